	.target	sm_90a

	.elftype	@"ET_EXEC"


//--------------------- .note.nv.tkinfo           --------------------------
	.section	.note.nv.tkinfo,"",@"SHT_NOTE"
	.sectionflags	@"SHF_NOTE_NV_TKINFO"
	.tkinfo
        /*0018*/ 	.word	0x00000002
        /*0030*/ 	.string	""
        /*0030*/ 	.string	"ptxas"
        /*0030*/ 	.string	"Cuda compilation tools, release 13.0, V13.0.88"
        /*0030*/ 	.string	"Build cuda_13.0.r13.0/compiler.36424714_0"
        /*0030*/ 	.string	"-arch sm_90a -m 64 "



//--------------------- .note.nv.cuinfo           --------------------------
	.section	.note.nv.cuinfo,"",@"SHT_NOTE"
	.sectionflags	@"SHF_NOTE_NV_CUINFO"
        /*0018*/ 	.short	0x0002
        /*001a*/ 	.short	0x005a
        /*001c*/ 	.short	0x0082
	.zero		2


//--------------------- .nv.info                  --------------------------
	.section	.nv.info,"",@"SHT_CUDA_INFO"
	.align	4


	//----- nvinfo : EIATTR_REGCOUNT
	.align		4
        /*0000*/ 	.byte	0x04, 0x2f
        /*0002*/ 	.short	(.L_12 - .L_11)
	.align		4
.L_11:
        /*0004*/ 	.word	index@(_ZN7cutlass13device_kernelIN5flash22FlashAttnBwdPreprocessIN4cute5tupleIJNS3_1CILi64EEENS5_ILi192EEEEEENS_6half_tEfNS_4arch4Sm80ELb1ELb1EEEEEvNT_6ParamsE)
        /*0008*/ 	.word	0x0000004a


	//----- nvinfo : EIATTR_FRAME_SIZE
	.align		4
.L_12:
        /*000c*/ 	.byte	0x04, 0x11
        /*000e*/ 	.short	(.L_14 - .L_13)
	.align		4
.L_13:
        /*0010*/ 	.word	index@(_ZN7cutlass13device_kernelIN5flash22FlashAttnBwdPreprocessIN4cute5tupleIJNS3_1CILi64EEENS5_ILi192EEEEEENS_6half_tEfNS_4arch4Sm80ELb1ELb1EEEEEvNT_6ParamsE)
        /*0014*/ 	.word	0x00000000


	//----- nvinfo : EIATTR_REGCOUNT
	.align		4
.L_14:
        /*0018*/ 	.byte	0x04, 0x2f
        /*001a*/ 	.short	(.L_16 - .L_15)
	.align		4
.L_15:
        /*001c*/ 	.word	index@(_ZN7cutlass13device_kernelIN5flash19enable_sm80_to_sm89INS1_16FlashAttnBwdSm80INS1_25CollectiveMainloopBwdSm80ILi2ELi1EN4cute5tupleIJNS5_1CILi64EEENS7_ILi80EEENS7_ILi192EEEEEENS_6half_tEfNS_4arch4Sm80ELb1ELb0ELb0ELb1ELb1ELb0ELb1ELb0ELi2ELi4ELi2ELi2ELb0EEENS1_24CollectiveEpilogueBwdGQAISB_fSE_Li256ELb1ELb1EEENS1_25SingleTileBwdLPTSchedulerILb1ELi80ELb1EEEEEEEEEvNT_6ParamsE)
        /*0020*/ 	.word	0x00000004


	//----- nvinfo : EIATTR_FRAME_SIZE
	.align		4
.L_16:
        /*0024*/ 	.byte	0x04, 0x11
        /*0026*/ 	.short	(.L_18 - .L_17)
	.align		4
.L_17:
        /*0028*/ 	.word	index@(_ZN7cutlass13device_kernelIN5flash19enable_sm80_to_sm89INS1_16FlashAttnBwdSm80INS1_25CollectiveMainloopBwdSm80ILi2ELi1EN4cute5tupleIJNS5_1CILi64EEENS7_ILi80EEENS7_ILi192EEEEEENS_6half_tEfNS_4arch4Sm80ELb1ELb0ELb0ELb1ELb1ELb0ELb1ELb0ELi2ELi4ELi2ELi2ELb0EEENS1_24CollectiveEpilogueBwdGQAISB_fSE_Li256ELb1ELb1EEENS1_25SingleTileBwdLPTSchedulerILb1ELi80ELb1EEEEEEEEEvNT_6ParamsE)
        /*002c*/ 	.word	0x00000000


	//----- nvinfo : EIATTR_REGCOUNT
	.align		4
.L_18:
        /*0030*/ 	.byte	0x04, 0x2f
        /*0032*/ 	.short	(.L_20 - .L_19)
	.align		4
.L_19:
        /*0034*/ 	.word	index@(_ZN7cutlass13device_kernelIN5flash32FlashAttnBwdPostprocessConvertdQIN4cute5tupleIJNS3_1CILi64EEENS5_ILi192EEEEEENS_6half_tEfNS_4arch4Sm80ELi256ENS3_8TiledMMAINS3_8MMA_AtomIJNS3_28SM80_16x8x16_F32F16F16F32_TNEEEENS3_6LayoutINS4_IJNS5_ILi2EEENS5_ILi4EEENS5_ILi1EEEEEENS4_IJSJ_SH_NS5_ILi0EEEEEEEENS4_IJNS5_ILi32EEES6_NS5_ILi16EEEEEEEELb0EEEEEvNT_6ParamsE)
        /*0038*/ 	.word	0x00000046


	//----- nvinfo : EIATTR_FRAME_SIZE
	.align		4
.L_20:
        /*003c*/ 	.byte	0x04, 0x11
        /*003e*/ 	.short	(.L_22 - .L_21)
	.align		4
.L_21:
        /*0040*/ 	.word	index@(_ZN7cutlass13device_kernelIN5flash32FlashAttnBwdPostprocessConvertdQIN4cute5tupleIJNS3_1CILi64EEENS5_ILi192EEEEEENS_6half_tEfNS_4arch4Sm80ELi256ENS3_8TiledMMAINS3_8MMA_AtomIJNS3_28SM80_16x8x16_F32F16F16F32_TNEEEENS3_6LayoutINS4_IJNS5_ILi2EEENS5_ILi4EEENS5_ILi1EEEEEENS4_IJSJ_SH_NS5_ILi0EEEEEEEENS4_IJNS5_ILi32EEES6_NS5_ILi16EEEEEEEELb0EEEEEvNT_6ParamsE)
        /*0044*/ 	.word	0x00000000


	//----- nvinfo : EIATTR_REGCOUNT
	.align		4
.L_22:
        /*0048*/ 	.byte	0x04, 0x2f
        /*004a*/ 	.short	(.L_24 - .L_23)
	.align		4
.L_23:
        /*004c*/ 	.word	index@(_ZN7cutlass13device_kernelIN5flash32FlashAttnBwdPostprocessConvertdQIN4cute5tupleIJNS3_1CILi80EEENS5_ILi192EEEEEENS_6half_tEfNS_4arch4Sm80ELi256ENS3_8TiledMMAINS3_8MMA_AtomIJNS3_28SM80_16x8x16_F32F16F16F32_TNEEEENS3_6LayoutINS4_IJNS5_ILi4EEENS5_ILi2EEENS5_ILi1EEEEEENS4_IJSJ_SH_NS5_ILi0EEEEEEEENS4_IJNS5_ILi64EEENS5_ILi16EEESP_EEEEELb1EEEEEvNT_6ParamsE)
        /*0050*/ 	.word	0x00000050


	//----- nvinfo : EIATTR_FRAME_SIZE
	.align		4
.L_24:
        /*0054*/ 	.byte	0x04, 0x11
        /*0056*/ 	.short	(.L_26 - .L_25)
	.align		4
.L_25:
        /*0058*/ 	.word	index@(_ZN7cutlass13device_kernelIN5flash32FlashAttnBwdPostprocessConvertdQIN4cute5tupleIJNS3_1CILi80EEENS5_ILi192EEEEEENS_6half_tEfNS_4arch4Sm80ELi256ENS3_8TiledMMAINS3_8MMA_AtomIJNS3_28SM80_16x8x16_F32F16F16F32_TNEEEENS3_6LayoutINS4_IJNS5_ILi4EEENS5_ILi2EEENS5_ILi1EEEEEENS4_IJSJ_SH_NS5_ILi0EEEEEEEENS4_IJNS5_ILi64EEENS5_ILi16EEESP_EEEEELb1EEEEEvNT_6ParamsE)
        /*005c*/ 	.word	0x00000000


	//----- nvinfo : EIATTR_REGCOUNT
	.align		4
.L_26:
        /*0060*/ 	.byte	0x04, 0x2f
        /*0062*/ 	.short	(.L_28 - .L_27)
	.align		4
.L_27:
        /*0064*/ 	.word	index@(_ZN7cutlass13device_kernelIN5flash19enable_sm80_to_sm89INS1_16FlashAttnBwdSm80INS1_25CollectiveMainloopBwdSm80ILi2ELi1EN4cute5tupleIJNS5_1CILi64EEENS7_ILi80EEENS7_ILi192EEEEEENS_6half_tEfNS_4arch4Sm80ELb1ELb0ELb0ELb1ELb0ELb0ELb1ELb0ELi2ELi4ELi2ELi2ELb0EEENS1_24CollectiveEpilogueBwdGQAISB_fSE_Li256ELb1ELb0EEENS1_25SingleTileBwdLPTSchedulerILb1ELi80ELb0EEEEEEEEEvNT_6ParamsE)
        /*0068*/ 	.word	0x00000004


	//----- nvinfo : EIATTR_FRAME_SIZE
	.align		4
.L_28:
        /*006c*/ 	.byte	0x04, 0x11
        /*006e*/ 	.short	(.L_30 - .L_29)
	.align		4
.L_29:
        /*0070*/ 	.word	index@(_ZN7cutlass13device_kernelIN5flash19enable_sm80_to_sm89INS1_16FlashAttnBwdSm80INS1_25CollectiveMainloopBwdSm80ILi2ELi1EN4cute5tupleIJNS5_1CILi64EEENS7_ILi80EEENS7_ILi192EEEEEENS_6half_tEfNS_4arch4Sm80ELb1ELb0ELb0ELb1ELb0ELb0ELb1ELb0ELi2ELi4ELi2ELi2ELb0EEENS1_24CollectiveEpilogueBwdGQAISB_fSE_Li256ELb1ELb0EEENS1_25SingleTileBwdLPTSchedulerILb1ELi80ELb0EEEEEEEEEvNT_6ParamsE)
        /*0074*/ 	.word	0x00000000


	//----- nvinfo : EIATTR_REGCOUNT
	.align		4
.L_30:
        /*0078*/ 	.byte	0x04, 0x2f
        /*007a*/ 	.short	(.L_32 - .L_31)
	.align		4
.L_31:
        /*007c*/ 	.word	index@(_ZN7cutlass13device_kernelIN5flash19enable_sm80_to_sm89INS1_16FlashAttnBwdSm80INS1_25CollectiveMainloopBwdSm80ILi2ELi1EN4cute5tupleIJNS5_1CILi64EEENS7_ILi80EEENS7_ILi192EEEEEENS_6half_tEfNS_4arch4Sm80ELb1ELb0ELb0ELb1ELb1ELb0ELb1ELb0ELi2ELi4ELi2ELi2ELb0EEENS1_21CollectiveEpilogueBwdISB_SC_SE_Li256ELb1ELb1ELi4EEENS1_25SingleTileBwdLPTSchedulerILb1ELi80ELb1EEEEEEEEEvNT_6ParamsE)
        /*0080*/ 	.word	0x00000004


	//----- nvinfo : EIATTR_FRAME_SIZE
	.align		4
.L_32:
        /*0084*/ 	.byte	0x04, 0x11
        /*0086*/ 	.short	(.L_34 - .L_33)
	.align		4
.L_33:
        /*0088*/ 	.word	index@(_ZN7cutlass13device_kernelIN5flash19enable_sm80_to_sm89INS1_16FlashAttnBwdSm80INS1_25CollectiveMainloopBwdSm80ILi2ELi1EN4cute5tupleIJNS5_1CILi64EEENS7_ILi80EEENS7_ILi192EEEEEENS_6half_tEfNS_4arch4Sm80ELb1ELb0ELb0ELb1ELb1ELb0ELb1ELb0ELi2ELi4ELi2ELi2ELb0EEENS1_21CollectiveEpilogueBwdISB_SC_SE_Li256ELb1ELb1ELi4EEENS1_25SingleTileBwdLPTSchedulerILb1ELi80ELb1EEEEEEEEEvNT_6ParamsE)
        /*008c*/ 	.word	0x00000000


	//----- nvinfo : EIATTR_REGCOUNT
	.align		4
.L_34:
        /*0090*/ 	.byte	0x04, 0x2f
        /*0092*/ 	.short	(.L_36 - .L_35)
	.align		4
.L_35:
        /*0094*/ 	.word	index@(_ZN7cutlass13device_kernelIN5flash19enable_sm80_to_sm89INS1_16FlashAttnBwdSm80INS1_25CollectiveMainloopBwdSm80ILi2ELi1EN4cute5tupleIJNS5_1CILi64EEENS7_ILi80EEENS7_ILi192EEEEEENS_6half_tEfNS_4arch4Sm80ELb1ELb0ELb0ELb1ELb0ELb0ELb1ELb0ELi2ELi4ELi2ELi2ELb0EEENS1_21CollectiveEpilogueBwdISB_SC_SE_Li256ELb1ELb1ELi4EEENS1_25SingleTileBwdLPTSchedulerILb1ELi80ELb0EEEEEEEEEvNT_6ParamsE)
        /*0098*/ 	.word	0x00000004


	//----- nvinfo : EIATTR_FRAME_SIZE
	.align		4
.L_36:
        /*009c*/ 	.byte	0x04, 0x11
        /*009e*/ 	.short	(.L_38 - .L_37)
	.align		4
.L_37:
        /*00a0*/ 	.word	index@(_ZN7cutlass13device_kernelIN5flash19enable_sm80_to_sm89INS1_16FlashAttnBwdSm80INS1_25CollectiveMainloopBwdSm80ILi2ELi1EN4cute5tupleIJNS5_1CILi64EEENS7_ILi80EEENS7_ILi192EEEEEENS_6half_tEfNS_4arch4Sm80ELb1ELb0ELb0ELb1ELb0ELb0ELb1ELb0ELi2ELi4ELi2ELi2ELb0EEENS1_21CollectiveEpilogueBwdISB_SC_SE_Li256ELb1ELb1ELi4EEENS1_25SingleTileBwdLPTSchedulerILb1ELi80ELb0EEEEEEEEEvNT_6ParamsE)
        /*00a4*/ 	.word	0x00000000


	//----- nvinfo : EIATTR_REGCOUNT
	.align		4
.L_38:
        /*00a8*/ 	.byte	0x04, 0x2f
        /*00aa*/ 	.short	(.L_40 - .L_39)
	.align		4
.L_39:
        /*00ac*/ 	.word	index@(_ZN7cutlass13device_kernelIN5flash22FlashAttnBwdPreprocessIN4cute5tupleIJNS3_1CILi64EEENS5_ILi192EEEEEENS_6half_tEfNS_4arch4Sm80ELb1ELb0EEEEEvNT_6ParamsE)
        /*00b0*/ 	.word	0x0000004c


	//----- nvinfo : EIATTR_FRAME_SIZE
	.align		4
.L_40:
        /*00b4*/ 	.byte	0x04, 0x11
        /*00b6*/ 	.short	(.L_42 - .L_41)
	.align		4
.L_41:
        /*00b8*/ 	.word	index@(_ZN7cutlass13device_kernelIN5flash22FlashAttnBwdPreprocessIN4cute5tupleIJNS3_1CILi64EEENS5_ILi192EEEEEENS_6half_tEfNS_4arch4Sm80ELb1ELb0EEEEEvNT_6ParamsE)
        /*00bc*/ 	.word	0x00000000


	//----- nvinfo : EIATTR_REGCOUNT
	.align		4
.L_42:
        /*00c0*/ 	.byte	0x04, 0x2f
        /*00c2*/ 	.short	(.L_44 - .L_43)
	.align		4
.L_43:
        /*00c4*/ 	.word	index@(_ZN7cutlass13device_kernelIN5flash19enable_sm80_to_sm89INS1_16FlashAttnBwdSm80INS1_25CollectiveMainloopBwdSm80ILi2ELi1EN4cute5tupleIJNS5_1CILi64EEENS7_ILi80EEENS7_ILi192EEEEEENS_6half_tEfNS_4arch4Sm80ELb1ELb0ELb0ELb0ELb1ELb0ELb1ELb0ELi2ELi4ELi2ELi2ELb0EEENS1_24CollectiveEpilogueBwdGQAISB_fSE_Li256ELb0ELb1EEENS1_25SingleTileBwdLPTSchedulerILb0ELi80ELb1EEEEEEEEEvNT_6ParamsE)
        /*00c8*/ 	.word	0x00000004


	//----- nvinfo : EIATTR_FRAME_SIZE
	.align		4
.L_44:
        /*00cc*/ 	.byte	0x04, 0x11
        /*00ce*/ 	.short	(.L_46 - .L_45)
	.align		4
.L_45:
        /*00d0*/ 	.word	index@(_ZN7cutlass13device_kernelIN5flash19enable_sm80_to_sm89INS1_16FlashAttnBwdSm80INS1_25CollectiveMainloopBwdSm80ILi2ELi1EN4cute5tupleIJNS5_1CILi64EEENS7_ILi80EEENS7_ILi192EEEEEENS_6half_tEfNS_4arch4Sm80ELb1ELb0ELb0ELb0ELb1ELb0ELb1ELb0ELi2ELi4ELi2ELi2ELb0EEENS1_24CollectiveEpilogueBwdGQAISB_fSE_Li256ELb0ELb1EEENS1_25SingleTileBwdLPTSchedulerILb0ELi80ELb1EEEEEEEEEvNT_6ParamsE)
        /*00d4*/ 	.word	0x00000000


	//----- nvinfo : EIATTR_REGCOUNT
	.align		4
.L_46:
        /*00d8*/ 	.byte	0x04, 0x2f
        /*00da*/ 	.short	(.L_48 - .L_47)
	.align		4
.L_47:
        /*00dc*/ 	.word	index@(_ZN7cutlass13device_kernelIN5flash19enable_sm80_to_sm89INS1_16FlashAttnBwdSm80INS1_25CollectiveMainloopBwdSm80ILi2ELi1EN4cute5tupleIJNS5_1CILi64EEENS7_ILi80EEENS7_ILi192EEEEEENS_6half_tEfNS_4arch4Sm80ELb1ELb0ELb0ELb0ELb0ELb0ELb1ELb0ELi2ELi4ELi2ELi2ELb0EEENS1_24CollectiveEpilogueBwdGQAISB_fSE_Li256ELb0ELb0EEENS1_25SingleTileBwdLPTSchedulerILb0ELi80ELb0EEEEEEEEEvNT_6ParamsE)
        /*00e0*/ 	.word	0x00000004


	//----- nvinfo : EIATTR_FRAME_SIZE
	.align		4
.L_48:
        /*00e4*/ 	.byte	0x04, 0x11
        /*00e6*/ 	.short	(.L_50 - .L_49)
	.align		4
.L_49:
        /*00e8*/ 	.word	index@(_ZN7cutlass13device_kernelIN5flash19enable_sm80_to_sm89INS1_16FlashAttnBwdSm80INS1_25CollectiveMainloopBwdSm80ILi2ELi1EN4cute5tupleIJNS5_1CILi64EEENS7_ILi80EEENS7_ILi192EEEEEENS_6half_tEfNS_4arch4Sm80ELb1ELb0ELb0ELb0ELb0ELb0ELb1ELb0ELi2ELi4ELi2ELi2ELb0EEENS1_24CollectiveEpilogueBwdGQAISB_fSE_Li256ELb0ELb0EEENS1_25SingleTileBwdLPTSchedulerILb0ELi80ELb0EEEEEEEEEvNT_6ParamsE)
        /*00ec*/ 	.word	0x00000000


	//----- nvinfo : EIATTR_REGCOUNT
	.align		4
.L_50:
        /*00f0*/ 	.byte	0x04, 0x2f
        /*00f2*/ 	.short	(.L_52 - .L_51)
	.align		4
.L_51:
        /*00f4*/ 	.word	index@(_ZN7cutlass13device_kernelIN5flash19enable_sm80_to_sm89INS1_16FlashAttnBwdSm80INS1_25CollectiveMainloopBwdSm80ILi2ELi1EN4cute5tupleIJNS5_1CILi64EEENS7_ILi80EEENS7_ILi192EEEEEENS_6half_tEfNS_4arch4Sm80ELb1ELb0ELb0ELb0ELb1ELb0ELb1ELb0ELi2ELi4ELi2ELi2ELb0EEENS1_21CollectiveEpilogueBwdISB_SC_SE_Li256ELb0ELb1ELi4EEENS1_25SingleTileBwdLPTSchedulerILb0ELi80ELb1EEEEEEEEEvNT_6ParamsE)
        /*00f8*/ 	.word	0x00000004


	//----- nvinfo : EIATTR_FRAME_SIZE
	.align		4
.L_52:
        /*00fc*/ 	.byte	0x04, 0x11
        /*00fe*/ 	.short	(.L_54 - .L_53)
	.align		4
.L_53:
        /*0100*/ 	.word	index@(_ZN7cutlass13device_kernelIN5flash19enable_sm80_to_sm89INS1_16FlashAttnBwdSm80INS1_25CollectiveMainloopBwdSm80ILi2ELi1EN4cute5tupleIJNS5_1CILi64EEENS7_ILi80EEENS7_ILi192EEEEEENS_6half_tEfNS_4arch4Sm80ELb1ELb0ELb0ELb0ELb1ELb0ELb1ELb0ELi2ELi4ELi2ELi2ELb0EEENS1_21CollectiveEpilogueBwdISB_SC_SE_Li256ELb0ELb1ELi4EEENS1_25SingleTileBwdLPTSchedulerILb0ELi80ELb1EEEEEEEEEvNT_6ParamsE)
        /*0104*/ 	.word	0x00000000


	//----- nvinfo : EIATTR_REGCOUNT
	.align		4
.L_54:
        /*0108*/ 	.byte	0x04, 0x2f
        /*010a*/ 	.short	(.L_56 - .L_55)
	.align		4
.L_55:
        /*010c*/ 	.word	index@(_ZN7cutlass13device_kernelIN5flash19enable_sm80_to_sm89INS1_16FlashAttnBwdSm80INS1_25CollectiveMainloopBwdSm80ILi2ELi1EN4cute5tupleIJNS5_1CILi64EEENS7_ILi80EEENS7_ILi192EEEEEENS_6half_tEfNS_4arch4Sm80ELb1ELb0ELb0ELb0ELb0ELb0ELb1ELb0ELi2ELi4ELi2ELi2ELb0EEENS1_21CollectiveEpilogueBwdISB_SC_SE_Li256ELb0ELb1ELi4EEENS1_25SingleTileBwdLPTSchedulerILb0ELi80ELb0EEEEEEEEEvNT_6ParamsE)
        /*0110*/ 	.word	0x00000004


	//----- nvinfo : EIATTR_FRAME_SIZE
	.align		4
.L_56:
        /*0114*/ 	.byte	0x04, 0x11
        /*0116*/ 	.short	(.L_58 - .L_57)
	.align		4
.L_57:
        /*0118*/ 	.word	index@(_ZN7cutlass13device_kernelIN5flash19enable_sm80_to_sm89INS1_16FlashAttnBwdSm80INS1_25CollectiveMainloopBwdSm80ILi2ELi1EN4cute5tupleIJNS5_1CILi64EEENS7_ILi80EEENS7_ILi192EEEEEENS_6half_tEfNS_4arch4Sm80ELb1ELb0ELb0ELb0ELb0ELb0ELb1ELb0ELi2ELi4ELi2ELi2ELb0EEENS1_21CollectiveEpilogueBwdISB_SC_SE_Li256ELb0ELb1ELi4EEENS1_25SingleTileBwdLPTSchedulerILb0ELi80ELb0EEEEEEEEEvNT_6ParamsE)
        /*011c*/ 	.word	0x00000000


	//----- nvinfo : EIATTR_REGCOUNT
	.align		4
.L_58:
        /*0120*/ 	.byte	0x04, 0x2f
        /*0122*/ 	.short	(.L_60 - .L_59)
	.align		4
.L_59:
        /*0124*/ 	.word	index@(_ZN7cutlass13device_kernelIN5flash19enable_sm80_to_sm89INS1_16FlashAttnBwdSm80INS1_25CollectiveMainloopBwdSm80ILi2ELi1EN4cute5tupleIJNS5_1CILi64EEENS7_ILi80EEENS7_ILi192EEEEEENS_6half_tEfNS_4arch4Sm80ELb0ELb1ELb0ELb1ELb1ELb0ELb1ELb0ELi2ELi4ELi2ELi2ELb0EEENS1_24CollectiveEpilogueBwdGQAISB_fSE_Li256ELb1ELb1EEENS1_19SingleTileSchedulerILb1ELb0ELb0ELi80EEEEEEEEEvNT_6ParamsE)
        /*0128*/ 	.word	0x00000004


	//----- nvinfo : EIATTR_FRAME_SIZE
	.align		4
.L_60:
        /*012c*/ 	.byte	0x04, 0x11
        /*012e*/ 	.short	(.L_62 - .L_61)
	.align		4
.L_61:
        /*0130*/ 	.word	index@(_ZN7cutlass13device_kernelIN5flash19enable_sm80_to_sm89INS1_16FlashAttnBwdSm80INS1_25CollectiveMainloopBwdSm80ILi2ELi1EN4cute5tupleIJNS5_1CILi64EEENS7_ILi80EEENS7_ILi192EEEEEENS_6half_tEfNS_4arch4Sm80ELb0ELb1ELb0ELb1ELb1ELb0ELb1ELb0ELi2ELi4ELi2ELi2ELb0EEENS1_24CollectiveEpilogueBwdGQAISB_fSE_Li256ELb1ELb1EEENS1_19SingleTileSchedulerILb1ELb0ELb0ELi80EEEEEEEEEvNT_6ParamsE)
        /*0134*/ 	.word	0x00000000


	//----- nvinfo : EIATTR_REGCOUNT
	.align		4
.L_62:
        /*0138*/ 	.byte	0x04, 0x2f
        /*013a*/ 	.short	(.L_64 - .L_63)
	.align		4
.L_63:
        /*013c*/ 	.word	index@(_ZN7cutlass13device_kernelIN5flash19enable_sm80_to_sm89INS1_16FlashAttnBwdSm80INS1_25CollectiveMainloopBwdSm80ILi2ELi1EN4cute5tupleIJNS5_1CILi64EEENS7_ILi80EEENS7_ILi192EEEEEENS_6half_tEfNS_4arch4Sm80ELb0ELb1ELb0ELb1ELb0ELb0ELb1ELb0ELi2ELi4ELi2ELi2ELb0EEENS1_24CollectiveEpilogueBwdGQAISB_fSE_Li256ELb1ELb0EEENS1_19SingleTileSchedulerILb1ELb0ELb0ELi80EEEEEEEEEvNT_6ParamsE)
        /*0140*/ 	.word	0x00000004


	//----- nvinfo : EIATTR_FRAME_SIZE
	.align		4
.L_64:
        /*0144*/ 	.byte	0x04, 0x11
        /*0146*/ 	.short	(.L_66 - .L_65)
	.align		4
.L_65:
        /*0148*/ 	.word	index@(_ZN7cutlass13device_kernelIN5flash19enable_sm80_to_sm89INS1_16FlashAttnBwdSm80INS1_25CollectiveMainloopBwdSm80ILi2ELi1EN4cute5tupleIJNS5_1CILi64EEENS7_ILi80EEENS7_ILi192EEEEEENS_6half_tEfNS_4arch4Sm80ELb0ELb1ELb0ELb1ELb0ELb0ELb1ELb0ELi2ELi4ELi2ELi2ELb0EEENS1_24CollectiveEpilogueBwdGQAISB_fSE_Li256ELb1ELb0EEENS1_19SingleTileSchedulerILb1ELb0ELb0ELi80EEEEEEEEEvNT_6ParamsE)
        /*014c*/ 	.word	0x00000000


	//----- nvinfo : EIATTR_REGCOUNT
	.align		4
.L_66:
        /*0150*/ 	.byte	0x04, 0x2f
        /*0152*/ 	.short	(.L_68 - .L_67)
	.align		4
.L_67:
        /*0154*/ 	.word	index@(_ZN7cutlass13device_kernelIN5flash19enable_sm80_to_sm89INS1_16FlashAttnBwdSm80INS1_25CollectiveMainloopBwdSm80ILi2ELi1EN4cute5tupleIJNS5_1CILi64EEENS7_ILi80EEENS7_ILi192EEEEEENS_6half_tEfNS_4arch4Sm80ELb0ELb1ELb0ELb1ELb1ELb0ELb1ELb0ELi2ELi4ELi2ELi2ELb0EEENS1_21CollectiveEpilogueBwdISB_SC_SE_Li256ELb1ELb1ELi4EEENS1_19SingleTileSchedulerILb1ELb0ELb0ELi80EEEEEEEEEvNT_6ParamsE)
        /*0158*/ 	.word	0x00000004


	//----- nvinfo : EIATTR_FRAME_SIZE
	.align		4
.L_68:
        /*015c*/ 	.byte	0x04, 0x11
        /*015e*/ 	.short	(.L_70 - .L_69)
	.align		4
.L_69:
        /*0160*/ 	.word	index@(_ZN7cutlass13device_kernelIN5flash19enable_sm80_to_sm89INS1_16FlashAttnBwdSm80INS1_25CollectiveMainloopBwdSm80ILi2ELi1EN4cute5tupleIJNS5_1CILi64EEENS7_ILi80EEENS7_ILi192EEEEEENS_6half_tEfNS_4arch4Sm80ELb0ELb1ELb0ELb1ELb1ELb0ELb1ELb0ELi2ELi4ELi2ELi2ELb0EEENS1_21CollectiveEpilogueBwdISB_SC_SE_Li256ELb1ELb1ELi4EEENS1_19SingleTileSchedulerILb1ELb0ELb0ELi80EEEEEEEEEvNT_6ParamsE)
        /*0164*/ 	.word	0x00000000


	//----- nvinfo : EIATTR_REGCOUNT
	.align		4
.L_70:
        /*0168*/ 	.byte	0x04, 0x2f
        /*016a*/ 	.short	(.L_72 - .L_71)
	.align		4
.L_71:
        /*016c*/ 	.word	index@(_ZN7cutlass13device_kernelIN5flash19enable_sm80_to_sm89INS1_16FlashAttnBwdSm80INS1_25CollectiveMainloopBwdSm80ILi2ELi1EN4cute5tupleIJNS5_1CILi64EEENS7_ILi80EEENS7_ILi192EEEEEENS_6half_tEfNS_4arch4Sm80ELb0ELb1ELb0ELb1ELb0ELb0ELb1ELb0ELi2ELi4ELi2ELi2ELb0EEENS1_21CollectiveEpilogueBwdISB_SC_SE_Li256ELb1ELb1ELi4EEENS1_19SingleTileSchedulerILb1ELb0ELb0ELi80EEEEEEEEEvNT_6ParamsE)
        /*0170*/ 	.word	0x00000004


	//----- nvinfo : EIATTR_FRAME_SIZE
	.align		4
.L_72:
        /*0174*/ 	.byte	0x04, 0x11
        /*0176*/ 	.short	(.L_74 - .L_73)
	.align		4
.L_73:
        /*0178*/ 	.word	index@(_ZN7cutlass13device_kernelIN5flash19enable_sm80_to_sm89INS1_16FlashAttnBwdSm80INS1_25CollectiveMainloopBwdSm80ILi2ELi1EN4cute5tupleIJNS5_1CILi64EEENS7_ILi80EEENS7_ILi192EEEEEENS_6half_tEfNS_4arch4Sm80ELb0ELb1ELb0ELb1ELb0ELb0ELb1ELb0ELi2ELi4ELi2ELi2ELb0EEENS1_21CollectiveEpilogueBwdISB_SC_SE_Li256ELb1ELb1ELi4EEENS1_19SingleTileSchedulerILb1ELb0ELb0ELi80EEEEEEEEEvNT_6ParamsE)
        /*017c*/ 	.word	0x00000000


	//----- nvinfo : EIATTR_REGCOUNT
	.align		4
.L_74:
        /*0180*/ 	.byte	0x04, 0x2f
        /*0182*/ 	.short	(.L_76 - .L_75)
	.align		4
.L_75:
        /*0184*/ 	.word	index@(_ZN7cutlass13device_kernelIN5flash19enable_sm80_to_sm89INS1_16FlashAttnBwdSm80INS1_25CollectiveMainloopBwdSm80ILi2ELi1EN4cute5tupleIJNS5_1CILi64EEENS7_ILi80EEENS7_ILi192EEEEEENS_6half_tEfNS_4arch4Sm80ELb0ELb1ELb0ELb0ELb1ELb0ELb1ELb0ELi2ELi4ELi2ELi2ELb0EEENS1_24CollectiveEpilogueBwdGQAISB_fSE_Li256ELb0ELb1EEENS1_19SingleTileSchedulerILb0ELb0ELb0ELi80EEEEEEEEEvNT_6ParamsE)
        /*0188*/ 	.word	0x00000004


	//----- nvinfo : EIATTR_FRAME_SIZE
	.align		4
.L_76:
        /*018c*/ 	.byte	0x04, 0x11
        /*018e*/ 	.short	(.L_78 - .L_77)
	.align		4
.L_77:
        /*0190*/ 	.word	index@(_ZN7cutlass13device_kernelIN5flash19enable_sm80_to_sm89INS1_16FlashAttnBwdSm80INS1_25CollectiveMainloopBwdSm80ILi2ELi1EN4cute5tupleIJNS5_1CILi64EEENS7_ILi80EEENS7_ILi192EEEEEENS_6half_tEfNS_4arch4Sm80ELb0ELb1ELb0ELb0ELb1ELb0ELb1ELb0ELi2ELi4ELi2ELi2ELb0EEENS1_24CollectiveEpilogueBwdGQAISB_fSE_Li256ELb0ELb1EEENS1_19SingleTileSchedulerILb0ELb0ELb0ELi80EEEEEEEEEvNT_6ParamsE)
        /*0194*/ 	.word	0x00000000


	//----- nvinfo : EIATTR_REGCOUNT
	.align		4
.L_78:
        /*0198*/ 	.byte	0x04, 0x2f
        /*019a*/ 	.short	(.L_80 - .L_79)
	.align		4
.L_79:
        /*019c*/ 	.word	index@(_ZN7cutlass13device_kernelIN5flash19enable_sm80_to_sm89INS1_16FlashAttnBwdSm80INS1_25CollectiveMainloopBwdSm80ILi2ELi1EN4cute5tupleIJNS5_1CILi64EEENS7_ILi80EEENS7_ILi192EEEEEENS_6half_tEfNS_4arch4Sm80ELb0ELb1ELb0ELb0ELb0ELb0ELb1ELb0ELi2ELi4ELi2ELi2ELb0EEENS1_24CollectiveEpilogueBwdGQAISB_fSE_Li256ELb0ELb0EEENS1_19SingleTileSchedulerILb0ELb0ELb0ELi80EEEEEEEEEvNT_6ParamsE)
        /*01a0*/ 	.word	0x00000004


	//----- nvinfo : EIATTR_FRAME_SIZE
	.align		4
.L_80:
        /*01a4*/ 	.byte	0x04, 0x11
        /*01a6*/ 	.short	(.L_82 - .L_81)
	.align		4
.L_81:
        /*01a8*/ 	.word	index@(_ZN7cutlass13device_kernelIN5flash19enable_sm80_to_sm89INS1_16FlashAttnBwdSm80INS1_25CollectiveMainloopBwdSm80ILi2ELi1EN4cute5tupleIJNS5_1CILi64EEENS7_ILi80EEENS7_ILi192EEEEEENS_6half_tEfNS_4arch4Sm80ELb0ELb1ELb0ELb0ELb0ELb0ELb1ELb0ELi2ELi4ELi2ELi2ELb0EEENS1_24CollectiveEpilogueBwdGQAISB_fSE_Li256ELb0ELb0EEENS1_19SingleTileSchedulerILb0ELb0ELb0ELi80EEEEEEEEEvNT_6ParamsE)
        /*01ac*/ 	.word	0x00000000


	//----- nvinfo : EIATTR_REGCOUNT
	.align		4
.L_82:
        /*01b0*/ 	.byte	0x04, 0x2f
        /*01b2*/ 	.short	(.L_84 - .L_83)
	.align		4
.L_83:
        /*01b4*/ 	.word	index@(_ZN7cutlass13device_kernelIN5flash19enable_sm80_to_sm89INS1_16FlashAttnBwdSm80INS1_25CollectiveMainloopBwdSm80ILi2ELi1EN4cute5tupleIJNS5_1CILi64EEENS7_ILi80EEENS7_ILi192EEEEEENS_6half_tEfNS_4arch4Sm80ELb0ELb1ELb0ELb0ELb1ELb0ELb1ELb0ELi2ELi4ELi2ELi2ELb0EEENS1_21CollectiveEpilogueBwdISB_SC_SE_Li256ELb0ELb1ELi4EEENS1_19SingleTileSchedulerILb0ELb0ELb0ELi80EEEEEEEEEvNT_6ParamsE)
        /*01b8*/ 	.word	0x00000004


	//----- nvinfo : EIATTR_FRAME_SIZE
	.align		4
.L_84:
        /*01bc*/ 	.byte	0x04, 0x11
        /*01be*/ 	.short	(.L_86 - .L_85)
	.align		4
.L_85:
        /*01c0*/ 	.word	index@(_ZN7cutlass13device_kernelIN5flash19enable_sm80_to_sm89INS1_16FlashAttnBwdSm80INS1_25CollectiveMainloopBwdSm80ILi2ELi1EN4cute5tupleIJNS5_1CILi64EEENS7_ILi80EEENS7_ILi192EEEEEENS_6half_tEfNS_4arch4Sm80ELb0ELb1ELb0ELb0ELb1ELb0ELb1ELb0ELi2ELi4ELi2ELi2ELb0EEENS1_21CollectiveEpilogueBwdISB_SC_SE_Li256ELb0ELb1ELi4EEENS1_19SingleTileSchedulerILb0ELb0ELb0ELi80EEEEEEEEEvNT_6ParamsE)
        /*01c4*/ 	.word	0x00000000


	//----- nvinfo : EIATTR_REGCOUNT
	.align		4
.L_86:
        /*01c8*/ 	.byte	0x04, 0x2f
        /*01ca*/ 	.short	(.L_88 - .L_87)
	.align		4
.L_87:
        /*01cc*/ 	.word	index@(_ZN7cutlass13device_kernelIN5flash19enable_sm80_to_sm89INS1_16FlashAttnBwdSm80INS1_25CollectiveMainloopBwdSm80ILi2ELi1EN4cute5tupleIJNS5_1CILi64EEENS7_ILi80EEENS7_ILi192EEEEEENS_6half_tEfNS_4arch4Sm80ELb0ELb1ELb0ELb0ELb0ELb0ELb1ELb0ELi2ELi4ELi2ELi2ELb0EEENS1_21CollectiveEpilogueBwdISB_SC_SE_Li256ELb0ELb1ELi4EEENS1_19SingleTileSchedulerILb0ELb0ELb0ELi80EEEEEEEEEvNT_6ParamsE)
        /*01d0*/ 	.word	0x00000004


	//----- nvinfo : EIATTR_FRAME_SIZE
	.align		4
.L_88:
        /*01d4*/ 	.byte	0x04, 0x11
        /*01d6*/ 	.short	(.L_90 - .L_89)
	.align		4
.L_89:
        /*01d8*/ 	.word	index@(_ZN7cutlass13device_kernelIN5flash19enable_sm80_to_sm89INS1_16FlashAttnBwdSm80INS1_25CollectiveMainloopBwdSm80ILi2ELi1EN4cute5tupleIJNS5_1CILi64EEENS7_ILi80EEENS7_ILi192EEEEEENS_6half_tEfNS_4arch4Sm80ELb0ELb1ELb0ELb0ELb0ELb0ELb1ELb0ELi2ELi4ELi2ELi2ELb0EEENS1_21CollectiveEpilogueBwdISB_SC_SE_Li256ELb0ELb1ELi4EEENS1_19SingleTileSchedulerILb0ELb0ELb0ELi80EEEEEEEEEvNT_6ParamsE)
        /*01dc*/ 	.word	0x00000000


	//----- nvinfo : EIATTR_REGCOUNT
	.align		4
.L_90:
        /*01e0*/ 	.byte	0x04, 0x2f
        /*01e2*/ 	.short	(.L_92 - .L_91)
	.align		4
.L_91:
        /*01e4*/ 	.word	index@(_ZN7cutlass13device_kernelIN5flash19enable_sm80_to_sm89INS1_16FlashAttnBwdSm80INS1_25CollectiveMainloopBwdSm80ILi2ELi1EN4cute5tupleIJNS5_1CILi64EEENS7_ILi80EEENS7_ILi192EEEEEENS_6half_tEfNS_4arch4Sm80ELb0ELb0ELb0ELb1ELb1ELb0ELb1ELb0ELi2ELi4ELi2ELi2ELb0EEENS1_24CollectiveEpilogueBwdGQAISB_fSE_Li256ELb1ELb1EEENS1_19SingleTileSchedulerILb1ELb0ELb0ELi80EEEEEEEEEvNT_6ParamsE)
        /*01e8*/ 	.word	0x00000004


	//----- nvinfo : EIATTR_FRAME_SIZE
	.align		4
.L_92:
        /*01ec*/ 	.byte	0x04, 0x11
        /*01ee*/ 	.short	(.L_94 - .L_93)
	.align		4
.L_93:
        /*01f0*/ 	.word	index@(_ZN7cutlass13device_kernelIN5flash19enable_sm80_to_sm89INS1_16FlashAttnBwdSm80INS1_25CollectiveMainloopBwdSm80ILi2ELi1EN4cute5tupleIJNS5_1CILi64EEENS7_ILi80EEENS7_ILi192EEEEEENS_6half_tEfNS_4arch4Sm80ELb0ELb0ELb0ELb1ELb1ELb0ELb1ELb0ELi2ELi4ELi2ELi2ELb0EEENS1_24CollectiveEpilogueBwdGQAISB_fSE_Li256ELb1ELb1EEENS1_19SingleTileSchedulerILb1ELb0ELb0ELi80EEEEEEEEEvNT_6ParamsE)
        /*01f4*/ 	.word	0x00000000


	//----- nvinfo : EIATTR_REGCOUNT
	.align		4
.L_94:
        /*01f8*/ 	.byte	0x04, 0x2f
        /*01fa*/ 	.short	(.L_96 - .L_95)
	.align		4
.L_95:
        /*01fc*/ 	.word	index@(_ZN7cutlass13device_kernelIN5flash19enable_sm80_to_sm89INS1_16FlashAttnBwdSm80INS1_25CollectiveMainloopBwdSm80ILi2ELi1EN4cute5tupleIJNS5_1CILi64EEENS7_ILi80EEENS7_ILi192EEEEEENS_6half_tEfNS_4arch4Sm80ELb0ELb0ELb0ELb1ELb0ELb0ELb1ELb0ELi2ELi4ELi2ELi2ELb0EEENS1_24CollectiveEpilogueBwdGQAISB_fSE_Li256ELb1ELb0EEENS1_19SingleTileSchedulerILb1ELb0ELb0ELi80EEEEEEEEEvNT_6ParamsE)
        /*0200*/ 	.word	0x00000004


	//----- nvinfo : EIATTR_FRAME_SIZE
	.align		4
.L_96:
        /*0204*/ 	.byte	0x04, 0x11
        /*0206*/ 	.short	(.L_98 - .L_97)
	.align		4
.L_97:
        /*0208*/ 	.word	index@(_ZN7cutlass13device_kernelIN5flash19enable_sm80_to_sm89INS1_16FlashAttnBwdSm80INS1_25CollectiveMainloopBwdSm80ILi2ELi1EN4cute5tupleIJNS5_1CILi64EEENS7_ILi80EEENS7_ILi192EEEEEENS_6half_tEfNS_4arch4Sm80ELb0ELb0ELb0ELb1ELb0ELb0ELb1ELb0ELi2ELi4ELi2ELi2ELb0EEENS1_24CollectiveEpilogueBwdGQAISB_fSE_Li256ELb1ELb0EEENS1_19SingleTileSchedulerILb1ELb0ELb0ELi80EEEEEEEEEvNT_6ParamsE)
        /*020c*/ 	.word	0x00000000


	//----- nvinfo : EIATTR_REGCOUNT
	.align		4
.L_98:
        /*0210*/ 	.byte	0x04, 0x2f
        /*0212*/ 	.short	(.L_100 - .L_99)
	.align		4
.L_99:
        /*0214*/ 	.word	index@(_ZN7cutlass13device_kernelIN5flash19enable_sm80_to_sm89INS1_16FlashAttnBwdSm80INS1_25CollectiveMainloopBwdSm80ILi2ELi1EN4cute5tupleIJNS5_1CILi64EEENS7_ILi80EEENS7_ILi192EEEEEENS_6half_tEfNS_4arch4Sm80ELb0ELb0ELb0ELb1ELb1ELb0ELb1ELb0ELi2ELi4ELi2ELi2ELb0EEENS1_21CollectiveEpilogueBwdISB_SC_SE_Li256ELb1ELb1ELi4EEENS1_19SingleTileSchedulerILb1ELb0ELb0ELi80EEEEEEEEEvNT_6ParamsE)
        /*0218*/ 	.word	0x00000004


	//----- nvinfo : EIATTR_FRAME_SIZE
	.align		4
.L_100:
        /*021c*/ 	.byte	0x04, 0x11
        /*021e*/ 	.short	(.L_102 - .L_101)
	.align		4
.L_101:
        /*0220*/ 	.word	index@(_ZN7cutlass13device_kernelIN5flash19enable_sm80_to_sm89INS1_16FlashAttnBwdSm80INS1_25CollectiveMainloopBwdSm80ILi2ELi1EN4cute5tupleIJNS5_1CILi64EEENS7_ILi80EEENS7_ILi192EEEEEENS_6half_tEfNS_4arch4Sm80ELb0ELb0ELb0ELb1ELb1ELb0ELb1ELb0ELi2ELi4ELi2ELi2ELb0EEENS1_21CollectiveEpilogueBwdISB_SC_SE_Li256ELb1ELb1ELi4EEENS1_19SingleTileSchedulerILb1ELb0ELb0ELi80EEEEEEEEEvNT_6ParamsE)
        /*0224*/ 	.word	0x00000000


	//----- nvinfo : EIATTR_REGCOUNT
	.align		4
.L_102:
        /*0228*/ 	.byte	0x04, 0x2f
        /*022a*/ 	.short	(.L_104 - .L_103)
	.align		4
.L_103:
        /*022c*/ 	.word	index@(_ZN7cutlass13device_kernelIN5flash19enable_sm80_to_sm89INS1_16FlashAttnBwdSm80INS1_25CollectiveMainloopBwdSm80ILi2ELi1EN4cute5tupleIJNS5_1CILi64EEENS7_ILi80EEENS7_ILi192EEEEEENS_6half_tEfNS_4arch4Sm80ELb0ELb0ELb0ELb1ELb0ELb0ELb1ELb0ELi2ELi4ELi2ELi2ELb0EEENS1_21CollectiveEpilogueBwdISB_SC_SE_Li256ELb1ELb1ELi4EEENS1_19SingleTileSchedulerILb1ELb0ELb0ELi80EEEEEEEEEvNT_6ParamsE)
        /*0230*/ 	.word	0x00000004


	//----- nvinfo : EIATTR_FRAME_SIZE
	.align		4
.L_104:
        /*0234*/ 	.byte	0x04, 0x11
        /*0236*/ 	.short	(.L_106 - .L_105)
	.align		4
.L_105:
        /*0238*/ 	.word	index@(_ZN7cutlass13device_kernelIN5flash19enable_sm80_to_sm89INS1_16FlashAttnBwdSm80INS1_25CollectiveMainloopBwdSm80ILi2ELi1EN4cute5tupleIJNS5_1CILi64EEENS7_ILi80EEENS7_ILi192EEEEEENS_6half_tEfNS_4arch4Sm80ELb0ELb0ELb0ELb1ELb0ELb0ELb1ELb0ELi2ELi4ELi2ELi2ELb0EEENS1_21CollectiveEpilogueBwdISB_SC_SE_Li256ELb1ELb1ELi4EEENS1_19SingleTileSchedulerILb1ELb0ELb0ELi80EEEEEEEEEvNT_6ParamsE)
        /*023c*/ 	.word	0x00000000


	//----- nvinfo : EIATTR_REGCOUNT
	.align		4
.L_106:
        /*0240*/ 	.byte	0x04, 0x2f
        /*0242*/ 	.short	(.L_108 - .L_107)
	.align		4
.L_107:
        /*0244*/ 	.word	index@(_ZN7cutlass13device_kernelIN5flash19enable_sm80_to_sm89INS1_16FlashAttnBwdSm80INS1_25CollectiveMainloopBwdSm80ILi2ELi1EN4cute5tupleIJNS5_1CILi64EEENS7_ILi80EEENS7_ILi192EEEEEENS_6half_tEfNS_4arch4Sm80ELb0ELb0ELb0ELb0ELb1ELb0ELb1ELb0ELi2ELi4ELi2ELi2ELb0EEENS1_24CollectiveEpilogueBwdGQAISB_fSE_Li256ELb0ELb1EEENS1_19SingleTileSchedulerILb0ELb0ELb0ELi80EEEEEEEEEvNT_6ParamsE)
        /*0248*/ 	.word	0x00000004


	//----- nvinfo : EIATTR_FRAME_SIZE
	.align		4
.L_108:
        /*024c*/ 	.byte	0x04, 0x11
        /*024e*/ 	.short	(.L_110 - .L_109)
	.align		4
.L_109:
        /*0250*/ 	.word	index@(_ZN7cutlass13device_kernelIN5flash19enable_sm80_to_sm89INS1_16FlashAttnBwdSm80INS1_25CollectiveMainloopBwdSm80ILi2ELi1EN4cute5tupleIJNS5_1CILi64EEENS7_ILi80EEENS7_ILi192EEEEEENS_6half_tEfNS_4arch4Sm80ELb0ELb0ELb0ELb0ELb1ELb0ELb1ELb0ELi2ELi4ELi2ELi2ELb0EEENS1_24CollectiveEpilogueBwdGQAISB_fSE_Li256ELb0ELb1EEENS1_19SingleTileSchedulerILb0ELb0ELb0ELi80EEEEEEEEEvNT_6ParamsE)
        /*0254*/ 	.word	0x00000000


	//----- nvinfo : EIATTR_REGCOUNT
	.align		4
.L_110:
        /*0258*/ 	.byte	0x04, 0x2f
        /*025a*/ 	.short	(.L_112 - .L_111)
	.align		4
.L_111:
        /*025c*/ 	.word	index@(_ZN7cutlass13device_kernelIN5flash19enable_sm80_to_sm89INS1_16FlashAttnBwdSm80INS1_25CollectiveMainloopBwdSm80ILi2ELi1EN4cute5tupleIJNS5_1CILi64EEENS7_ILi80EEENS7_ILi192EEEEEENS_6half_tEfNS_4arch4Sm80ELb0ELb0ELb0ELb0ELb0ELb0ELb1ELb0ELi2ELi4ELi2ELi2ELb0EEENS1_24CollectiveEpilogueBwdGQAISB_fSE_Li256ELb0ELb0EEENS1_19SingleTileSchedulerILb0ELb0ELb0ELi80EEEEEEEEEvNT_6ParamsE)
        /*0260*/ 	.word	0x00000004


	//----- nvinfo : EIATTR_FRAME_SIZE
	.align		4
.L_112:
        /*0264*/ 	.byte	0x04, 0x11
        /*0266*/ 	.short	(.L_114 - .L_113)
	.align		4
.L_113:
        /*0268*/ 	.word	index@(_ZN7cutlass13device_kernelIN5flash19enable_sm80_to_sm89INS1_16FlashAttnBwdSm80INS1_25CollectiveMainloopBwdSm80ILi2ELi1EN4cute5tupleIJNS5_1CILi64EEENS7_ILi80EEENS7_ILi192EEEEEENS_6half_tEfNS_4arch4Sm80ELb0ELb0ELb0ELb0ELb0ELb0ELb1ELb0ELi2ELi4ELi2ELi2ELb0EEENS1_24CollectiveEpilogueBwdGQAISB_fSE_Li256ELb0ELb0EEENS1_19SingleTileSchedulerILb0ELb0ELb0ELi80EEEEEEEEEvNT_6ParamsE)
        /*026c*/ 	.word	0x00000000


	//----- nvinfo : EIATTR_REGCOUNT
	.align		4
.L_114:
        /*0270*/ 	.byte	0x04, 0x2f
        /*0272*/ 	.short	(.L_116 - .L_115)
	.align		4
.L_115:
        /*0274*/ 	.word	index@(_ZN7cutlass13device_kernelIN5flash19enable_sm80_to_sm89INS1_16FlashAttnBwdSm80INS1_25CollectiveMainloopBwdSm80ILi2ELi1EN4cute5tupleIJNS5_1CILi64EEENS7_ILi80EEENS7_ILi192EEEEEENS_6half_tEfNS_4arch4Sm80ELb0ELb0ELb0ELb0ELb1ELb0ELb1ELb0ELi2ELi4ELi2ELi2ELb0EEENS1_21CollectiveEpilogueBwdISB_SC_SE_Li256ELb0ELb1ELi4EEENS1_19SingleTileSchedulerILb0ELb0ELb0ELi80EEEEEEEEEvNT_6ParamsE)
        /*0278*/ 	.word	0x00000004


	//----- nvinfo : EIATTR_FRAME_SIZE
	.align		4
.L_116:
        /*027c*/ 	.byte	0x04, 0x11
        /*027e*/ 	.short	(.L_118 - .L_117)
	.align		4
.L_117:
        /*0280*/ 	.word	index@(_ZN7cutlass13device_kernelIN5flash19enable_sm80_to_sm89INS1_16FlashAttnBwdSm80INS1_25CollectiveMainloopBwdSm80ILi2ELi1EN4cute5tupleIJNS5_1CILi64EEENS7_ILi80EEENS7_ILi192EEEEEENS_6half_tEfNS_4arch4Sm80ELb0ELb0ELb0ELb0ELb1ELb0ELb1ELb0ELi2ELi4ELi2ELi2ELb0EEENS1_21CollectiveEpilogueBwdISB_SC_SE_Li256ELb0ELb1ELi4EEENS1_19SingleTileSchedulerILb0ELb0ELb0ELi80EEEEEEEEEvNT_6ParamsE)
        /*0284*/ 	.word	0x00000000


	//----- nvinfo : EIATTR_REGCOUNT
	.align		4
.L_118:
        /*0288*/ 	.byte	0x04, 0x2f
        /*028a*/ 	.short	(.L_120 - .L_119)
	.align		4
.L_119:
        /*028c*/ 	.word	index@(_ZN7cutlass13device_kernelIN5flash19enable_sm80_to_sm89INS1_16FlashAttnBwdSm80INS1_25CollectiveMainloopBwdSm80ILi2ELi1EN4cute5tupleIJNS5_1CILi64EEENS7_ILi80EEENS7_ILi192EEEEEENS_6half_tEfNS_4arch4Sm80ELb0ELb0ELb0ELb0ELb0ELb0ELb1ELb0ELi2ELi4ELi2ELi2ELb0EEENS1_21CollectiveEpilogueBwdISB_SC_SE_Li256ELb0ELb1ELi4EEENS1_19SingleTileSchedulerILb0ELb0ELb0ELi80EEEEEEEEEvNT_6ParamsE)
        /*0290*/ 	.word	0x00000004


	//----- nvinfo : EIATTR_FRAME_SIZE
	.align		4
.L_120:
        /*0294*/ 	.byte	0x04, 0x11
        /*0296*/ 	.short	(.L_122 - .L_121)
	.align		4
.L_121:
        /*0298*/ 	.word	index@(_ZN7cutlass13device_kernelIN5flash19enable_sm80_to_sm89INS1_16FlashAttnBwdSm80INS1_25CollectiveMainloopBwdSm80ILi2ELi1EN4cute5tupleIJNS5_1CILi64EEENS7_ILi80EEENS7_ILi192EEEEEENS_6half_tEfNS_4arch4Sm80ELb0ELb0ELb0ELb0ELb0ELb0ELb1ELb0ELi2ELi4ELi2ELi2ELb0EEENS1_21CollectiveEpilogueBwdISB_SC_SE_Li256ELb0ELb1ELi4EEENS1_19SingleTileSchedulerILb0ELb0ELb0ELi80EEEEEEEEEvNT_6ParamsE)
        /*029c*/ 	.word	0x00000000


	//----- nvinfo : EIATTR_REGCOUNT
	.align		4
.L_122:
        /*02a0*/ 	.byte	0x04, 0x2f
        /*02a2*/ 	.short	(.L_124 - .L_123)
	.align		4
.L_123:
        /*02a4*/ 	.word	index@(_ZN7cutlass13device_kernelIN5flash19enable_sm80_to_sm89INS1_16FlashAttnBwdSm80INS1_25CollectiveMainloopBwdSm80ILi1ELi1EN4cute5tupleIJNS5_1CILi64EEES8_NS7_ILi192EEEEEENS_6half_tEfNS_4arch4Sm80ELb1ELb0ELb0ELb1ELb1ELb0ELb0ELb0ELi2ELi2ELi2ELi2ELb1EEENS1_24CollectiveEpilogueBwdGQAISA_fSD_Li256ELb1ELb1EEENS1_25SingleTileBwdLPTSchedulerILb1ELi64ELb1EEEEEEEEEvNT_6ParamsE)
        /*02a8*/ 	.word	0x00000004


	//----- nvinfo : EIATTR_FRAME_SIZE
	.align		4
.L_124:
        /*02ac*/ 	.byte	0x04, 0x11
        /*02ae*/ 	.short	(.L_126 - .L_125)
	.align		4
.L_125:
        /*02b0*/ 	.word	index@(_ZN7cutlass13device_kernelIN5flash19enable_sm80_to_sm89INS1_16FlashAttnBwdSm80INS1_25CollectiveMainloopBwdSm80ILi1ELi1EN4cute5tupleIJNS5_1CILi64EEES8_NS7_ILi192EEEEEENS_6half_tEfNS_4arch4Sm80ELb1ELb0ELb0ELb1ELb1ELb0ELb0ELb0ELi2ELi2ELi2ELi2ELb1EEENS1_24CollectiveEpilogueBwdGQAISA_fSD_Li256ELb1ELb1EEENS1_25SingleTileBwdLPTSchedulerILb1ELi64ELb1EEEEEEEEEvNT_6ParamsE)
        /*02b4*/ 	.word	0x00000000


	//----- nvinfo : EIATTR_REGCOUNT
	.align		4
.L_126:
        /*02b8*/ 	.byte	0x04, 0x2f
        /*02ba*/ 	.short	(.L_128 - .L_127)
	.align		4
.L_127:
        /*02bc*/ 	.word	index@(_ZN7cutlass13device_kernelIN5flash19enable_sm80_to_sm89INS1_16FlashAttnBwdSm80INS1_25CollectiveMainloopBwdSm80ILi1ELi1EN4cute5tupleIJNS5_1CILi64EEES8_NS7_ILi192EEEEEENS_6half_tEfNS_4arch4Sm80ELb1ELb0ELb0ELb1ELb0ELb0ELb0ELb0ELi2ELi2ELi2ELi2ELb1EEENS1_24CollectiveEpilogueBwdGQAISA_fSD_Li256ELb1ELb0EEENS1_25SingleTileBwdLPTSchedulerILb1ELi64ELb0EEEEEEEEEvNT_6ParamsE)
        /*02c0*/ 	.word	0x00000004


	//----- nvinfo : EIATTR_FRAME_SIZE
	.align		4
.L_128:
        /*02c4*/ 	.byte	0x04, 0x11
        /*02c6*/ 	.short	(.L_130 - .L_129)
	.align		4
.L_129:
        /*02c8*/ 	.word	index@(_ZN7cutlass13device_kernelIN5flash19enable_sm80_to_sm89INS1_16FlashAttnBwdSm80INS1_25CollectiveMainloopBwdSm80ILi1ELi1EN4cute5tupleIJNS5_1CILi64EEES8_NS7_ILi192EEEEEENS_6half_tEfNS_4arch4Sm80ELb1ELb0ELb0ELb1ELb0ELb0ELb0ELb0ELi2ELi2ELi2ELi2ELb1EEENS1_24CollectiveEpilogueBwdGQAISA_fSD_Li256ELb1ELb0EEENS1_25SingleTileBwdLPTSchedulerILb1ELi64ELb0EEEEEEEEEvNT_6ParamsE)
        /*02cc*/ 	.word	0x00000000


	//----- nvinfo : EIATTR_REGCOUNT
	.align		4
.L_130:
        /*02d0*/ 	.byte	0x04, 0x2f
        /*02d2*/ 	.short	(.L_132 - .L_131)
	.align		4
.L_131:
        /*02d4*/ 	.word	index@(_ZN7cutlass13device_kernelIN5flash19enable_sm80_to_sm89INS1_16FlashAttnBwdSm80INS1_25CollectiveMainloopBwdSm80ILi1ELi1EN4cute5tupleIJNS5_1CILi64EEES8_NS7_ILi192EEEEEENS_6half_tEfNS_4arch4Sm80ELb1ELb0ELb0ELb1ELb1ELb0ELb0ELb0ELi2ELi2ELi2ELi2ELb1EEENS1_21CollectiveEpilogueBwdISA_SB_SD_Li256ELb1ELb0ELi4EEENS1_25SingleTileBwdLPTSchedulerILb1ELi64ELb1EEEEEEEEEvNT_6ParamsE)
        /*02d8*/ 	.word	0x00000004


	//----- nvinfo : EIATTR_FRAME_SIZE
	.align		4
.L_132:
        /*02dc*/ 	.byte	0x04, 0x11
        /*02de*/ 	.short	(.L_134 - .L_133)
	.align		4
.L_133:
        /*02e0*/ 	.word	index@(_ZN7cutlass13device_kernelIN5flash19enable_sm80_to_sm89INS1_16FlashAttnBwdSm80INS1_25CollectiveMainloopBwdSm80ILi1ELi1EN4cute5tupleIJNS5_1CILi64EEES8_NS7_ILi192EEEEEENS_6half_tEfNS_4arch4Sm80ELb1ELb0ELb0ELb1ELb1ELb0ELb0ELb0ELi2ELi2ELi2ELi2ELb1EEENS1_21CollectiveEpilogueBwdISA_SB_SD_Li256ELb1ELb0ELi4EEENS1_25SingleTileBwdLPTSchedulerILb1ELi64ELb1EEEEEEEEEvNT_6ParamsE)
        /*02e4*/ 	.word	0x00000000


	//----- nvinfo : EIATTR_REGCOUNT
	.align		4
.L_134:
        /*02e8*/ 	.byte	0x04, 0x2f
        /*02ea*/ 	.short	(.L_136 - .L_135)
	.align		4
.L_135:
        /*02ec*/ 	.word	index@(_ZN7cutlass13device_kernelIN5flash19enable_sm80_to_sm89INS1_16FlashAttnBwdSm80INS1_25CollectiveMainloopBwdSm80ILi1ELi1EN4cute5tupleIJNS5_1CILi64EEES8_NS7_ILi192EEEEEENS_6half_tEfNS_4arch4Sm80ELb1ELb0ELb0ELb1ELb0ELb0ELb0ELb0ELi2ELi2ELi2ELi2ELb1EEENS1_21CollectiveEpilogueBwdISA_SB_SD_Li256ELb1ELb0ELi4EEENS1_25SingleTileBwdLPTSchedulerILb1ELi64ELb0EEEEEEEEEvNT_6ParamsE)
        /*02f0*/ 	.word	0x00000004


	//----- nvinfo : EIATTR_FRAME_SIZE
	.align		4
.L_136:
        /*02f4*/ 	.byte	0x04, 0x11
        /*02f6*/ 	.short	(.L_138 - .L_137)
	.align		4
.L_137:
        /*02f8*/ 	.word	index@(_ZN7cutlass13device_kernelIN5flash19enable_sm80_to_sm89INS1_16FlashAttnBwdSm80INS1_25CollectiveMainloopBwdSm80ILi1ELi1EN4cute5tupleIJNS5_1CILi64EEES8_NS7_ILi192EEEEEENS_6half_tEfNS_4arch4Sm80ELb1ELb0ELb0ELb1ELb0ELb0ELb0ELb0ELi2ELi2ELi2ELi2ELb1EEENS1_21CollectiveEpilogueBwdISA_SB_SD_Li256ELb1ELb0ELi4EEENS1_25SingleTileBwdLPTSchedulerILb1ELi64ELb0EEEEEEEEEvNT_6ParamsE)
        /*02fc*/ 	.word	0x00000000


	//----- nvinfo : EIATTR_REGCOUNT
	.align		4
.L_138:
        /*0300*/ 	.byte	0x04, 0x2f
        /*0302*/ 	.short	(.L_140 - .L_139)
	.align		4
.L_139:
        /*0304*/ 	.word	index@(_ZN7cutlass13device_kernelIN5flash19enable_sm80_to_sm89INS1_16FlashAttnBwdSm80INS1_25CollectiveMainloopBwdSm80ILi1ELi1EN4cute5tupleIJNS5_1CILi64EEES8_NS7_ILi192EEEEEENS_6half_tEfNS_4arch4Sm80ELb1ELb0ELb0ELb0ELb1ELb0ELb0ELb0ELi2ELi2ELi2ELi2ELb1EEENS1_24CollectiveEpilogueBwdGQAISA_fSD_Li256ELb0ELb1EEENS1_25SingleTileBwdLPTSchedulerILb0ELi64ELb1EEEEEEEEEvNT_6ParamsE)
        /*0308*/ 	.word	0x00000004


	//----- nvinfo : EIATTR_FRAME_SIZE
	.align		4
.L_140:
        /*030c*/ 	.byte	0x04, 0x11
        /*030e*/ 	.short	(.L_142 - .L_141)
	.align		4
.L_141:
        /*0310*/ 	.word	index@(_ZN7cutlass13device_kernelIN5flash19enable_sm80_to_sm89INS1_16FlashAttnBwdSm80INS1_25CollectiveMainloopBwdSm80ILi1ELi1EN4cute5tupleIJNS5_1CILi64EEES8_NS7_ILi192EEEEEENS_6half_tEfNS_4arch4Sm80ELb1ELb0ELb0ELb0ELb1ELb0ELb0ELb0ELi2ELi2ELi2ELi2ELb1EEENS1_24CollectiveEpilogueBwdGQAISA_fSD_Li256ELb0ELb1EEENS1_25SingleTileBwdLPTSchedulerILb0ELi64ELb1EEEEEEEEEvNT_6ParamsE)
        /*0314*/ 	.word	0x00000000


	//----- nvinfo : EIATTR_REGCOUNT
	.align		4
.L_142:
        /*0318*/ 	.byte	0x04, 0x2f
        /*031a*/ 	.short	(.L_144 - .L_143)
	.align		4
.L_143:
        /*031c*/ 	.word	index@(_ZN7cutlass13device_kernelIN5flash19enable_sm80_to_sm89INS1_16FlashAttnBwdSm80INS1_25CollectiveMainloopBwdSm80ILi1ELi1EN4cute5tupleIJNS5_1CILi64EEES8_NS7_ILi192EEEEEENS_6half_tEfNS_4arch4Sm80ELb1ELb0ELb0ELb0ELb0ELb0ELb0ELb0ELi2ELi2ELi2ELi2ELb1EEENS1_24CollectiveEpilogueBwdGQAISA_fSD_Li256ELb0ELb0EEENS1_25SingleTileBwdLPTSchedulerILb0ELi64ELb0EEEEEEEEEvNT_6ParamsE)
        /*0320*/ 	.word	0x00000004


	//----- nvinfo : EIATTR_FRAME_SIZE
	.align		4
.L_144:
        /*0324*/ 	.byte	0x04, 0x11
        /*0326*/ 	.short	(.L_146 - .L_145)
	.align		4
.L_145:
        /*0328*/ 	.word	index@(_ZN7cutlass13device_kernelIN5flash19enable_sm80_to_sm89INS1_16FlashAttnBwdSm80INS1_25CollectiveMainloopBwdSm80ILi1ELi1EN4cute5tupleIJNS5_1CILi64EEES8_NS7_ILi192EEEEEENS_6half_tEfNS_4arch4Sm80ELb1ELb0ELb0ELb0ELb0ELb0ELb0ELb0ELi2ELi2ELi2ELi2ELb1EEENS1_24CollectiveEpilogueBwdGQAISA_fSD_Li256ELb0ELb0EEENS1_25SingleTileBwdLPTSchedulerILb0ELi64ELb0EEEEEEEEEvNT_6ParamsE)
        /*032c*/ 	.word	0x00000000


	//----- nvinfo : EIATTR_REGCOUNT
	.align		4
.L_146:
        /*0330*/ 	.byte	0x04, 0x2f
        /*0332*/ 	.short	(.L_148 - .L_147)
	.align		4
.L_147:
        /*0334*/ 	.word	index@(_ZN7cutlass13device_kernelIN5flash19enable_sm80_to_sm89INS1_16FlashAttnBwdSm80INS1_25CollectiveMainloopBwdSm80ILi1ELi1EN4cute5tupleIJNS5_1CILi64EEES8_NS7_ILi192EEEEEENS_6half_tEfNS_4arch4Sm80ELb1ELb0ELb0ELb0ELb1ELb0ELb0ELb0ELi2ELi2ELi2ELi2ELb1EEENS1_21CollectiveEpilogueBwdISA_SB_SD_Li256ELb0ELb0ELi4EEENS1_25SingleTileBwdLPTSchedulerILb0ELi64ELb1EEEEEEEEEvNT_6ParamsE)
        /*0338*/ 	.word	0x00000004


	//----- nvinfo : EIATTR_FRAME_SIZE
	.align		4
.L_148:
        /*033c*/ 	.byte	0x04, 0x11
        /*033e*/ 	.short	(.L_150 - .L_149)
	.align		4
.L_149:
        /*0340*/ 	.word	index@(_ZN7cutlass13device_kernelIN5flash19enable_sm80_to_sm89INS1_16FlashAttnBwdSm80INS1_25CollectiveMainloopBwdSm80ILi1ELi1EN4cute5tupleIJNS5_1CILi64EEES8_NS7_ILi192EEEEEENS_6half_tEfNS_4arch4Sm80ELb1ELb0ELb0ELb0ELb1ELb0ELb0ELb0ELi2ELi2ELi2ELi2ELb1EEENS1_21CollectiveEpilogueBwdISA_SB_SD_Li256ELb0ELb0ELi4EEENS1_25SingleTileBwdLPTSchedulerILb0ELi64ELb1EEEEEEEEEvNT_6ParamsE)
        /*0344*/ 	.word	0x00000000


	//----- nvinfo : EIATTR_REGCOUNT
	.align		4
.L_150:
        /*0348*/ 	.byte	0x04, 0x2f
        /*034a*/ 	.short	(.L_152 - .L_151)
	.align		4
.L_151:
        /*034c*/ 	.word	index@(_ZN7cutlass13device_kernelIN5flash19enable_sm80_to_sm89INS1_16FlashAttnBwdSm80INS1_25CollectiveMainloopBwdSm80ILi1ELi1EN4cute5tupleIJNS5_1CILi64EEES8_NS7_ILi192EEEEEENS_6half_tEfNS_4arch4Sm80ELb1ELb0ELb0ELb0ELb0ELb0ELb0ELb0ELi2ELi2ELi2ELi2ELb1EEENS1_21CollectiveEpilogueBwdISA_SB_SD_Li256ELb0ELb0ELi4EEENS1_25SingleTileBwdLPTSchedulerILb0ELi64ELb0EEEEEEEEEvNT_6ParamsE)
        /*0350*/ 	.word	0x00000004


	//----- nvinfo : EIATTR_FRAME_SIZE
	.align		4
.L_152:
        /*0354*/ 	.byte	0x04, 0x11
        /*0356*/ 	.short	(.L_154 - .L_153)
	.align		4
.L_153:
        /*0358*/ 	.word	index@(_ZN7cutlass13device_kernelIN5flash19enable_sm80_to_sm89INS1_16FlashAttnBwdSm80INS1_25CollectiveMainloopBwdSm80ILi1ELi1EN4cute5tupleIJNS5_1CILi64EEES8_NS7_ILi192EEEEEENS_6half_tEfNS_4arch4Sm80ELb1ELb0ELb0ELb0ELb0ELb0ELb0ELb0ELi2ELi2ELi2ELi2ELb1EEENS1_21CollectiveEpilogueBwdISA_SB_SD_Li256ELb0ELb0ELi4EEENS1_25SingleTileBwdLPTSchedulerILb0ELi64ELb0EEEEEEEEEvNT_6ParamsE)
        /*035c*/ 	.word	0x00000000


	//----- nvinfo : EIATTR_REGCOUNT
	.align		4
.L_154:
        /*0360*/ 	.byte	0x04, 0x2f
        /*0362*/ 	.short	(.L_156 - .L_155)
	.align		4
.L_155:
        /*0364*/ 	.word	index@(_ZN7cutlass13device_kernelIN5flash19enable_sm80_to_sm89INS1_16FlashAttnBwdSm80INS1_25CollectiveMainloopBwdSm80ILi1ELi1EN4cute5tupleIJNS5_1CILi64EEES8_NS7_ILi192EEEEEENS_6half_tEfNS_4arch4Sm80ELb0ELb1ELb0ELb1ELb1ELb0ELb0ELb0ELi2ELi2ELi2ELi2ELb1EEENS1_24CollectiveEpilogueBwdGQAISA_fSD_Li256ELb1ELb1EEENS1_19SingleTileSchedulerILb1ELb0ELb0ELi64EEEEEEEEEvNT_6ParamsE)
        /*0368*/ 	.word	0x00000004


	//----- nvinfo : EIATTR_FRAME_SIZE
	.align		4
.L_156:
        /*036c*/ 	.byte	0x04, 0x11
        /*036e*/ 	.short	(.L_158 - .L_157)
	.align		4
.L_157:
        /*0370*/ 	.word	index@(_ZN7cutlass13device_kernelIN5flash19enable_sm80_to_sm89INS1_16FlashAttnBwdSm80INS1_25CollectiveMainloopBwdSm80ILi1ELi1EN4cute5tupleIJNS5_1CILi64EEES8_NS7_ILi192EEEEEENS_6half_tEfNS_4arch4Sm80ELb0ELb1ELb0ELb1ELb1ELb0ELb0ELb0ELi2ELi2ELi2ELi2ELb1EEENS1_24CollectiveEpilogueBwdGQAISA_fSD_Li256ELb1ELb1EEENS1_19SingleTileSchedulerILb1ELb0ELb0ELi64EEEEEEEEEvNT_6ParamsE)
        /*0374*/ 	.word	0x00000000


	//----- nvinfo : EIATTR_REGCOUNT
	.align		4
.L_158:
        /*0378*/ 	.byte	0x04, 0x2f
        /*037a*/ 	.short	(.L_160 - .L_159)
	.align		4
.L_159:
        /*037c*/ 	.word	index@(_ZN7cutlass13device_kernelIN5flash19enable_sm80_to_sm89INS1_16FlashAttnBwdSm80INS1_25CollectiveMainloopBwdSm80ILi1ELi1EN4cute5tupleIJNS5_1CILi64EEES8_NS7_ILi192EEEEEENS_6half_tEfNS_4arch4Sm80ELb0ELb1ELb0ELb1ELb0ELb0ELb0ELb0ELi2ELi2ELi2ELi2ELb1EEENS1_24CollectiveEpilogueBwdGQAISA_fSD_Li256ELb1ELb0EEENS1_19SingleTileSchedulerILb1ELb0ELb0ELi64EEEEEEEEEvNT_6ParamsE)
        /*0380*/ 	.word	0x00000004


	//----- nvinfo : EIATTR_FRAME_SIZE
	.align		4
.L_160:
        /*0384*/ 	.byte	0x04, 0x11
        /*0386*/ 	.short	(.L_162 - .L_161)
	.align		4
.L_161:
        /*0388*/ 	.word	index@(_ZN7cutlass13device_kernelIN5flash19enable_sm80_to_sm89INS1_16FlashAttnBwdSm80INS1_25CollectiveMainloopBwdSm80ILi1ELi1EN4cute5tupleIJNS5_1CILi64EEES8_NS7_ILi192EEEEEENS_6half_tEfNS_4arch4Sm80ELb0ELb1ELb0ELb1ELb0ELb0ELb0ELb0ELi2ELi2ELi2ELi2ELb1EEENS1_24CollectiveEpilogueBwdGQAISA_fSD_Li256ELb1ELb0EEENS1_19SingleTileSchedulerILb1ELb0ELb0ELi64EEEEEEEEEvNT_6ParamsE)
        /*038c*/ 	.word	0x00000000


	//----- nvinfo : EIATTR_REGCOUNT
	.align		4
.L_162:
        /*0390*/ 	.byte	0x04, 0x2f
        /*0392*/ 	.short	(.L_164 - .L_163)
	.align		4
.L_163:
        /*0394*/ 	.word	index@(_ZN7cutlass13device_kernelIN5flash19enable_sm80_to_sm89INS1_16FlashAttnBwdSm80INS1_25CollectiveMainloopBwdSm80ILi1ELi1EN4cute5tupleIJNS5_1CILi64EEES8_NS7_ILi192EEEEEENS_6half_tEfNS_4arch4Sm80ELb0ELb1ELb0ELb1ELb1ELb0ELb0ELb0ELi2ELi2ELi2ELi2ELb1EEENS1_21CollectiveEpilogueBwdISA_SB_SD_Li256ELb1ELb0ELi4EEENS1_19SingleTileSchedulerILb1ELb0ELb0ELi64EEEEEEEEEvNT_6ParamsE)
        /*0398*/ 	.word	0x00000004


	//----- nvinfo : EIATTR_FRAME_SIZE
	.align		4
.L_164:
        /*039c*/ 	.byte	0x04, 0x11
        /*039e*/ 	.short	(.L_166 - .L_165)
	.align		4
.L_165:
        /*03a0*/ 	.word	index@(_ZN7cutlass13device_kernelIN5flash19enable_sm80_to_sm89INS1_16FlashAttnBwdSm80INS1_25CollectiveMainloopBwdSm80ILi1ELi1EN4cute5tupleIJNS5_1CILi64EEES8_NS7_ILi192EEEEEENS_6half_tEfNS_4arch4Sm80ELb0ELb1ELb0ELb1ELb1ELb0ELb0ELb0ELi2ELi2ELi2ELi2ELb1EEENS1_21CollectiveEpilogueBwdISA_SB_SD_Li256ELb1ELb0ELi4EEENS1_19SingleTileSchedulerILb1ELb0ELb0ELi64EEEEEEEEEvNT_6ParamsE)
        /*03a4*/ 	.word	0x00000000


	//----- nvinfo : EIATTR_REGCOUNT
	.align		4
.L_166:
        /*03a8*/ 	.byte	0x04, 0x2f
        /*03aa*/ 	.short	(.L_168 - .L_167)
	.align		4
.L_167:
        /*03ac*/ 	.word	index@(_ZN7cutlass13device_kernelIN5flash19enable_sm80_to_sm89INS1_16FlashAttnBwdSm80INS1_25CollectiveMainloopBwdSm80ILi1ELi1EN4cute5tupleIJNS5_1CILi64EEES8_NS7_ILi192EEEEEENS_6half_tEfNS_4arch4Sm80ELb0ELb1ELb0ELb1ELb0ELb0ELb0ELb0ELi2ELi2ELi2ELi2ELb1EEENS1_21CollectiveEpilogueBwdISA_SB_SD_Li256ELb1ELb0ELi4EEENS1_19SingleTileSchedulerILb1ELb0ELb0ELi64EEEEEEEEEvNT_6ParamsE)
        /*03b0*/ 	.word	0x00000004


	//----- nvinfo : EIATTR_FRAME_SIZE
	.align		4
.L_168:
        /*03b4*/ 	.byte	0x04, 0x11
        /*03b6*/ 	.short	(.L_170 - .L_169)
	.align		4
.L_169:
        /*03b8*/ 	.word	index@(_ZN7cutlass13device_kernelIN5flash19enable_sm80_to_sm89INS1_16FlashAttnBwdSm80INS1_25CollectiveMainloopBwdSm80ILi1ELi1EN4cute5tupleIJNS5_1CILi64EEES8_NS7_ILi192EEEEEENS_6half_tEfNS_4arch4Sm80ELb0ELb1ELb0ELb1ELb0ELb0ELb0ELb0ELi2ELi2ELi2ELi2ELb1EEENS1_21CollectiveEpilogueBwdISA_SB_SD_Li256ELb1ELb0ELi4EEENS1_19SingleTileSchedulerILb1ELb0ELb0ELi64EEEEEEEEEvNT_6ParamsE)
        /*03bc*/ 	.word	0x00000000


	//----- nvinfo : EIATTR_REGCOUNT
	.align		4
.L_170:
        /*03c0*/ 	.byte	0x04, 0x2f
        /*03c2*/ 	.short	(.L_172 - .L_171)
	.align		4
.L_171:
        /*03c4*/ 	.word	index@(_ZN7cutlass13device_kernelIN5flash19enable_sm80_to_sm89INS1_16FlashAttnBwdSm80INS1_25CollectiveMainloopBwdSm80ILi1ELi1EN4cute5tupleIJNS5_1CILi64EEES8_NS7_ILi192EEEEEENS_6half_tEfNS_4arch4Sm80ELb0ELb1ELb0ELb0ELb1ELb0ELb0ELb0ELi2ELi2ELi2ELi2ELb1EEENS1_24CollectiveEpilogueBwdGQAISA_fSD_Li256ELb0ELb1EEENS1_19SingleTileSchedulerILb0ELb0ELb0ELi64EEEEEEEEEvNT_6ParamsE)
        /*03c8*/ 	.word	0x00000004


	//----- nvinfo : EIATTR_FRAME_SIZE
	.align		4
.L_172:
        /*03cc*/ 	.byte	0x04, 0x11
        /*03ce*/ 	.short	(.L_174 - .L_173)
	.align		4
.L_173:
        /*03d0*/ 	.word	index@(_ZN7cutlass13device_kernelIN5flash19enable_sm80_to_sm89INS1_16FlashAttnBwdSm80INS1_25CollectiveMainloopBwdSm80ILi1ELi1EN4cute5tupleIJNS5_1CILi64EEES8_NS7_ILi192EEEEEENS_6half_tEfNS_4arch4Sm80ELb0ELb1ELb0ELb0ELb1ELb0ELb0ELb0ELi2ELi2ELi2ELi2ELb1EEENS1_24CollectiveEpilogueBwdGQAISA_fSD_Li256ELb0ELb1EEENS1_19SingleTileSchedulerILb0ELb0ELb0ELi64EEEEEEEEEvNT_6ParamsE)
        /*03d4*/ 	.word	0x00000000


	//----- nvinfo : EIATTR_REGCOUNT
	.align		4
.L_174:
        /*03d8*/ 	.byte	0x04, 0x2f
        /*03da*/ 	.short	(.L_176 - .L_175)
	.align		4
.L_175:
        /*03dc*/ 	.word	index@(_ZN7cutlass13device_kernelIN5flash19enable_sm80_to_sm89INS1_16FlashAttnBwdSm80INS1_25CollectiveMainloopBwdSm80ILi1ELi1EN4cute5tupleIJNS5_1CILi64EEES8_NS7_ILi192EEEEEENS_6half_tEfNS_4arch4Sm80ELb0ELb1ELb0ELb0ELb0ELb0ELb0ELb0ELi2ELi2ELi2ELi2ELb1EEENS1_24CollectiveEpilogueBwdGQAISA_fSD_Li256ELb0ELb0EEENS1_19SingleTileSchedulerILb0ELb0ELb0ELi64EEEEEEEEEvNT_6ParamsE)
        /*03e0*/ 	.word	0x00000004


	//----- nvinfo : EIATTR_FRAME_SIZE
	.align		4
.L_176:
        /*03e4*/ 	.byte	0x04, 0x11
        /*03e6*/ 	.short	(.L_178 - .L_177)
	.align		4
.L_177:
        /*03e8*/ 	.word	index@(_ZN7cutlass13device_kernelIN5flash19enable_sm80_to_sm89INS1_16FlashAttnBwdSm80INS1_25CollectiveMainloopBwdSm80ILi1ELi1EN4cute5tupleIJNS5_1CILi64EEES8_NS7_ILi192EEEEEENS_6half_tEfNS_4arch4Sm80ELb0ELb1ELb0ELb0ELb0ELb0ELb0ELb0ELi2ELi2ELi2ELi2ELb1EEENS1_24CollectiveEpilogueBwdGQAISA_fSD_Li256ELb0ELb0EEENS1_19SingleTileSchedulerILb0ELb0ELb0ELi64EEEEEEEEEvNT_6ParamsE)
        /*03ec*/ 	.word	0x00000000


	//----- nvinfo : EIATTR_REGCOUNT
	.align		4
.L_178:
        /*03f0*/ 	.byte	0x04, 0x2f
        /*03f2*/ 	.short	(.L_180 - .L_179)
	.align		4
.L_179:
        /*03f4*/ 	.word	index@(_ZN7cutlass13device_kernelIN5flash19enable_sm80_to_sm89INS1_16FlashAttnBwdSm80INS1_25CollectiveMainloopBwdSm80ILi1ELi1EN4cute5tupleIJNS5_1CILi64EEES8_NS7_ILi192EEEEEENS_6half_tEfNS_4arch4Sm80ELb0ELb1ELb0ELb0ELb1ELb0ELb0ELb0ELi2ELi2ELi2ELi2ELb1EEENS1_21CollectiveEpilogueBwdISA_SB_SD_Li256ELb0ELb0ELi4EEENS1_19SingleTileSchedulerILb0ELb0ELb0ELi64EEEEEEEEEvNT_6ParamsE)
        /*03f8*/ 	.word	0x00000004


	//----- nvinfo : EIATTR_FRAME_SIZE
	.align		4
.L_180:
        /*03fc*/ 	.byte	0x04, 0x11
        /*03fe*/ 	.short	(.L_182 - .L_181)
	.align		4
.L_181:
        /*0400*/ 	.word	index@(_ZN7cutlass13device_kernelIN5flash19enable_sm80_to_sm89INS1_16FlashAttnBwdSm80INS1_25CollectiveMainloopBwdSm80ILi1ELi1EN4cute5tupleIJNS5_1CILi64EEES8_NS7_ILi192EEEEEENS_6half_tEfNS_4arch4Sm80ELb0ELb1ELb0ELb0ELb1ELb0ELb0ELb0ELi2ELi2ELi2ELi2ELb1EEENS1_21CollectiveEpilogueBwdISA_SB_SD_Li256ELb0ELb0ELi4EEENS1_19SingleTileSchedulerILb0ELb0ELb0ELi64EEEEEEEEEvNT_6ParamsE)
        /*0404*/ 	.word	0x00000000


	//----- nvinfo : EIATTR_REGCOUNT
	.align		4
.L_182:
        /*0408*/ 	.byte	0x04, 0x2f
        /*040a*/ 	.short	(.L_184 - .L_183)
	.align		4
.L_183:
        /*040c*/ 	.word	index@(_ZN7cutlass13device_kernelIN5flash19enable_sm80_to_sm89INS1_16FlashAttnBwdSm80INS1_25CollectiveMainloopBwdSm80ILi1ELi1EN4cute5tupleIJNS5_1CILi64EEES8_NS7_ILi192EEEEEENS_6half_tEfNS_4arch4Sm80ELb0ELb1ELb0ELb0ELb0ELb0ELb0ELb0ELi2ELi2ELi2ELi2ELb1EEENS1_21CollectiveEpilogueBwdISA_SB_SD_Li256ELb0ELb0ELi4EEENS1_19SingleTileSchedulerILb0ELb0ELb0ELi64EEEEEEEEEvNT_6ParamsE)
        /*0410*/ 	.word	0x00000004


	//----- nvinfo : EIATTR_FRAME_SIZE
	.align		4
.L_184:
        /*0414*/ 	.byte	0x04, 0x11
        /*0416*/ 	.short	(.L_186 - .L_185)
	.align		4
.L_185:
        /*0418*/ 	.word	index@(_ZN7cutlass13device_kernelIN5flash19enable_sm80_to_sm89INS1_16FlashAttnBwdSm80INS1_25CollectiveMainloopBwdSm80ILi1ELi1EN4cute5tupleIJNS5_1CILi64EEES8_NS7_ILi192EEEEEENS_6half_tEfNS_4arch4Sm80ELb0ELb1ELb0ELb0ELb0ELb0ELb0ELb0ELi2ELi2ELi2ELi2ELb1EEENS1_21CollectiveEpilogueBwdISA_SB_SD_Li256ELb0ELb0ELi4EEENS1_19SingleTileSchedulerILb0ELb0ELb0ELi64EEEEEEEEEvNT_6ParamsE)
        /*041c*/ 	.word	0x00000000


	//----- nvinfo : EIATTR_REGCOUNT
	.align		4
.L_186:
        /*0420*/ 	.byte	0x04, 0x2f
        /*0422*/ 	.short	(.L_188 - .L_187)
	.align		4
.L_187:
        /*0424*/ 	.word	index@(_ZN7cutlass13device_kernelIN5flash19enable_sm80_to_sm89INS1_16FlashAttnBwdSm80INS1_25CollectiveMainloopBwdSm80ILi1ELi1EN4cute5tupleIJNS5_1CILi64EEES8_NS7_ILi192EEEEEENS_6half_tEfNS_4arch4Sm80ELb0ELb0ELb0ELb1ELb1ELb0ELb0ELb0ELi2ELi2ELi2ELi2ELb1EEENS1_24CollectiveEpilogueBwdGQAISA_fSD_Li256ELb1ELb1EEENS1_19SingleTileSchedulerILb1ELb0ELb0ELi64EEEEEEEEEvNT_6ParamsE)
        /*0428*/ 	.word	0x00000004


	//----- nvinfo : EIATTR_FRAME_SIZE
	.align		4
.L_188:
        /*042c*/ 	.byte	0x04, 0x11
        /*042e*/ 	.short	(.L_190 - .L_189)
	.align		4
.L_189:
        /*0430*/ 	.word	index@(_ZN7cutlass13device_kernelIN5flash19enable_sm80_to_sm89INS1_16FlashAttnBwdSm80INS1_25CollectiveMainloopBwdSm80ILi1ELi1EN4cute5tupleIJNS5_1CILi64EEES8_NS7_ILi192EEEEEENS_6half_tEfNS_4arch4Sm80ELb0ELb0ELb0ELb1ELb1ELb0ELb0ELb0ELi2ELi2ELi2ELi2ELb1EEENS1_24CollectiveEpilogueBwdGQAISA_fSD_Li256ELb1ELb1EEENS1_19SingleTileSchedulerILb1ELb0ELb0ELi64EEEEEEEEEvNT_6ParamsE)
        /*0434*/ 	.word	0x00000000


	//----- nvinfo : EIATTR_REGCOUNT
	.align		4
.L_190:
        /*0438*/ 	.byte	0x04, 0x2f
        /*043a*/ 	.short	(.L_192 - .L_191)
	.align		4
.L_191:
        /*043c*/ 	.word	index@(_ZN7cutlass13device_kernelIN5flash19enable_sm80_to_sm89INS1_16FlashAttnBwdSm80INS1_25CollectiveMainloopBwdSm80ILi1ELi1EN4cute5tupleIJNS5_1CILi64EEES8_NS7_ILi192EEEEEENS_6half_tEfNS_4arch4Sm80ELb0ELb0ELb0ELb1ELb0ELb0ELb0ELb0ELi2ELi2ELi2ELi2ELb1EEENS1_24CollectiveEpilogueBwdGQAISA_fSD_Li256ELb1ELb0EEENS1_19SingleTileSchedulerILb1ELb0ELb0ELi64EEEEEEEEEvNT_6ParamsE)
        /*0440*/ 	.word	0x00000004


	//----- nvinfo : EIATTR_FRAME_SIZE
	.align		4
.L_192:
        /*0444*/ 	.byte	0x04, 0x11
        /*0446*/ 	.short	(.L_194 - .L_193)
	.align		4
.L_193:
        /*0448*/ 	.word	index@(_ZN7cutlass13device_kernelIN5flash19enable_sm80_to_sm89INS1_16FlashAttnBwdSm80INS1_25CollectiveMainloopBwdSm80ILi1ELi1EN4cute5tupleIJNS5_1CILi64EEES8_NS7_ILi192EEEEEENS_6half_tEfNS_4arch4Sm80ELb0ELb0ELb0ELb1ELb0ELb0ELb0ELb0ELi2ELi2ELi2ELi2ELb1EEENS1_24CollectiveEpilogueBwdGQAISA_fSD_Li256ELb1ELb0EEENS1_19SingleTileSchedulerILb1ELb0ELb0ELi64EEEEEEEEEvNT_6ParamsE)
        /*044c*/ 	.word	0x00000000


	//----- nvinfo : EIATTR_REGCOUNT
	.align		4
.L_194:
        /*0450*/ 	.byte	0x04, 0x2f
        /*0452*/ 	.short	(.L_196 - .L_195)
	.align		4
.L_195:
        /*0454*/ 	.word	index@(_ZN7cutlass13device_kernelIN5flash19enable_sm80_to_sm89INS1_16FlashAttnBwdSm80INS1_25CollectiveMainloopBwdSm80ILi1ELi1EN4cute5tupleIJNS5_1CILi64EEES8_NS7_ILi192EEEEEENS_6half_tEfNS_4arch4Sm80ELb0ELb0ELb0ELb1ELb1ELb0ELb0ELb0ELi2ELi2ELi2ELi2ELb1EEENS1_21CollectiveEpilogueBwdISA_SB_SD_Li256ELb1ELb0ELi4EEENS1_19SingleTileSchedulerILb1ELb0ELb0ELi64EEEEEEEEEvNT_6ParamsE)
        /*0458*/ 	.word	0x00000004


	//----- nvinfo : EIATTR_FRAME_SIZE
	.align		4
.L_196:
        /*045c*/ 	.byte	0x04, 0x11
        /*045e*/ 	.short	(.L_198 - .L_197)
	.align		4
.L_197:
        /*0460*/ 	.word	index@(_ZN7cutlass13device_kernelIN5flash19enable_sm80_to_sm89INS1_16FlashAttnBwdSm80INS1_25CollectiveMainloopBwdSm80ILi1ELi1EN4cute5tupleIJNS5_1CILi64EEES8_NS7_ILi192EEEEEENS_6half_tEfNS_4arch4Sm80ELb0ELb0ELb0ELb1ELb1ELb0ELb0ELb0ELi2ELi2ELi2ELi2ELb1EEENS1_21CollectiveEpilogueBwdISA_SB_SD_Li256ELb1ELb0ELi4EEENS1_19SingleTileSchedulerILb1ELb0ELb0ELi64EEEEEEEEEvNT_6ParamsE)
        /*0464*/ 	.word	0x00000000


	//----- nvinfo : EIATTR_REGCOUNT
	.align		4
.L_198:
        /*0468*/ 	.byte	0x04, 0x2f
        /*046a*/ 	.short	(.L_200 - .L_199)
	.align		4
.L_199:
        /*046c*/ 	.word	index@(_ZN7cutlass13device_kernelIN5flash19enable_sm80_to_sm89INS1_16FlashAttnBwdSm80INS1_25CollectiveMainloopBwdSm80ILi1ELi1EN4cute5tupleIJNS5_1CILi64EEES8_NS7_ILi192EEEEEENS_6half_tEfNS_4arch4Sm80ELb0ELb0ELb0ELb1ELb0ELb0ELb0ELb0ELi2ELi2ELi2ELi2ELb1EEENS1_21CollectiveEpilogueBwdISA_SB_SD_Li256ELb1ELb0ELi4EEENS1_19SingleTileSchedulerILb1ELb0ELb0ELi64EEEEEEEEEvNT_6ParamsE)
        /*0470*/ 	.word	0x00000004


	//----- nvinfo : EIATTR_FRAME_SIZE
	.align		4
.L_200:
        /*0474*/ 	.byte	0x04, 0x11
        /*0476*/ 	.short	(.L_202 - .L_201)
	.align		4
.L_201:
        /*0478*/ 	.word	index@(_ZN7cutlass13device_kernelIN5flash19enable_sm80_to_sm89INS1_16FlashAttnBwdSm80INS1_25CollectiveMainloopBwdSm80ILi1ELi1EN4cute5tupleIJNS5_1CILi64EEES8_NS7_ILi192EEEEEENS_6half_tEfNS_4arch4Sm80ELb0ELb0ELb0ELb1ELb0ELb0ELb0ELb0ELi2ELi2ELi2ELi2ELb1EEENS1_21CollectiveEpilogueBwdISA_SB_SD_Li256ELb1ELb0ELi4EEENS1_19SingleTileSchedulerILb1ELb0ELb0ELi64EEEEEEEEEvNT_6ParamsE)
        /*047c*/ 	.word	0x00000000


	//----- nvinfo : EIATTR_REGCOUNT
	.align		4
.L_202:
        /*0480*/ 	.byte	0x04, 0x2f
        /*0482*/ 	.short	(.L_204 - .L_203)
	.align		4
.L_203:
        /*0484*/ 	.word	index@(_ZN7cutlass13device_kernelIN5flash19enable_sm80_to_sm89INS1_16FlashAttnBwdSm80INS1_25CollectiveMainloopBwdSm80ILi1ELi1EN4cute5tupleIJNS5_1CILi64EEES8_NS7_ILi192EEEEEENS_6half_tEfNS_4arch4Sm80ELb0ELb0ELb0ELb0ELb1ELb0ELb0ELb0ELi2ELi2ELi2ELi2ELb1EEENS1_24CollectiveEpilogueBwdGQAISA_fSD_Li256ELb0ELb1EEENS1_19SingleTileSchedulerILb0ELb0ELb0ELi64EEEEEEEEEvNT_6ParamsE)
        /*0488*/ 	.word	0x00000004


	//----- nvinfo : EIATTR_FRAME_SIZE
	.align		4
.L_204:
        /*048c*/ 	.byte	0x04, 0x11
        /*048e*/ 	.short	(.L_206 - .L_205)
	.align		4
.L_205:
        /*0490*/ 	.word	index@(_ZN7cutlass13device_kernelIN5flash19enable_sm80_to_sm89INS1_16FlashAttnBwdSm80INS1_25CollectiveMainloopBwdSm80ILi1ELi1EN4cute5tupleIJNS5_1CILi64EEES8_NS7_ILi192EEEEEENS_6half_tEfNS_4arch4Sm80ELb0ELb0ELb0ELb0ELb1ELb0ELb0ELb0ELi2ELi2ELi2ELi2ELb1EEENS1_24CollectiveEpilogueBwdGQAISA_fSD_Li256ELb0ELb1EEENS1_19SingleTileSchedulerILb0ELb0ELb0ELi64EEEEEEEEEvNT_6ParamsE)
        /*0494*/ 	.word	0x00000000


	//----- nvinfo : EIATTR_REGCOUNT
	.align		4
.L_206:
        /*0498*/ 	.byte	0x04, 0x2f
        /*049a*/ 	.short	(.L_208 - .L_207)
	.align		4
.L_207:
        /*049c*/ 	.word	index@(_ZN7cutlass13device_kernelIN5flash19enable_sm80_to_sm89INS1_16FlashAttnBwdSm80INS1_25CollectiveMainloopBwdSm80ILi1ELi1EN4cute5tupleIJNS5_1CILi64EEES8_NS7_ILi192EEEEEENS_6half_tEfNS_4arch4Sm80ELb0ELb0ELb0ELb0ELb0ELb0ELb0ELb0ELi2ELi2ELi2ELi2ELb1EEENS1_24CollectiveEpilogueBwdGQAISA_fSD_Li256ELb0ELb0EEENS1_19SingleTileSchedulerILb0ELb0ELb0ELi64EEEEEEEEEvNT_6ParamsE)
        /*04a0*/ 	.word	0x00000004


	//----- nvinfo : EIATTR_FRAME_SIZE
	.align		4
.L_208:
        /*04a4*/ 	.byte	0x04, 0x11
        /*04a6*/ 	.short	(.L_210 - .L_209)
	.align		4
.L_209:
        /*04a8*/ 	.word	index@(_ZN7cutlass13device_kernelIN5flash19enable_sm80_to_sm89INS1_16FlashAttnBwdSm80INS1_25CollectiveMainloopBwdSm80ILi1ELi1EN4cute5tupleIJNS5_1CILi64EEES8_NS7_ILi192EEEEEENS_6half_tEfNS_4arch4Sm80ELb0ELb0ELb0ELb0ELb0ELb0ELb0ELb0ELi2ELi2ELi2ELi2ELb1EEENS1_24CollectiveEpilogueBwdGQAISA_fSD_Li256ELb0ELb0EEENS1_19SingleTileSchedulerILb0ELb0ELb0ELi64EEEEEEEEEvNT_6ParamsE)
        /*04ac*/ 	.word	0x00000000


	//----- nvinfo : EIATTR_REGCOUNT
	.align		4
.L_210:
        /*04b0*/ 	.byte	0x04, 0x2f
        /*04b2*/ 	.short	(.L_212 - .L_211)
	.align		4
.L_211:
        /*04b4*/ 	.word	index@(_ZN7cutlass13device_kernelIN5flash19enable_sm80_to_sm89INS1_16FlashAttnBwdSm80INS1_25CollectiveMainloopBwdSm80ILi1ELi1EN4cute5tupleIJNS5_1CILi64EEES8_NS7_ILi192EEEEEENS_6half_tEfNS_4arch4Sm80ELb0ELb0ELb0ELb0ELb1ELb0ELb0ELb0ELi2ELi2ELi2ELi2ELb1EEENS1_21CollectiveEpilogueBwdISA_SB_SD_Li256ELb0ELb0ELi4EEENS1_19SingleTileSchedulerILb0ELb0ELb0ELi64EEEEEEEEEvNT_6ParamsE)
        /*04b8*/ 	.word	0x00000004


	//----- nvinfo : EIATTR_FRAME_SIZE
	.align		4
.L_212:
        /*04bc*/ 	.byte	0x04, 0x11
        /*04be*/ 	.short	(.L_214 - .L_213)
	.align		4
.L_213:
        /*04c0*/ 	.word	index@(_ZN7cutlass13device_kernelIN5flash19enable_sm80_to_sm89INS1_16FlashAttnBwdSm80INS1_25CollectiveMainloopBwdSm80ILi1ELi1EN4cute5tupleIJNS5_1CILi64EEES8_NS7_ILi192EEEEEENS_6half_tEfNS_4arch4Sm80ELb0ELb0ELb0ELb0ELb1ELb0ELb0ELb0ELi2ELi2ELi2ELi2ELb1EEENS1_21CollectiveEpilogueBwdISA_SB_SD_Li256ELb0ELb0ELi4EEENS1_19SingleTileSchedulerILb0ELb0ELb0ELi64EEEEEEEEEvNT_6ParamsE)
        /*04c4*/ 	.word	0x00000000


	//----- nvinfo : EIATTR_REGCOUNT
	.align		4
.L_214:
        /*04c8*/ 	.byte	0x04, 0x2f
        /*04ca*/ 	.short	(.L_216 - .L_215)
	.align		4
.L_215:
        /*04cc*/ 	.word	index@(_ZN7cutlass13device_kernelIN5flash19enable_sm80_to_sm89INS1_16FlashAttnBwdSm80INS1_25CollectiveMainloopBwdSm80ILi1ELi1EN4cute5tupleIJNS5_1CILi64EEES8_NS7_ILi192EEEEEENS_6half_tEfNS_4arch4Sm80ELb0ELb0ELb0ELb0ELb0ELb0ELb0ELb0ELi2ELi2ELi2ELi2ELb1EEENS1_21CollectiveEpilogueBwdISA_SB_SD_Li256ELb0ELb0ELi4EEENS1_19SingleTileSchedulerILb0ELb0ELb0ELi64EEEEEEEEEvNT_6ParamsE)
        /*04d0*/ 	.word	0x00000004


	//----- nvinfo : EIATTR_FRAME_SIZE
	.align		4
.L_216:
        /*04d4*/ 	.byte	0x04, 0x11
        /*04d6*/ 	.short	(.L_218 - .L_217)
	.align		4
.L_217:
        /*04d8*/ 	.word	index@(_ZN7cutlass13device_kernelIN5flash19enable_sm80_to_sm89INS1_16FlashAttnBwdSm80INS1_25CollectiveMainloopBwdSm80ILi1ELi1EN4cute5tupleIJNS5_1CILi64EEES8_NS7_ILi192EEEEEENS_6half_tEfNS_4arch4Sm80ELb0ELb0ELb0ELb0ELb0ELb0ELb0ELb0ELi2ELi2ELi2ELi2ELb1EEENS1_21CollectiveEpilogueBwdISA_SB_SD_Li256ELb0ELb0ELi4EEENS1_19SingleTileSchedulerILb0ELb0ELb0ELi64EEEEEEEEEvNT_6ParamsE)
        /*04dc*/ 	.word	0x00000000


	//----- nvinfo : EIATTR_MIN_STACK_SIZE
	.align		4
.L_218:
        /*04e0*/ 	.byte	0x04, 0x12
        /*04e2*/ 	.short	(.L_220 - .L_219)
	.align		4
.L_219:
        /*04e4*/ 	.word	index@(_ZN7cutlass13device_kernelIN5flash19enable_sm80_to_sm89INS1_16FlashAttnBwdSm80INS1_25CollectiveMainloopBwdSm80ILi1ELi1EN4cute5tupleIJNS5_1CILi64EEES8_NS7_ILi192EEEEEENS_6half_tEfNS_4arch4Sm80ELb0ELb0ELb0ELb0ELb0ELb0ELb0ELb0ELi2ELi2ELi2ELi2ELb1EEENS1_21CollectiveEpilogueBwdISA_SB_SD_Li256ELb0ELb0ELi4EEENS1_19SingleTileSchedulerILb0ELb0ELb0ELi64EEEEEEEEEvNT_6ParamsE)
        /*04e8*/ 	.word	0x00000000


	//----- nvinfo : EIATTR_MIN_STACK_SIZE
	.align		4
.L_220:
        /*04ec*/ 	.byte	0x04, 0x12
        /*04ee*/ 	.short	(.L_222 - .L_221)
	.align		4
.L_221:
        /*04f0*/ 	.word	index@(_ZN7cutlass13device_kernelIN5flash19enable_sm80_to_sm89INS1_16FlashAttnBwdSm80INS1_25CollectiveMainloopBwdSm80ILi1ELi1EN4cute5tupleIJNS5_1CILi64EEES8_NS7_ILi192EEEEEENS_6half_tEfNS_4arch4Sm80ELb0ELb0ELb0ELb0ELb1ELb0ELb0ELb0ELi2ELi2ELi2ELi2ELb1EEENS1_21CollectiveEpilogueBwdISA_SB_SD_Li256ELb0ELb0ELi4EEENS1_19SingleTileSchedulerILb0ELb0ELb0ELi64EEEEEEEEEvNT_6ParamsE)
        /*04f4*/ 	.word	0x00000000


	//----- nvinfo : EIATTR_MIN_STACK_SIZE
	.align		4
.L_222:
        /*04f8*/ 	.byte	0x04, 0x12
        /*04fa*/ 	.short	(.L_224 - .L_223)
	.align		4
.L_223:
        /*04fc*/ 	.word	index@(_ZN7cutlass13device_kernelIN5flash19enable_sm80_to_sm89INS1_16FlashAttnBwdSm80INS1_25CollectiveMainloopBwdSm80ILi1ELi1EN4cute5tupleIJNS5_1CILi64EEES8_NS7_ILi192EEEEEENS_6half_tEfNS_4arch4Sm80ELb0ELb0ELb0ELb0ELb0ELb0ELb0ELb0ELi2ELi2ELi2ELi2ELb1EEENS1_24CollectiveEpilogueBwdGQAISA_fSD_Li256ELb0ELb0EEENS1_19SingleTileSchedulerILb0ELb0ELb0ELi64EEEEEEEEEvNT_6ParamsE)
        /*0500*/ 	.word	0x00000000


	//----- nvinfo : EIATTR_MIN_STACK_SIZE
	.align		4
.L_224:
        /*0504*/ 	.byte	0x04, 0x12
        /*0506*/ 	.short	(.L_226 - .L_225)
	.align		4
.L_225:
        /*0508*/ 	.word	index@(_ZN7cutlass13device_kernelIN5flash19enable_sm80_to_sm89INS1_16FlashAttnBwdSm80INS1_25CollectiveMainloopBwdSm80ILi1ELi1EN4cute5tupleIJNS5_1CILi64EEES8_NS7_ILi192EEEEEENS_6half_tEfNS_4arch4Sm80ELb0ELb0ELb0ELb0ELb1ELb0ELb0ELb0ELi2ELi2ELi2ELi2ELb1EEENS1_24CollectiveEpilogueBwdGQAISA_fSD_Li256ELb0ELb1EEENS1_19SingleTileSchedulerILb0ELb0ELb0ELi64EEEEEEEEEvNT_6ParamsE)
        /*050c*/ 	.word	0x00000000


	//----- nvinfo : EIATTR_MIN_STACK_SIZE
	.align		4
.L_226:
        /*0510*/ 	.byte	0x04, 0x12
        /*0512*/ 	.short	(.L_228 - .L_227)
	.align		4
.L_227:
        /*0514*/ 	.word	index@(_ZN7cutlass13device_kernelIN5flash19enable_sm80_to_sm89INS1_16FlashAttnBwdSm80INS1_25CollectiveMainloopBwdSm80ILi1ELi1EN4cute5tupleIJNS5_1CILi64EEES8_NS7_ILi192EEEEEENS_6half_tEfNS_4arch4Sm80ELb0ELb0ELb0ELb1ELb0ELb0ELb0ELb0ELi2ELi2ELi2ELi2ELb1EEENS1_21CollectiveEpilogueBwdISA_SB_SD_Li256ELb1ELb0ELi4EEENS1_19SingleTileSchedulerILb1ELb0ELb0ELi64EEEEEEEEEvNT_6ParamsE)
        /*0518*/ 	.word	0x00000000


	//----- nvinfo : EIATTR_MIN_STACK_SIZE
	.align		4
.L_228:
        /*051c*/ 	.byte	0x04, 0x12
        /*051e*/ 	.short	(.L_230 - .L_229)
	.align		4
.L_229:
        /*0520*/ 	.word	index@(_ZN7cutlass13device_kernelIN5flash19enable_sm80_to_sm89INS1_16FlashAttnBwdSm80INS1_25CollectiveMainloopBwdSm80ILi1ELi1EN4cute5tupleIJNS5_1CILi64EEES8_NS7_ILi192EEEEEENS_6half_tEfNS_4arch4Sm80ELb0ELb0ELb0ELb1ELb1ELb0ELb0ELb0ELi2ELi2ELi2ELi2ELb1EEENS1_21CollectiveEpilogueBwdISA_SB_SD_Li256ELb1ELb0ELi4EEENS1_19SingleTileSchedulerILb1ELb0ELb0ELi64EEEEEEEEEvNT_6ParamsE)
        /*0524*/ 	.word	0x00000000


	//----- nvinfo : EIATTR_MIN_STACK_SIZE
	.align		4
.L_230:
        /*0528*/ 	.byte	0x04, 0x12
        /*052a*/ 	.short	(.L_232 - .L_231)
	.align		4
.L_231:
        /*052c*/ 	.word	index@(_ZN7cutlass13device_kernelIN5flash19enable_sm80_to_sm89INS1_16FlashAttnBwdSm80INS1_25CollectiveMainloopBwdSm80ILi1ELi1EN4cute5tupleIJNS5_1CILi64EEES8_NS7_ILi192EEEEEENS_6half_tEfNS_4arch4Sm80ELb0ELb0ELb0ELb1ELb0ELb0ELb0ELb0ELi2ELi2ELi2ELi2ELb1EEENS1_24CollectiveEpilogueBwdGQAISA_fSD_Li256ELb1ELb0EEENS1_19SingleTileSchedulerILb1ELb0ELb0ELi64EEEEEEEEEvNT_6ParamsE)
        /*0530*/ 	.word	0x00000000


	//----- nvinfo : EIATTR_MIN_STACK_SIZE
	.align		4
.L_232:
        /*0534*/ 	.byte	0x04, 0x12
        /*0536*/ 	.short	(.L_234 - .L_233)
	.align		4
.L_233:
        /*0538*/ 	.word	index@(_ZN7cutlass13device_kernelIN5flash19enable_sm80_to_sm89INS1_16FlashAttnBwdSm80INS1_25CollectiveMainloopBwdSm80ILi1ELi1EN4cute5tupleIJNS5_1CILi64EEES8_NS7_ILi192EEEEEENS_6half_tEfNS_4arch4Sm80ELb0ELb0ELb0ELb1ELb1ELb0ELb0ELb0ELi2ELi2ELi2ELi2ELb1EEENS1_24CollectiveEpilogueBwdGQAISA_fSD_Li256ELb1ELb1EEENS1_19SingleTileSchedulerILb1ELb0ELb0ELi64EEEEEEEEEvNT_6ParamsE)
        /*053c*/ 	.word	0x00000000


	//----- nvinfo : EIATTR_MIN_STACK_SIZE
	.align		4
.L_234:
        /*0540*/ 	.byte	0x04, 0x12
        /*0542*/ 	.short	(.L_236 - .L_235)
	.align		4
.L_235:
        /*0544*/ 	.word	index@(_ZN7cutlass13device_kernelIN5flash19enable_sm80_to_sm89INS1_16FlashAttnBwdSm80INS1_25CollectiveMainloopBwdSm80ILi1ELi1EN4cute5tupleIJNS5_1CILi64EEES8_NS7_ILi192EEEEEENS_6half_tEfNS_4arch4Sm80ELb0ELb1ELb0ELb0ELb0ELb0ELb0ELb0ELi2ELi2ELi2ELi2ELb1EEENS1_21CollectiveEpilogueBwdISA_SB_SD_Li256ELb0ELb0ELi4EEENS1_19SingleTileSchedulerILb0ELb0ELb0ELi64EEEEEEEEEvNT_6ParamsE)
        /*0548*/ 	.word	0x00000000


	//----- nvinfo : EIATTR_MIN_STACK_SIZE
	.align		4
.L_236:
        /*054c*/ 	.byte	0x04, 0x12
        /*054e*/ 	.short	(.L_238 - .L_237)
	.align		4
.L_237:
        /*0550*/ 	.word	index@(_ZN7cutlass13device_kernelIN5flash19enable_sm80_to_sm89INS1_16FlashAttnBwdSm80INS1_25CollectiveMainloopBwdSm80ILi1ELi1EN4cute5tupleIJNS5_1CILi64EEES8_NS7_ILi192EEEEEENS_6half_tEfNS_4arch4Sm80ELb0ELb1ELb0ELb0ELb1ELb0ELb0ELb0ELi2ELi2ELi2ELi2ELb1EEENS1_21CollectiveEpilogueBwdISA_SB_SD_Li256ELb0ELb0ELi4EEENS1_19SingleTileSchedulerILb0ELb0ELb0ELi64EEEEEEEEEvNT_6ParamsE)
        /*0554*/ 	.word	0x00000000


	//----- nvinfo : EIATTR_MIN_STACK_SIZE
	.align		4
.L_238:
        /*0558*/ 	.byte	0x04, 0x12
        /*055a*/ 	.short	(.L_240 - .L_239)
	.align		4
.L_239:
        /*055c*/ 	.word	index@(_ZN7cutlass13device_kernelIN5flash19enable_sm80_to_sm89INS1_16FlashAttnBwdSm80INS1_25CollectiveMainloopBwdSm80ILi1ELi1EN4cute5tupleIJNS5_1CILi64EEES8_NS7_ILi192EEEEEENS_6half_tEfNS_4arch4Sm80ELb0ELb1ELb0ELb0ELb0ELb0ELb0ELb0ELi2ELi2ELi2ELi2ELb1EEENS1_24CollectiveEpilogueBwdGQAISA_fSD_Li256ELb0ELb0EEENS1_19SingleTileSchedulerILb0ELb0ELb0ELi64EEEEEEEEEvNT_6ParamsE)
        /*0560*/ 	.word	0x00000000


	//----- nvinfo : EIATTR_MIN_STACK_SIZE
	.align		4
.L_240:
        /*0564*/ 	.byte	0x04, 0x12
        /*0566*/ 	.short	(.L_242 - .L_241)
	.align		4
.L_241:
        /*0568*/ 	.word	index@(_ZN7cutlass13device_kernelIN5flash19enable_sm80_to_sm89INS1_16FlashAttnBwdSm80INS1_25CollectiveMainloopBwdSm80ILi1ELi1EN4cute5tupleIJNS5_1CILi64EEES8_NS7_ILi192EEEEEENS_6half_tEfNS_4arch4Sm80ELb0ELb1ELb0ELb0ELb1ELb0ELb0ELb0ELi2ELi2ELi2ELi2ELb1EEENS1_24CollectiveEpilogueBwdGQAISA_fSD_Li256ELb0ELb1EEENS1_19SingleTileSchedulerILb0ELb0ELb0ELi64EEEEEEEEEvNT_6ParamsE)
        /*056c*/ 	.word	0x00000000


	//----- nvinfo : EIATTR_MIN_STACK_SIZE
	.align		4
.L_242:
        /*0570*/ 	.byte	0x04, 0x12
        /*0572*/ 	.short	(.L_244 - .L_243)
	.align		4
.L_243:
        /*0574*/ 	.word	index@(_ZN7cutlass13device_kernelIN5flash19enable_sm80_to_sm89INS1_16FlashAttnBwdSm80INS1_25CollectiveMainloopBwdSm80ILi1ELi1EN4cute5tupleIJNS5_1CILi64EEES8_NS7_ILi192EEEEEENS_6half_tEfNS_4arch4Sm80ELb0ELb1ELb0ELb1ELb0ELb0ELb0ELb0ELi2ELi2ELi2ELi2ELb1EEENS1_21CollectiveEpilogueBwdISA_SB_SD_Li256ELb1ELb0ELi4EEENS1_19SingleTileSchedulerILb1ELb0ELb0ELi64EEEEEEEEEvNT_6ParamsE)
        /*0578*/ 	.word	0x00000000


	//----- nvinfo : EIATTR_MIN_STACK_SIZE
	.align		4
.L_244:
        /*057c*/ 	.byte	0x04, 0x12
        /*057e*/ 	.short	(.L_246 - .L_245)
	.align		4
.L_245:
        /*0580*/ 	.word	index@(_ZN7cutlass13device_kernelIN5flash19enable_sm80_to_sm89INS1_16FlashAttnBwdSm80INS1_25CollectiveMainloopBwdSm80ILi1ELi1EN4cute5tupleIJNS5_1CILi64EEES8_NS7_ILi192EEEEEENS_6half_tEfNS_4arch4Sm80ELb0ELb1ELb0ELb1ELb1ELb0ELb0ELb0ELi2ELi2ELi2ELi2ELb1EEENS1_21CollectiveEpilogueBwdISA_SB_SD_Li256ELb1ELb0ELi4EEENS1_19SingleTileSchedulerILb1ELb0ELb0ELi64EEEEEEEEEvNT_6ParamsE)
        /*0584*/ 	.word	0x00000000


	//----- nvinfo : EIATTR_MIN_STACK_SIZE
	.align		4
.L_246:
        /*0588*/ 	.byte	0x04, 0x12
        /*058a*/ 	.short	(.L_248 - .L_247)
	.align		4
.L_247:
        /*058c*/ 	.word	index@(_ZN7cutlass13device_kernelIN5flash19enable_sm80_to_sm89INS1_16FlashAttnBwdSm80INS1_25CollectiveMainloopBwdSm80ILi1ELi1EN4cute5tupleIJNS5_1CILi64EEES8_NS7_ILi192EEEEEENS_6half_tEfNS_4arch4Sm80ELb0ELb1ELb0ELb1ELb0ELb0ELb0ELb0ELi2ELi2ELi2ELi2ELb1EEENS1_24CollectiveEpilogueBwdGQAISA_fSD_Li256ELb1ELb0EEENS1_19SingleTileSchedulerILb1ELb0ELb0ELi64EEEEEEEEEvNT_6ParamsE)
        /*0590*/ 	.word	0x00000000


	//----- nvinfo : EIATTR_MIN_STACK_SIZE
	.align		4
.L_248:
        /*0594*/ 	.byte	0x04, 0x12
        /*0596*/ 	.short	(.L_250 - .L_249)
	.align		4
.L_249:
        /*0598*/ 	.word	index@(_ZN7cutlass13device_kernelIN5flash19enable_sm80_to_sm89INS1_16FlashAttnBwdSm80INS1_25CollectiveMainloopBwdSm80ILi1ELi1EN4cute5tupleIJNS5_1CILi64EEES8_NS7_ILi192EEEEEENS_6half_tEfNS_4arch4Sm80ELb0ELb1ELb0ELb1ELb1ELb0ELb0ELb0ELi2ELi2ELi2ELi2ELb1EEENS1_24CollectiveEpilogueBwdGQAISA_fSD_Li256ELb1ELb1EEENS1_19SingleTileSchedulerILb1ELb0ELb0ELi64EEEEEEEEEvNT_6ParamsE)
        /*059c*/ 	.word	0x00000000


	//----- nvinfo : EIATTR_MIN_STACK_SIZE
	.align		4
.L_250:
        /*05a0*/ 	.byte	0x04, 0x12
        /*05a2*/ 	.short	(.L_252 - .L_251)
	.align		4
.L_251:
        /*05a4*/ 	.word	index@(_ZN7cutlass13device_kernelIN5flash19enable_sm80_to_sm89INS1_16FlashAttnBwdSm80INS1_25CollectiveMainloopBwdSm80ILi1ELi1EN4cute5tupleIJNS5_1CILi64EEES8_NS7_ILi192EEEEEENS_6half_tEfNS_4arch4Sm80ELb1ELb0ELb0ELb0ELb0ELb0ELb0ELb0ELi2ELi2ELi2ELi2ELb1EEENS1_21CollectiveEpilogueBwdISA_SB_SD_Li256ELb0ELb0ELi4EEENS1_25SingleTileBwdLPTSchedulerILb0ELi64ELb0EEEEEEEEEvNT_6ParamsE)
        /*05a8*/ 	.word	0x00000000


	//----- nvinfo : EIATTR_MIN_STACK_SIZE
	.align		4
.L_252:
        /*05ac*/ 	.byte	0x04, 0x12
        /*05ae*/ 	.short	(.L_254 - .L_253)
	.align		4
.L_253:
        /*05b0*/ 	.word	index@(_ZN7cutlass13device_kernelIN5flash19enable_sm80_to_sm89INS1_16FlashAttnBwdSm80INS1_25CollectiveMainloopBwdSm80ILi1ELi1EN4cute5tupleIJNS5_1CILi64EEES8_NS7_ILi192EEEEEENS_6half_tEfNS_4arch4Sm80ELb1ELb0ELb0ELb0ELb1ELb0ELb0ELb0ELi2ELi2ELi2ELi2ELb1EEENS1_21CollectiveEpilogueBwdISA_SB_SD_Li256ELb0ELb0ELi4EEENS1_25SingleTileBwdLPTSchedulerILb0ELi64ELb1EEEEEEEEEvNT_6ParamsE)
        /*05b4*/ 	.word	0x00000000


	//----- nvinfo : EIATTR_MIN_STACK_SIZE
	.align		4
.L_254:
        /*05b8*/ 	.byte	0x04, 0x12
        /*05ba*/ 	.short	(.L_256 - .L_255)
	.align		4
.L_255:
        /*05bc*/ 	.word	index@(_ZN7cutlass13device_kernelIN5flash19enable_sm80_to_sm89INS1_16FlashAttnBwdSm80INS1_25CollectiveMainloopBwdSm80ILi1ELi1EN4cute5tupleIJNS5_1CILi64EEES8_NS7_ILi192EEEEEENS_6half_tEfNS_4arch4Sm80ELb1ELb0ELb0ELb0ELb0ELb0ELb0ELb0ELi2ELi2ELi2ELi2ELb1EEENS1_24CollectiveEpilogueBwdGQAISA_fSD_Li256ELb0ELb0EEENS1_25SingleTileBwdLPTSchedulerILb0ELi64ELb0EEEEEEEEEvNT_6ParamsE)
        /*05c0*/ 	.word	0x00000000


	//----- nvinfo : EIATTR_MIN_STACK_SIZE
	.align		4
.L_256:
        /*05c4*/ 	.byte	0x04, 0x12
        /*05c6*/ 	.short	(.L_258 - .L_257)
	.align		4
.L_257:
        /*05c8*/ 	.word	index@(_ZN7cutlass13device_kernelIN5flash19enable_sm80_to_sm89INS1_16FlashAttnBwdSm80INS1_25CollectiveMainloopBwdSm80ILi1ELi1EN4cute5tupleIJNS5_1CILi64EEES8_NS7_ILi192EEEEEENS_6half_tEfNS_4arch4Sm80ELb1ELb0ELb0ELb0ELb1ELb0ELb0ELb0ELi2ELi2ELi2ELi2ELb1EEENS1_24CollectiveEpilogueBwdGQAISA_fSD_Li256ELb0ELb1EEENS1_25SingleTileBwdLPTSchedulerILb0ELi64ELb1EEEEEEEEEvNT_6ParamsE)
        /*05cc*/ 	.word	0x00000000


	//----- nvinfo : EIATTR_MIN_STACK_SIZE
	.align		4
.L_258:
        /*05d0*/ 	.byte	0x04, 0x12
        /*05d2*/ 	.short	(.L_260 - .L_259)
	.align		4
.L_259:
        /*05d4*/ 	.word	index@(_ZN7cutlass13device_kernelIN5flash19enable_sm80_to_sm89INS1_16FlashAttnBwdSm80INS1_25CollectiveMainloopBwdSm80ILi1ELi1EN4cute5tupleIJNS5_1CILi64EEES8_NS7_ILi192EEEEEENS_6half_tEfNS_4arch4Sm80ELb1ELb0ELb0ELb1ELb0ELb0ELb0ELb0ELi2ELi2ELi2ELi2ELb1EEENS1_21CollectiveEpilogueBwdISA_SB_SD_Li256ELb1ELb0ELi4EEENS1_25SingleTileBwdLPTSchedulerILb1ELi64ELb0EEEEEEEEEvNT_6ParamsE)
        /*05d8*/ 	.word	0x00000000


	//----- nvinfo : EIATTR_MIN_STACK_SIZE
	.align		4
.L_260:
        /*05dc*/ 	.byte	0x04, 0x12
        /*05de*/ 	.short	(.L_262 - .L_261)
	.align		4
.L_261:
        /*05e0*/ 	.word	index@(_ZN7cutlass13device_kernelIN5flash19enable_sm80_to_sm89INS1_16FlashAttnBwdSm80INS1_25CollectiveMainloopBwdSm80ILi1ELi1EN4cute5tupleIJNS5_1CILi64EEES8_NS7_ILi192EEEEEENS_6half_tEfNS_4arch4Sm80ELb1ELb0ELb0ELb1ELb1ELb0ELb0ELb0ELi2ELi2ELi2ELi2ELb1EEENS1_21CollectiveEpilogueBwdISA_SB_SD_Li256ELb1ELb0ELi4EEENS1_25SingleTileBwdLPTSchedulerILb1ELi64ELb1EEEEEEEEEvNT_6ParamsE)
        /*05e4*/ 	.word	0x00000000


	//----- nvinfo : EIATTR_MIN_STACK_SIZE
	.align		4
.L_262:
        /*05e8*/ 	.byte	0x04, 0x12
        /*05ea*/ 	.short	(.L_264 - .L_263)
	.align		4
.L_263:
        /*05ec*/ 	.word	index@(_ZN7cutlass13device_kernelIN5flash19enable_sm80_to_sm89INS1_16FlashAttnBwdSm80INS1_25CollectiveMainloopBwdSm80ILi1ELi1EN4cute5tupleIJNS5_1CILi64EEES8_NS7_ILi192EEEEEENS_6half_tEfNS_4arch4Sm80ELb1ELb0ELb0ELb1ELb0ELb0ELb0ELb0ELi2ELi2ELi2ELi2ELb1EEENS1_24CollectiveEpilogueBwdGQAISA_fSD_Li256ELb1ELb0EEENS1_25SingleTileBwdLPTSchedulerILb1ELi64ELb0EEEEEEEEEvNT_6ParamsE)
        /*05f0*/ 	.word	0x00000000


	//----- nvinfo : EIATTR_MIN_STACK_SIZE
	.align		4
.L_264:
        /*05f4*/ 	.byte	0x04, 0x12
        /*05f6*/ 	.short	(.L_266 - .L_265)
	.align		4
.L_265:
        /*05f8*/ 	.word	index@(_ZN7cutlass13device_kernelIN5flash19enable_sm80_to_sm89INS1_16FlashAttnBwdSm80INS1_25CollectiveMainloopBwdSm80ILi1ELi1EN4cute5tupleIJNS5_1CILi64EEES8_NS7_ILi192EEEEEENS_6half_tEfNS_4arch4Sm80ELb1ELb0ELb0ELb1ELb1ELb0ELb0ELb0ELi2ELi2ELi2ELi2ELb1EEENS1_24CollectiveEpilogueBwdGQAISA_fSD_Li256ELb1ELb1EEENS1_25SingleTileBwdLPTSchedulerILb1ELi64ELb1EEEEEEEEEvNT_6ParamsE)
        /*05fc*/ 	.word	0x00000000


	//----- nvinfo : EIATTR_MIN_STACK_SIZE
	.align		4
.L_266:
        /*0600*/ 	.byte	0x04, 0x12
        /*0602*/ 	.short	(.L_268 - .L_267)
	.align		4
.L_267:
        /*0604*/ 	.word	index@(_ZN7cutlass13device_kernelIN5flash19enable_sm80_to_sm89INS1_16FlashAttnBwdSm80INS1_25CollectiveMainloopBwdSm80ILi2ELi1EN4cute5tupleIJNS5_1CILi64EEENS7_ILi80EEENS7_ILi192EEEEEENS_6half_tEfNS_4arch4Sm80ELb0ELb0ELb0ELb0ELb0ELb0ELb1ELb0ELi2ELi4ELi2ELi2ELb0EEENS1_21CollectiveEpilogueBwdISB_SC_SE_Li256ELb0ELb1ELi4EEENS1_19SingleTileSchedulerILb0ELb0ELb0ELi80EEEEEEEEEvNT_6ParamsE)
        /*0608*/ 	.word	0x00000000


	//----- nvinfo : EIATTR_MIN_STACK_SIZE
	.align		4
.L_268:
        /*060c*/ 	.byte	0x04, 0x12
        /*060e*/ 	.short	(.L_270 - .L_269)
	.align		4
.L_269:
        /*0610*/ 	.word	index@(_ZN7cutlass13device_kernelIN5flash19enable_sm80_to_sm89INS1_16FlashAttnBwdSm80INS1_25CollectiveMainloopBwdSm80ILi2ELi1EN4cute5tupleIJNS5_1CILi64EEENS7_ILi80EEENS7_ILi192EEEEEENS_6half_tEfNS_4arch4Sm80ELb0ELb0ELb0ELb0ELb1ELb0ELb1ELb0ELi2ELi4ELi2ELi2ELb0EEENS1_21CollectiveEpilogueBwdISB_SC_SE_Li256ELb0ELb1ELi4EEENS1_19SingleTileSchedulerILb0ELb0ELb0ELi80EEEEEEEEEvNT_6ParamsE)
        /*0614*/ 	.word	0x00000000


	//----- nvinfo : EIATTR_MIN_STACK_SIZE
	.align		4
.L_270:
        /*0618*/ 	.byte	0x04, 0x12
        /*061a*/ 	.short	(.L_272 - .L_271)
	.align		4
.L_271:
        /*061c*/ 	.word	index@(_ZN7cutlass13device_kernelIN5flash19enable_sm80_to_sm89INS1_16FlashAttnBwdSm80INS1_25CollectiveMainloopBwdSm80ILi2ELi1EN4cute5tupleIJNS5_1CILi64EEENS7_ILi80EEENS7_ILi192EEEEEENS_6half_tEfNS_4arch4Sm80ELb0ELb0ELb0ELb0ELb0ELb0ELb1ELb0ELi2ELi4ELi2ELi2ELb0EEENS1_24CollectiveEpilogueBwdGQAISB_fSE_Li256ELb0ELb0EEENS1_19SingleTileSchedulerILb0ELb0ELb0ELi80EEEEEEEEEvNT_6ParamsE)
        /*0620*/ 	.word	0x00000000


	//----- nvinfo : EIATTR_MIN_STACK_SIZE
	.align		4
.L_272:
        /*0624*/ 	.byte	0x04, 0x12
        /*0626*/ 	.short	(.L_274 - .L_273)
	.align		4
.L_273:
        /*0628*/ 	.word	index@(_ZN7cutlass13device_kernelIN5flash19enable_sm80_to_sm89INS1_16FlashAttnBwdSm80INS1_25CollectiveMainloopBwdSm80ILi2ELi1EN4cute5tupleIJNS5_1CILi64EEENS7_ILi80EEENS7_ILi192EEEEEENS_6half_tEfNS_4arch4Sm80ELb0ELb0ELb0ELb0ELb1ELb0ELb1ELb0ELi2ELi4ELi2ELi2ELb0EEENS1_24CollectiveEpilogueBwdGQAISB_fSE_Li256ELb0ELb1EEENS1_19SingleTileSchedulerILb0ELb0ELb0ELi80EEEEEEEEEvNT_6ParamsE)
        /*062c*/ 	.word	0x00000000


	//----- nvinfo : EIATTR_MIN_STACK_SIZE
	.align		4
.L_274:
        /*0630*/ 	.byte	0x04, 0x12
        /*0632*/ 	.short	(.L_276 - .L_275)
	.align		4
.L_275:
        /*0634*/ 	.word	index@(_ZN7cutlass13device_kernelIN5flash19enable_sm80_to_sm89INS1_16FlashAttnBwdSm80INS1_25CollectiveMainloopBwdSm80ILi2ELi1EN4cute5tupleIJNS5_1CILi64EEENS7_ILi80EEENS7_ILi192EEEEEENS_6half_tEfNS_4arch4Sm80ELb0ELb0ELb0ELb1ELb0ELb0ELb1ELb0ELi2ELi4ELi2ELi2ELb0EEENS1_21CollectiveEpilogueBwdISB_SC_SE_Li256ELb1ELb1ELi4EEENS1_19SingleTileSchedulerILb1ELb0ELb0ELi80EEEEEEEEEvNT_6ParamsE)
        /*0638*/ 	.word	0x00000000


	//----- nvinfo : EIATTR_MIN_STACK_SIZE
	.align		4
.L_276:
        /*063c*/ 	.byte	0x04, 0x12
        /*063e*/ 	.short	(.L_278 - .L_277)
	.align		4
.L_277:
        /*0640*/ 	.word	index@(_ZN7cutlass13device_kernelIN5flash19enable_sm80_to_sm89INS1_16FlashAttnBwdSm80INS1_25CollectiveMainloopBwdSm80ILi2ELi1EN4cute5tupleIJNS5_1CILi64EEENS7_ILi80EEENS7_ILi192EEEEEENS_6half_tEfNS_4arch4Sm80ELb0ELb0ELb0ELb1ELb1ELb0ELb1ELb0ELi2ELi4ELi2ELi2ELb0EEENS1_21CollectiveEpilogueBwdISB_SC_SE_Li256ELb1ELb1ELi4EEENS1_19SingleTileSchedulerILb1ELb0ELb0ELi80EEEEEEEEEvNT_6ParamsE)
        /*0644*/ 	.word	0x00000000


	//----- nvinfo : EIATTR_MIN_STACK_SIZE
	.align		4
.L_278:
        /*0648*/ 	.byte	0x04, 0x12
        /*064a*/ 	.short	(.L_280 - .L_279)
	.align		4
.L_279:
        /*064c*/ 	.word	index@(_ZN7cutlass13device_kernelIN5flash19enable_sm80_to_sm89INS1_16FlashAttnBwdSm80INS1_25CollectiveMainloopBwdSm80ILi2ELi1EN4cute5tupleIJNS5_1CILi64EEENS7_ILi80EEENS7_ILi192EEEEEENS_6half_tEfNS_4arch4Sm80ELb0ELb0ELb0ELb1ELb0ELb0ELb1ELb0ELi2ELi4ELi2ELi2ELb0EEENS1_24CollectiveEpilogueBwdGQAISB_fSE_Li256ELb1ELb0EEENS1_19SingleTileSchedulerILb1ELb0ELb0ELi80EEEEEEEEEvNT_6ParamsE)
        /*0650*/ 	.word	0x00000000


	//----- nvinfo : EIATTR_MIN_STACK_SIZE
	.align		4
.L_280:
        /*0654*/ 	.byte	0x04, 0x12
        /*0656*/ 	.short	(.L_282 - .L_281)
	.align		4
.L_281:
        /*0658*/ 	.word	index@(_ZN7cutlass13device_kernelIN5flash19enable_sm80_to_sm89INS1_16FlashAttnBwdSm80INS1_25CollectiveMainloopBwdSm80ILi2ELi1EN4cute5tupleIJNS5_1CILi64EEENS7_ILi80EEENS7_ILi192EEEEEENS_6half_tEfNS_4arch4Sm80ELb0ELb0ELb0ELb1ELb1ELb0ELb1ELb0ELi2ELi4ELi2ELi2ELb0EEENS1_24CollectiveEpilogueBwdGQAISB_fSE_Li256ELb1ELb1EEENS1_19SingleTileSchedulerILb1ELb0ELb0ELi80EEEEEEEEEvNT_6ParamsE)
        /*065c*/ 	.word	0x00000000


	//----- nvinfo : EIATTR_MIN_STACK_SIZE
	.align		4
.L_282:
        /*0660*/ 	.byte	0x04, 0x12
        /*0662*/ 	.short	(.L_284 - .L_283)
	.align		4
.L_283:
        /*0664*/ 	.word	index@(_ZN7cutlass13device_kernelIN5flash19enable_sm80_to_sm89INS1_16FlashAttnBwdSm80INS1_25CollectiveMainloopBwdSm80ILi2ELi1EN4cute5tupleIJNS5_1CILi64EEENS7_ILi80EEENS7_ILi192EEEEEENS_6half_tEfNS_4arch4Sm80ELb0ELb1ELb0ELb0ELb0ELb0ELb1ELb0ELi2ELi4ELi2ELi2ELb0EEENS1_21CollectiveEpilogueBwdISB_SC_SE_Li256ELb0ELb1ELi4EEENS1_19SingleTileSchedulerILb0ELb0ELb0ELi80EEEEEEEEEvNT_6ParamsE)
        /*0668*/ 	.word	0x00000000


	//----- nvinfo : EIATTR_MIN_STACK_SIZE
	.align		4
.L_284:
        /*066c*/ 	.byte	0x04, 0x12
        /*066e*/ 	.short	(.L_286 - .L_285)
	.align		4
.L_285:
        /*0670*/ 	.word	index@(_ZN7cutlass13device_kernelIN5flash19enable_sm80_to_sm89INS1_16FlashAttnBwdSm80INS1_25CollectiveMainloopBwdSm80ILi2ELi1EN4cute5tupleIJNS5_1CILi64EEENS7_ILi80EEENS7_ILi192EEEEEENS_6half_tEfNS_4arch4Sm80ELb0ELb1ELb0ELb0ELb1ELb0ELb1ELb0ELi2ELi4ELi2ELi2ELb0EEENS1_21CollectiveEpilogueBwdISB_SC_SE_Li256ELb0ELb1ELi4EEENS1_19SingleTileSchedulerILb0ELb0ELb0ELi80EEEEEEEEEvNT_6ParamsE)
        /*0674*/ 	.word	0x00000000


	//----- nvinfo : EIATTR_MIN_STACK_SIZE
	.align		4
.L_286:
        /*0678*/ 	.byte	0x04, 0x12
        /*067a*/ 	.short	(.L_288 - .L_287)
	.align		4
.L_287:
        /*067c*/ 	.word	index@(_ZN7cutlass13device_kernelIN5flash19enable_sm80_to_sm89INS1_16FlashAttnBwdSm80INS1_25CollectiveMainloopBwdSm80ILi2ELi1EN4cute5tupleIJNS5_1CILi64EEENS7_ILi80EEENS7_ILi192EEEEEENS_6half_tEfNS_4arch4Sm80ELb0ELb1ELb0ELb0ELb0ELb0ELb1ELb0ELi2ELi4ELi2ELi2ELb0EEENS1_24CollectiveEpilogueBwdGQAISB_fSE_Li256ELb0ELb0EEENS1_19SingleTileSchedulerILb0ELb0ELb0ELi80EEEEEEEEEvNT_6ParamsE)
        /*0680*/ 	.word	0x00000000


	//----- nvinfo : EIATTR_MIN_STACK_SIZE
	.align		4
.L_288:
        /*0684*/ 	.byte	0x04, 0x12
        /*0686*/ 	.short	(.L_290 - .L_289)
	.align		4
.L_289:
        /*0688*/ 	.word	index@(_ZN7cutlass13device_kernelIN5flash19enable_sm80_to_sm89INS1_16FlashAttnBwdSm80INS1_25CollectiveMainloopBwdSm80ILi2ELi1EN4cute5tupleIJNS5_1CILi64EEENS7_ILi80EEENS7_ILi192EEEEEENS_6half_tEfNS_4arch4Sm80ELb0ELb1ELb0ELb0ELb1ELb0ELb1ELb0ELi2ELi4ELi2ELi2ELb0EEENS1_24CollectiveEpilogueBwdGQAISB_fSE_Li256ELb0ELb1EEENS1_19SingleTileSchedulerILb0ELb0ELb0ELi80EEEEEEEEEvNT_6ParamsE)
        /*068c*/ 	.word	0x00000000


	//----- nvinfo : EIATTR_MIN_STACK_SIZE
	.align		4
.L_290:
        /*0690*/ 	.byte	0x04, 0x12
        /*0692*/ 	.short	(.L_292 - .L_291)
	.align		4
.L_291:
        /*0694*/ 	.word	index@(_ZN7cutlass13device_kernelIN5flash19enable_sm80_to_sm89INS1_16FlashAttnBwdSm80INS1_25CollectiveMainloopBwdSm80ILi2ELi1EN4cute5tupleIJNS5_1CILi64EEENS7_ILi80EEENS7_ILi192EEEEEENS_6half_tEfNS_4arch4Sm80ELb0ELb1ELb0ELb1ELb0ELb0ELb1ELb0ELi2ELi4ELi2ELi2ELb0EEENS1_21CollectiveEpilogueBwdISB_SC_SE_Li256ELb1ELb1ELi4EEENS1_19SingleTileSchedulerILb1ELb0ELb0ELi80EEEEEEEEEvNT_6ParamsE)
        /*0698*/ 	.word	0x00000000


	//----- nvinfo : EIATTR_MIN_STACK_SIZE
	.align		4
.L_292:
        /*069c*/ 	.byte	0x04, 0x12
        /*069e*/ 	.short	(.L_294 - .L_293)
	.align		4
.L_293:
        /*06a0*/ 	.word	index@(_ZN7cutlass13device_kernelIN5flash19enable_sm80_to_sm89INS1_16FlashAttnBwdSm80INS1_25CollectiveMainloopBwdSm80ILi2ELi1EN4cute5tupleIJNS5_1CILi64EEENS7_ILi80EEENS7_ILi192EEEEEENS_6half_tEfNS_4arch4Sm80ELb0ELb1ELb0ELb1ELb1ELb0ELb1ELb0ELi2ELi4ELi2ELi2ELb0EEENS1_21CollectiveEpilogueBwdISB_SC_SE_Li256ELb1ELb1ELi4EEENS1_19SingleTileSchedulerILb1ELb0ELb0ELi80EEEEEEEEEvNT_6ParamsE)
        /*06a4*/ 	.word	0x00000000


	//----- nvinfo : EIATTR_MIN_STACK_SIZE
	.align		4
.L_294:
        /*06a8*/ 	.byte	0x04, 0x12
        /*06aa*/ 	.short	(.L_296 - .L_295)
	.align		4
.L_295:
        /*06ac*/ 	.word	index@(_ZN7cutlass13device_kernelIN5flash19enable_sm80_to_sm89INS1_16FlashAttnBwdSm80INS1_25CollectiveMainloopBwdSm80ILi2ELi1EN4cute5tupleIJNS5_1CILi64EEENS7_ILi80EEENS7_ILi192EEEEEENS_6half_tEfNS_4arch4Sm80ELb0ELb1ELb0ELb1ELb0ELb0ELb1ELb0ELi2ELi4ELi2ELi2ELb0EEENS1_24CollectiveEpilogueBwdGQAISB_fSE_Li256ELb1ELb0EEENS1_19SingleTileSchedulerILb1ELb0ELb0ELi80EEEEEEEEEvNT_6ParamsE)
        /*06b0*/ 	.word	0x00000000


	//----- nvinfo : EIATTR_MIN_STACK_SIZE
	.align		4
.L_296:
        /*06b4*/ 	.byte	0x04, 0x12
        /*06b6*/ 	.short	(.L_298 - .L_297)
	.align		4
.L_297:
        /*06b8*/ 	.word	index@(_ZN7cutlass13device_kernelIN5flash19enable_sm80_to_sm89INS1_16FlashAttnBwdSm80INS1_25CollectiveMainloopBwdSm80ILi2ELi1EN4cute5tupleIJNS5_1CILi64EEENS7_ILi80EEENS7_ILi192EEEEEENS_6half_tEfNS_4arch4Sm80ELb0ELb1ELb0ELb1ELb1ELb0ELb1ELb0ELi2ELi4ELi2ELi2ELb0EEENS1_24CollectiveEpilogueBwdGQAISB_fSE_Li256ELb1ELb1EEENS1_19SingleTileSchedulerILb1ELb0ELb0ELi80EEEEEEEEEvNT_6ParamsE)
        /*06bc*/ 	.word	0x00000000


	//----- nvinfo : EIATTR_MIN_STACK_SIZE
	.align		4
.L_298:
        /*06c0*/ 	.byte	0x04, 0x12
        /*06c2*/ 	.short	(.L_300 - .L_299)
	.align		4
.L_299:
        /*06c4*/ 	.word	index@(_ZN7cutlass13device_kernelIN5flash19enable_sm80_to_sm89INS1_16FlashAttnBwdSm80INS1_25CollectiveMainloopBwdSm80ILi2ELi1EN4cute5tupleIJNS5_1CILi64EEENS7_ILi80EEENS7_ILi192EEEEEENS_6half_tEfNS_4arch4Sm80ELb1ELb0ELb0ELb0ELb0ELb0ELb1ELb0ELi2ELi4ELi2ELi2ELb0EEENS1_21CollectiveEpilogueBwdISB_SC_SE_Li256ELb0ELb1ELi4EEENS1_25SingleTileBwdLPTSchedulerILb0ELi80ELb0EEEEEEEEEvNT_6ParamsE)
        /*06c8*/ 	.word	0x00000000


	//----- nvinfo : EIATTR_MIN_STACK_SIZE
	.align		4
.L_300:
        /*06cc*/ 	.byte	0x04, 0x12
        /*06ce*/ 	.short	(.L_302 - .L_301)
	.align		4
.L_301:
        /*06d0*/ 	.word	index@(_ZN7cutlass13device_kernelIN5flash19enable_sm80_to_sm89INS1_16FlashAttnBwdSm80INS1_25CollectiveMainloopBwdSm80ILi2ELi1EN4cute5tupleIJNS5_1CILi64EEENS7_ILi80EEENS7_ILi192EEEEEENS_6half_tEfNS_4arch4Sm80ELb1ELb0ELb0ELb0ELb1ELb0ELb1ELb0ELi2ELi4ELi2ELi2ELb0EEENS1_21CollectiveEpilogueBwdISB_SC_SE_Li256ELb0ELb1ELi4EEENS1_25SingleTileBwdLPTSchedulerILb0ELi80ELb1EEEEEEEEEvNT_6ParamsE)
        /*06d4*/ 	.word	0x00000000


	//----- nvinfo : EIATTR_MIN_STACK_SIZE
	.align		4
.L_302:
        /*06d8*/ 	.byte	0x04, 0x12
        /*06da*/ 	.short	(.L_304 - .L_303)
	.align		4
.L_303:
        /*06dc*/ 	.word	index@(_ZN7cutlass13device_kernelIN5flash19enable_sm80_to_sm89INS1_16FlashAttnBwdSm80INS1_25CollectiveMainloopBwdSm80ILi2ELi1EN4cute5tupleIJNS5_1CILi64EEENS7_ILi80EEENS7_ILi192EEEEEENS_6half_tEfNS_4arch4Sm80ELb1ELb0ELb0ELb0ELb0ELb0ELb1ELb0ELi2ELi4ELi2ELi2ELb0EEENS1_24CollectiveEpilogueBwdGQAISB_fSE_Li256ELb0ELb0EEENS1_25SingleTileBwdLPTSchedulerILb0ELi80ELb0EEEEEEEEEvNT_6ParamsE)
        /*06e0*/ 	.word	0x00000000


	//----- nvinfo : EIATTR_MIN_STACK_SIZE
	.align		4
.L_304:
        /*06e4*/ 	.byte	0x04, 0x12
        /*06e6*/ 	.short	(.L_306 - .L_305)
	.align		4
.L_305:
        /*06e8*/ 	.word	index@(_ZN7cutlass13device_kernelIN5flash19enable_sm80_to_sm89INS1_16FlashAttnBwdSm80INS1_25CollectiveMainloopBwdSm80ILi2ELi1EN4cute5tupleIJNS5_1CILi64EEENS7_ILi80EEENS7_ILi192EEEEEENS_6half_tEfNS_4arch4Sm80ELb1ELb0ELb0ELb0ELb1ELb0ELb1ELb0ELi2ELi4ELi2ELi2ELb0EEENS1_24CollectiveEpilogueBwdGQAISB_fSE_Li256ELb0ELb1EEENS1_25SingleTileBwdLPTSchedulerILb0ELi80ELb1EEEEEEEEEvNT_6ParamsE)
        /*06ec*/ 	.word	0x00000000


	//----- nvinfo : EIATTR_MIN_STACK_SIZE
	.align		4
.L_306:
        /*06f0*/ 	.byte	0x04, 0x12
        /*06f2*/ 	.short	(.L_308 - .L_307)
	.align		4
.L_307:
        /*06f4*/ 	.word	index@(_ZN7cutlass13device_kernelIN5flash22FlashAttnBwdPreprocessIN4cute5tupleIJNS3_1CILi64EEENS5_ILi192EEEEEENS_6half_tEfNS_4arch4Sm80ELb1ELb0EEEEEvNT_6ParamsE)
        /*06f8*/ 	.word	0x00000000


	//----- nvinfo : EIATTR_MIN_STACK_SIZE
	.align		4
.L_308:
        /*06fc*/ 	.byte	0x04, 0x12
        /*06fe*/ 	.short	(.L_310 - .L_309)
	.align		4
.L_309:
        /*0700*/ 	.word	index@(_ZN7cutlass13device_kernelIN5flash19enable_sm80_to_sm89INS1_16FlashAttnBwdSm80INS1_25CollectiveMainloopBwdSm80ILi2ELi1EN4cute5tupleIJNS5_1CILi64EEENS7_ILi80EEENS7_ILi192EEEEEENS_6half_tEfNS_4arch4Sm80ELb1ELb0ELb0ELb1ELb0ELb0ELb1ELb0ELi2ELi4ELi2ELi2ELb0EEENS1_21CollectiveEpilogueBwdISB_SC_SE_Li256ELb1ELb1ELi4EEENS1_25SingleTileBwdLPTSchedulerILb1ELi80ELb0EEEEEEEEEvNT_6ParamsE)
        /*0704*/ 	.word	0x00000000


	//----- nvinfo : EIATTR_MIN_STACK_SIZE
	.align		4
.L_310:
        /*0708*/ 	.byte	0x04, 0x12
        /*070a*/ 	.short	(.L_312 - .L_311)
	.align		4
.L_311:
        /*070c*/ 	.word	index@(_ZN7cutlass13device_kernelIN5flash19enable_sm80_to_sm89INS1_16FlashAttnBwdSm80INS1_25CollectiveMainloopBwdSm80ILi2ELi1EN4cute5tupleIJNS5_1CILi64EEENS7_ILi80EEENS7_ILi192EEEEEENS_6half_tEfNS_4arch4Sm80ELb1ELb0ELb0ELb1ELb1ELb0ELb1ELb0ELi2ELi4ELi2ELi2ELb0EEENS1_21CollectiveEpilogueBwdISB_SC_SE_Li256ELb1ELb1ELi4EEENS1_25SingleTileBwdLPTSchedulerILb1ELi80ELb1EEEEEEEEEvNT_6ParamsE)
        /*0710*/ 	.word	0x00000000


	//----- nvinfo : EIATTR_MIN_STACK_SIZE
	.align		4
.L_312:
        /*0714*/ 	.byte	0x04, 0x12
        /*0716*/ 	.short	(.L_314 - .L_313)
	.align		4
.L_313:
        /*0718*/ 	.word	index@(_ZN7cutlass13device_kernelIN5flash19enable_sm80_to_sm89INS1_16FlashAttnBwdSm80INS1_25CollectiveMainloopBwdSm80ILi2ELi1EN4cute5tupleIJNS5_1CILi64EEENS7_ILi80EEENS7_ILi192EEEEEENS_6half_tEfNS_4arch4Sm80ELb1ELb0ELb0ELb1ELb0ELb0ELb1ELb0ELi2ELi4ELi2ELi2ELb0EEENS1_24CollectiveEpilogueBwdGQAISB_fSE_Li256ELb1ELb0EEENS1_25SingleTileBwdLPTSchedulerILb1ELi80ELb0EEEEEEEEEvNT_6ParamsE)
        /*071c*/ 	.word	0x00000000


	//----- nvinfo : EIATTR_MIN_STACK_SIZE
	.align		4
.L_314:
        /*0720*/ 	.byte	0x04, 0x12
        /*0722*/ 	.short	(.L_316 - .L_315)
	.align		4
.L_315:
        /*0724*/ 	.word	index@(_ZN7cutlass13device_kernelIN5flash32FlashAttnBwdPostprocessConvertdQIN4cute5tupleIJNS3_1CILi80EEENS5_ILi192EEEEEENS_6half_tEfNS_4arch4Sm80ELi256ENS3_8TiledMMAINS3_8MMA_AtomIJNS3_28SM80_16x8x16_F32F16F16F32_TNEEEENS3_6LayoutINS4_IJNS5_ILi4EEENS5_ILi2EEENS5_ILi1EEEEEENS4_IJSJ_SH_NS5_ILi0EEEEEEEENS4_IJNS5_ILi64EEENS5_ILi16EEESP_EEEEELb1EEEEEvNT_6ParamsE)
        /*0728*/ 	.word	0x00000000


	//----- nvinfo : EIATTR_MIN_STACK_SIZE
	.align		4
.L_316:
        /*072c*/ 	.byte	0x04, 0x12
        /*072e*/ 	.short	(.L_318 - .L_317)
	.align		4
.L_317:
        /*0730*/ 	.word	index@(_ZN7cutlass13device_kernelIN5flash32FlashAttnBwdPostprocessConvertdQIN4cute5tupleIJNS3_1CILi64EEENS5_ILi192EEEEEENS_6half_tEfNS_4arch4Sm80ELi256ENS3_8TiledMMAINS3_8MMA_AtomIJNS3_28SM80_16x8x16_F32F16F16F32_TNEEEENS3_6LayoutINS4_IJNS5_ILi2EEENS5_ILi4EEENS5_ILi1EEEEEENS4_IJSJ_SH_NS5_ILi0EEEEEEEENS4_IJNS5_ILi32EEES6_NS5_ILi16EEEEEEEELb0EEEEEvNT_6ParamsE)
        /*0734*/ 	.word	0x00000000


	//----- nvinfo : EIATTR_MIN_STACK_SIZE
	.align		4
.L_318:
        /*0738*/ 	.byte	0x04, 0x12
        /*073a*/ 	.short	(.L_320 - .L_319)
	.align		4
.L_319:
        /*073c*/ 	.word	index@(_ZN7cutlass13device_kernelIN5flash19enable_sm80_to_sm89INS1_16FlashAttnBwdSm80INS1_25CollectiveMainloopBwdSm80ILi2ELi1EN4cute5tupleIJNS5_1CILi64EEENS7_ILi80EEENS7_ILi192EEEEEENS_6half_tEfNS_4arch4Sm80ELb1ELb0ELb0ELb1ELb1ELb0ELb1ELb0ELi2ELi4ELi2ELi2ELb0EEENS1_24CollectiveEpilogueBwdGQAISB_fSE_Li256ELb1ELb1EEENS1_25SingleTileBwdLPTSchedulerILb1ELi80ELb1EEEEEEEEEvNT_6ParamsE)
        /*0740*/ 	.word	0x00000000


	//----- nvinfo : EIATTR_MIN_STACK_SIZE
	.align		4
.L_320:
        /*0744*/ 	.byte	0x04, 0x12
        /*0746*/ 	.short	(.L_322 - .L_321)
	.align		4
.L_321:
        /*0748*/ 	.word	index@(_ZN7cutlass13device_kernelIN5flash22FlashAttnBwdPreprocessIN4cute5tupleIJNS3_1CILi64EEENS5_ILi192EEEEEENS_6half_tEfNS_4arch4Sm80ELb1ELb1EEEEEvNT_6ParamsE)
        /*074c*/ 	.word	0x00000000
.L_322:


//--------------------- .nv.compat                --------------------------
	.section	.nv.compat,"",@"SHT_CUDA_COMPAT_INFO"
	.align	4
        /*0000*/ 	.byte	0x02, 0x09, 0x01, 0x00, 0x02, 0x02, 0x01, 0x00, 0x02, 0x05, 0x05, 0x00, 0x03, 0x07, 0x01, 0x01
        /*0010*/ 	.byte	0x02, 0x03, 0x00, 0x00, 0x02, 0x06, 0x01, 0x00, 0x04, 0x0b, 0x08, 0x00, 0x00, 0x00, 0x00, 0x00
        /*0020*/ 	.byte	0x00, 0x00, 0x00, 0x00


//--------------------- .nv.info._ZN7cutlass13device_kernelIN5flash19enable_sm80_to_sm89INS1_16FlashAttnBwdSm80INS1_25CollectiveMainloopBwdSm80ILi1ELi1EN4cute5tupleIJNS5_1CILi64EEES8_NS7_ILi192EEEEEENS_6half_tEfNS_4arch4Sm80ELb0ELb0ELb0ELb0ELb0ELb0ELb0ELb0ELi2ELi2ELi2ELi2ELb1EEENS1_21CollectiveEpilogueBwdISA_SB_SD_Li256ELb0ELb0ELi4EEENS1_19SingleTileSchedulerILb0ELb0ELb0ELi64EEEEEEEEEvNT_6ParamsE --------------------------
	.section	.nv.info._ZN7cutlass13device_kernelIN5flash19enable_sm80_to_sm89INS1_16FlashAttnBwdSm80INS1_25CollectiveMainloopBwdSm80ILi1ELi1EN4cute5tupleIJNS5_1CILi64EEES8_NS7_ILi192EEEEEENS_6half_tEfNS_4arch4Sm80ELb0ELb0ELb0ELb0ELb0ELb0ELb0ELb0ELi2ELi2ELi2ELi2ELb1EEENS1_21CollectiveEpilogueBwdISA_SB_SD_Li256ELb0ELb0ELi4EEENS1_19SingleTileSchedulerILb0ELb0ELb0ELi64EEEEEEEEEvNT_6ParamsE,"",@"SHT_CUDA_INFO"
	.sectionflags	@""
	.align	4


	//----- nvinfo : EIATTR_CUDA_API_VERSION
	.align		4
        /*0000*/ 	.byte	0x04, 0x37
        /*0002*/ 	.short	(.L_324 - .L_323)
.L_323:
        /*0004*/ 	.word	0x00000082


	//----- nvinfo : EIATTR_KPARAM_INFO
	.align		4
.L_324:
        /*0008*/ 	.byte	0x04, 0x17
        /*000a*/ 	.short	(.L_326 - .L_325)
.L_325:
        /*000c*/ 	.word	0x00000000
        /*0010*/ 	.short	0x0000
        /*0012*/ 	.short	0x0000
        /*0014*/ 	.byte	0x00, 0xf0, 0xc1, 0x09


	//----- nvinfo : EIATTR_SPARSE_MMA_MASK
	.align		4
.L_326:
        /*0018*/ 	.byte	0x03, 0x50
        /*001a*/ 	.short	0x0000


	//----- nvinfo : EIATTR_MAXREG_COUNT
	.align		4
        /*001c*/ 	.byte	0x03, 0x1b
        /*001e*/ 	.short	0x00ff


	//----- nvinfo : EIATTR_MERCURY_ISA_VERSION
	.align		4
        /*0020*/ 	.byte	0x03, 0x5f
        /*0022*/ 	.short	0x0101


	//----- nvinfo : EIATTR_EXIT_INSTR_OFFSETS
	.align		4
        /*0024*/ 	.byte	0x04, 0x1c
        /*0026*/ 	.short	(.L_328 - .L_327)


	//   ....[0]....
.L_327:
        /*0028*/ 	.word	0x00000010


	//----- nvinfo : EIATTR_MAX_THREADS
	.align		4
.L_328:
        /*002c*/ 	.byte	0x04, 0x05
        /*002e*/ 	.short	(.L_330 - .L_329)
.L_329:
        /*0030*/ 	.word	0x00000100
        /*0034*/ 	.word	0x00000001
        /*0038*/ 	.word	0x00000001


	//----- nvinfo : EIATTR_CBANK_PARAM_SIZE
	.align		4
.L_330:
        /*003c*/ 	.byte	0x03, 0x19
        /*003e*/ 	.short	0x0270


	//----- nvinfo : EIATTR_PARAM_CBANK
	.align		4
        /*0040*/ 	.byte	0x04, 0x0a
        /*0042*/ 	.short	(.L_332 - .L_331)
	.align		4
.L_331:
        /*0044*/ 	.word	index@(.nv.constant0._ZN7cutlass13device_kernelIN5flash19enable_sm80_to_sm89INS1_16FlashAttnBwdSm80INS1_25CollectiveMainloopBwdSm80ILi1ELi1EN4cute5tupleIJNS5_1CILi64EEES8_NS7_ILi192EEEEEENS_6half_tEfNS_4arch4Sm80ELb0ELb0ELb0ELb0ELb0ELb0ELb0ELb0ELi2ELi2ELi2ELi2ELb1EEENS1_21CollectiveEpilogueBwdISA_SB_SD_Li256ELb0ELb0ELi4EEENS1_19SingleTileSchedulerILb0ELb0ELb0ELi64EEEEEEEEEvNT_6ParamsE)
        /*0048*/ 	.short	0x0210
        /*004a*/ 	.short	0x0270


	//----- nvinfo : EIATTR_SW_WAR
	.align		4
.L_332:
        /*004c*/ 	.byte	0x04, 0x36
        /*004e*/ 	.short	(.L_334 - .L_333)
.L_333:
        /*0050*/ 	.word	0x00000008
.L_334:


//--------------------- .nv.info._ZN7cutlass13device_kernelIN5flash19enable_sm80_to_sm89INS1_16FlashAttnBwdSm80INS1_25CollectiveMainloopBwdSm80ILi1ELi1EN4cute5tupleIJNS5_1CILi64EEES8_NS7_ILi192EEEEEENS_6half_tEfNS_4arch4Sm80ELb0ELb0ELb0ELb0ELb1ELb0ELb0ELb0ELi2ELi2ELi2ELi2ELb1EEENS1_21CollectiveEpilogueBwdISA_SB_SD_Li256ELb0ELb0ELi4EEENS1_19SingleTileSchedulerILb0ELb0ELb0ELi64EEEEEEEEEvNT_6ParamsE --------------------------
	.section	.nv.info._ZN7cutlass13device_kernelIN5flash19enable_sm80_to_sm89INS1_16FlashAttnBwdSm80INS1_25CollectiveMainloopBwdSm80ILi1ELi1EN4cute5tupleIJNS5_1CILi64EEES8_NS7_ILi192EEEEEENS_6half_tEfNS_4arch4Sm80ELb0ELb0ELb0ELb0ELb1ELb0ELb0ELb0ELi2ELi2ELi2ELi2ELb1EEENS1_21CollectiveEpilogueBwdISA_SB_SD_Li256ELb0ELb0ELi4EEENS1_19SingleTileSchedulerILb0ELb0ELb0ELi64EEEEEEEEEvNT_6ParamsE,"",@"SHT_CUDA_INFO"
	.sectionflags	@""
	.align	4


	//----- nvinfo : EIATTR_CUDA_API_VERSION
	.align		4
        /*0000*/ 	.byte	0x04, 0x37
        /*0002*/ 	.short	(.L_336 - .L_335)
.L_335:
        /*0004*/ 	.word	0x00000082


	//----- nvinfo : EIATTR_KPARAM_INFO
	.align		4
.L_336:
        /*0008*/ 	.byte	0x04, 0x17
        /*000a*/ 	.short	(.L_338 - .L_337)
.L_337:
        /*000c*/ 	.word	0x00000000
        /*0010*/ 	.short	0x0000
        /*0012*/ 	.short	0x0000
        /*0014*/ 	.byte	0x00, 0xf0, 0xc1, 0x09


	//----- nvinfo : EIATTR_SPARSE_MMA_MASK
	.align		4
.L_338:
        /*0018*/ 	.byte	0x03, 0x50
        /*001a*/ 	.short	0x0000


	//----- nvinfo : EIATTR_MAXREG_COUNT
	.align		4
        /*001c*/ 	.byte	0x03, 0x1b
        /*001e*/ 	.short	0x00ff


	//----- nvinfo : EIATTR_MERCURY_ISA_VERSION
	.align		4
        /*0020*/ 	.byte	0x03, 0x5f
        /*0022*/ 	.short	0x0101


	//----- nvinfo : EIATTR_EXIT_INSTR_OFFSETS
	.align		4
        /*0024*/ 	.byte	0x04, 0x1c
        /*0026*/ 	.short	(.L_340 - .L_339)


	//   ....[0]....
.L_339:
        /*0028*/ 	.word	0x00000010


	//----- nvinfo : EIATTR_MAX_THREADS
	.align		4
.L_340:
        /*002c*/ 	.byte	0x04, 0x05
        /*002e*/ 	.short	(.L_342 - .L_341)
.L_341:
        /*0030*/ 	.word	0x00000100
        /*0034*/ 	.word	0x00000001
        /*0038*/ 	.word	0x00000001


	//----- nvinfo : EIATTR_CBANK_PARAM_SIZE
	.align		4
.L_342:
        /*003c*/ 	.byte	0x03, 0x19
        /*003e*/ 	.short	0x0270


	//----- nvinfo : EIATTR_PARAM_CBANK
	.align		4
        /*0040*/ 	.byte	0x04, 0x0a
        /*0042*/ 	.short	(.L_344 - .L_343)
	.align		4
.L_343:
        /*0044*/ 	.word	index@(.nv.constant0._ZN7cutlass13device_kernelIN5flash19enable_sm80_to_sm89INS1_16FlashAttnBwdSm80INS1_25CollectiveMainloopBwdSm80ILi1ELi1EN4cute5tupleIJNS5_1CILi64EEES8_NS7_ILi192EEEEEENS_6half_tEfNS_4arch4Sm80ELb0ELb0ELb0ELb0ELb1ELb0ELb0ELb0ELi2ELi2ELi2ELi2ELb1EEENS1_21CollectiveEpilogueBwdISA_SB_SD_Li256ELb0ELb0ELi4EEENS1_19SingleTileSchedulerILb0ELb0ELb0ELi64EEEEEEEEEvNT_6ParamsE)
        /*0048*/ 	.short	0x0210
        /*004a*/ 	.short	0x0270


	//----- nvinfo : EIATTR_SW_WAR
	.align		4
.L_344:
        /*004c*/ 	.byte	0x04, 0x36
        /*004e*/ 	.short	(.L_346 - .L_345)
.L_345:
        /*0050*/ 	.word	0x00000008
.L_346:


//--------------------- .nv.info._ZN7cutlass13device_kernelIN5flash19enable_sm80_to_sm89INS1_16FlashAttnBwdSm80INS1_25CollectiveMainloopBwdSm80ILi1ELi1EN4cute5tupleIJNS5_1CILi64EEES8_NS7_ILi192EEEEEENS_6half_tEfNS_4arch4Sm80ELb0ELb0ELb0ELb0ELb0ELb0ELb0ELb0ELi2ELi2ELi2ELi2ELb1EEENS1_24CollectiveEpilogueBwdGQAISA_fSD_Li256ELb0ELb0EEENS1_19SingleTileSchedulerILb0ELb0ELb0ELi64EEEEEEEEEvNT_6ParamsE --------------------------
	.section	.nv.info._ZN7cutlass13device_kernelIN5flash19enable_sm80_to_sm89INS1_16FlashAttnBwdSm80INS1_25CollectiveMainloopBwdSm80ILi1ELi1EN4cute5tupleIJNS5_1CILi64EEES8_NS7_ILi192EEEEEENS_6half_tEfNS_4arch4Sm80ELb0ELb0ELb0ELb0ELb0ELb0ELb0ELb0ELi2ELi2ELi2ELi2ELb1EEENS1_24CollectiveEpilogueBwdGQAISA_fSD_Li256ELb0ELb0EEENS1_19SingleTileSchedulerILb0ELb0ELb0ELi64EEEEEEEEEvNT_6ParamsE,"",@"SHT_CUDA_INFO"
	.sectionflags	@""
	.align	4


	//----- nvinfo : EIATTR_CUDA_API_VERSION
	.align		4
        /*0000*/ 	.byte	0x04, 0x37
        /*0002*/ 	.short	(.L_348 - .L_347)
.L_347:
        /*0004*/ 	.word	0x00000082


	//----- nvinfo : EIATTR_KPARAM_INFO
	.align		4
.L_348:
        /*0008*/ 	.byte	0x04, 0x17
        /*000a*/ 	.short	(.L_350 - .L_349)
.L_349:
        /*000c*/ 	.word	0x00000000
        /*0010*/ 	.short	0x0000
        /*0012*/ 	.short	0x0000
        /*0014*/ 	.byte	0x00, 0xf0, 0xe1, 0x09


	//----- nvinfo : EIATTR_SPARSE_MMA_MASK
	.align		4
.L_350:
        /*0018*/ 	.byte	0x03, 0x50
        /*001a*/ 	.short	0x0000


	//----- nvinfo : EIATTR_MAXREG_COUNT
	.align		4
        /*001c*/ 	.byte	0x03, 0x1b
        /*001e*/ 	.short	0x00ff


	//----- nvinfo : EIATTR_MERCURY_ISA_VERSION
	.align		4
        /*0020*/ 	.byte	0x03, 0x5f
        /*0022*/ 	.short	0x0101


	//----- nvinfo : EIATTR_EXIT_INSTR_OFFSETS
	.align		4
        /*0024*/ 	.byte	0x04, 0x1c
        /*0026*/ 	.short	(.L_352 - .L_351)


	//   ....[0]....
.L_351:
        /*0028*/ 	.word	0x00000010


	//----- nvinfo : EIATTR_MAX_THREADS
	.align		4
.L_352:
        /*002c*/ 	.byte	0x04, 0x05
        /*002e*/ 	.short	(.L_354 - .L_353)
.L_353:
        /*0030*/ 	.word	0x00000100
        /*0034*/ 	.word	0x00000001
        /*0038*/ 	.word	0x00000001


	//----- nvinfo : EIATTR_CBANK_PARAM_SIZE
	.align		4
.L_354:
        /*003c*/ 	.byte	0x03, 0x19
        /*003e*/ 	.short	0x0278


	//----- nvinfo : EIATTR_PARAM_CBANK
	.align		4
        /*0040*/ 	.byte	0x04, 0x0a
        /*0042*/ 	.short	(.L_356 - .L_355)
	.align		4
.L_355:
        /*0044*/ 	.word	index@(.nv.constant0._ZN7cutlass13device_kernelIN5flash19enable_sm80_to_sm89INS1_16FlashAttnBwdSm80INS1_25CollectiveMainloopBwdSm80ILi1ELi1EN4cute5tupleIJNS5_1CILi64EEES8_NS7_ILi192EEEEEENS_6half_tEfNS_4arch4Sm80ELb0ELb0ELb0ELb0ELb0ELb0ELb0ELb0ELi2ELi2ELi2ELi2ELb1EEENS1_24CollectiveEpilogueBwdGQAISA_fSD_Li256ELb0ELb0EEENS1_19SingleTileSchedulerILb0ELb0ELb0ELi64EEEEEEEEEvNT_6ParamsE)
        /*0048*/ 	.short	0x0210
        /*004a*/ 	.short	0x0278


	//----- nvinfo : EIATTR_SW_WAR
	.align		4
.L_356:
        /*004c*/ 	.byte	0x04, 0x36
        /*004e*/ 	.short	(.L_358 - .L_357)
.L_357:
        /*0050*/ 	.word	0x00000008
.L_358:


//--------------------- .nv.info._ZN7cutlass13device_kernelIN5flash19enable_sm80_to_sm89INS1_16FlashAttnBwdSm80INS1_25CollectiveMainloopBwdSm80ILi1ELi1EN4cute5tupleIJNS5_1CILi64EEES8_NS7_ILi192EEEEEENS_6half_tEfNS_4arch4Sm80ELb0ELb0ELb0ELb0ELb1ELb0ELb0ELb0ELi2ELi2ELi2ELi2ELb1EEENS1_24CollectiveEpilogueBwdGQAISA_fSD_Li256ELb0ELb1EEENS1_19SingleTileSchedulerILb0ELb0ELb0ELi64EEEEEEEEEvNT_6ParamsE --------------------------
	.section	.nv.info._ZN7cutlass13device_kernelIN5flash19enable_sm80_to_sm89INS1_16FlashAttnBwdSm80INS1_25CollectiveMainloopBwdSm80ILi1ELi1EN4cute5tupleIJNS5_1CILi64EEES8_NS7_ILi192EEEEEENS_6half_tEfNS_4arch4Sm80ELb0ELb0ELb0ELb0ELb1ELb0ELb0ELb0ELi2ELi2ELi2ELi2ELb1EEENS1_24CollectiveEpilogueBwdGQAISA_fSD_Li256ELb0ELb1EEENS1_19SingleTileSchedulerILb0ELb0ELb0ELi64EEEEEEEEEvNT_6ParamsE,"",@"SHT_CUDA_INFO"
	.sectionflags	@""
	.align	4


	//----- nvinfo : EIATTR_CUDA_API_VERSION
	.align		4
        /*0000*/ 	.byte	0x04, 0x37
        /*0002*/ 	.short	(.L_360 - .L_359)
.L_359:
        /*0004*/ 	.word	0x00000082


	//----- nvinfo : EIATTR_KPARAM_INFO
	.align		4
.L_360:
        /*0008*/ 	.byte	0x04, 0x17
        /*000a*/ 	.short	(.L_362 - .L_361)
.L_361:
        /*000c*/ 	.word	0x00000000
        /*0010*/ 	.short	0x0000
        /*0012*/ 	.short	0x0000
        /*0014*/ 	.byte	0x00, 0xf0, 0xe1, 0x09


	//----- nvinfo : EIATTR_SPARSE_MMA_MASK
	.align		4
.L_362:
        /*0018*/ 	.byte	0x03, 0x50
        /*001a*/ 	.short	0x0000


	//----- nvinfo : EIATTR_MAXREG_COUNT
	.align		4
        /*001c*/ 	.byte	0x03, 0x1b
        /*001e*/ 	.short	0x00ff


	//----- nvinfo : EIATTR_MERCURY_ISA_VERSION
	.align		4
        /*0020*/ 	.byte	0x03, 0x5f
        /*0022*/ 	.short	0x0101


	//----- nvinfo : EIATTR_EXIT_INSTR_OFFSETS
	.align		4
        /*0024*/ 	.byte	0x04, 0x1c
        /*0026*/ 	.short	(.L_364 - .L_363)


	//   ....[0]....
.L_363:
        /*0028*/ 	.word	0x00000010


	//----- nvinfo : EIATTR_MAX_THREADS
	.align		4
.L_364:
        /*002c*/ 	.byte	0x04, 0x05
        /*002e*/ 	.short	(.L_366 - .L_365)
.L_365:
        /*0030*/ 	.word	0x00000100
        /*0034*/ 	.word	0x00000001
        /*0038*/ 	.word	0x00000001


	//----- nvinfo : EIATTR_CBANK_PARAM_SIZE
	.align		4
.L_366:
        /*003c*/ 	.byte	0x03, 0x19
        /*003e*/ 	.short	0x0278


	//----- nvinfo : EIATTR_PARAM_CBANK
	.align		4
        /*0040*/ 	.byte	0x04, 0x0a
        /*0042*/ 	.short	(.L_368 - .L_367)
	.align		4
.L_367:
        /*0044*/ 	.word	index@(.nv.constant0._ZN7cutlass13device_kernelIN5flash19enable_sm80_to_sm89INS1_16FlashAttnBwdSm80INS1_25CollectiveMainloopBwdSm80ILi1ELi1EN4cute5tupleIJNS5_1CILi64EEES8_NS7_ILi192EEEEEENS_6half_tEfNS_4arch4Sm80ELb0ELb0ELb0ELb0ELb1ELb0ELb0ELb0ELi2ELi2ELi2ELi2ELb1EEENS1_24CollectiveEpilogueBwdGQAISA_fSD_Li256ELb0ELb1EEENS1_19SingleTileSchedulerILb0ELb0ELb0ELi64EEEEEEEEEvNT_6ParamsE)
        /*0048*/ 	.short	0x0210
        /*004a*/ 	.short	0x0278


	//----- nvinfo : EIATTR_SW_WAR
	.align		4
.L_368:
        /*004c*/ 	.byte	0x04, 0x36
        /*004e*/ 	.short	(.L_370 - .L_369)
.L_369:
        /*0050*/ 	.word	0x00000008
.L_370:


//--------------------- .nv.info._ZN7cutlass13device_kernelIN5flash19enable_sm80_to_sm89INS1_16FlashAttnBwdSm80INS1_25CollectiveMainloopBwdSm80ILi1ELi1EN4cute5tupleIJNS5_1CILi64EEES8_NS7_ILi192EEEEEENS_6half_tEfNS_4arch4Sm80ELb0ELb0ELb0ELb1ELb0ELb0ELb0ELb0ELi2ELi2ELi2ELi2ELb1EEENS1_21CollectiveEpilogueBwdISA_SB_SD_Li256ELb1ELb0ELi4EEENS1_19SingleTileSchedulerILb1ELb0ELb0ELi64EEEEEEEEEvNT_6ParamsE --------------------------
	.section	.nv.info._ZN7cutlass13device_kernelIN5flash19enable_sm80_to_sm89INS1_16FlashAttnBwdSm80INS1_25CollectiveMainloopBwdSm80ILi1ELi1EN4cute5tupleIJNS5_1CILi64EEES8_NS7_ILi192EEEEEENS_6half_tEfNS_4arch4Sm80ELb0ELb0ELb0ELb1ELb0ELb0ELb0ELb0ELi2ELi2ELi2ELi2ELb1EEENS1_21CollectiveEpilogueBwdISA_SB_SD_Li256ELb1ELb0ELi4EEENS1_19SingleTileSchedulerILb1ELb0ELb0ELi64EEEEEEEEEvNT_6ParamsE,"",@"SHT_CUDA_INFO"
	.sectionflags	@""
	.align	4


	//----- nvinfo : EIATTR_CUDA_API_VERSION
	.align		4
        /*0000*/ 	.byte	0x04, 0x37
        /*0002*/ 	.short	(.L_372 - .L_371)
.L_371:
        /*0004*/ 	.word	0x00000082


	//----- nvinfo : EIATTR_KPARAM_INFO
	.align		4
.L_372:
        /*0008*/ 	.byte	0x04, 0x17
        /*000a*/ 	.short	(.L_374 - .L_373)
.L_373:
        /*000c*/ 	.word	0x00000000
        /*0010*/ 	.short	0x0000
        /*0012*/ 	.short	0x0000
        /*0014*/ 	.byte	0x00, 0xf0, 0xc1, 0x09


	//----- nvinfo : EIATTR_SPARSE_MMA_MASK
	.align		4
.L_374:
        /*0018*/ 	.byte	0x03, 0x50
        /*001a*/ 	.short	0x0000


	//----- nvinfo : EIATTR_MAXREG_COUNT
	.align		4
        /*001c*/ 	.byte	0x03, 0x1b
        /*001e*/ 	.short	0x00ff


	//----- nvinfo : EIATTR_MERCURY_ISA_VERSION
	.align		4
        /*0020*/ 	.byte	0x03, 0x5f
        /*0022*/ 	.short	0x0101


	//----- nvinfo : EIATTR_EXIT_INSTR_OFFSETS
	.align		4
        /*0024*/ 	.byte	0x04, 0x1c
        /*0026*/ 	.short	(.L_376 - .L_375)


	//   ....[0]....
.L_375:
        /*0028*/ 	.word	0x00000010


	//----- nvinfo : EIATTR_MAX_THREADS
	.align		4
.L_376:
        /*002c*/ 	.byte	0x04, 0x05
        /*002e*/ 	.short	(.L_378 - .L_377)
.L_377:
        /*0030*/ 	.word	0x00000100
        /*0034*/ 	.word	0x00000001
        /*0038*/ 	.word	0x00000001


	//----- nvinfo : EIATTR_CBANK_PARAM_SIZE
	.align		4
.L_378:
        /*003c*/ 	.byte	0x03, 0x19
        /*003e*/ 	.short	0x0270


	//----- nvinfo : EIATTR_PARAM_CBANK
	.align		4
        /*0040*/ 	.byte	0x04, 0x0a
        /*0042*/ 	.short	(.L_380 - .L_379)
	.align		4
.L_379:
        /*0044*/ 	.word	index@(.nv.constant0._ZN7cutlass13device_kernelIN5flash19enable_sm80_to_sm89INS1_16FlashAttnBwdSm80INS1_25CollectiveMainloopBwdSm80ILi1ELi1EN4cute5tupleIJNS5_1CILi64EEES8_NS7_ILi192EEEEEENS_6half_tEfNS_4arch4Sm80ELb0ELb0ELb0ELb1ELb0ELb0ELb0ELb0ELi2ELi2ELi2ELi2ELb1EEENS1_21CollectiveEpilogueBwdISA_SB_SD_Li256ELb1ELb0ELi4EEENS1_19SingleTileSchedulerILb1ELb0ELb0ELi64EEEEEEEEEvNT_6ParamsE)
        /*0048*/ 	.short	0x0210
        /*004a*/ 	.short	0x0270


	//----- nvinfo : EIATTR_SW_WAR
	.align		4
.L_380:
        /*004c*/ 	.byte	0x04, 0x36
        /*004e*/ 	.short	(.L_382 - .L_381)
.L_381:
        /*0050*/ 	.word	0x00000008
.L_382:


//--------------------- .nv.info._ZN7cutlass13device_kernelIN5flash19enable_sm80_to_sm89INS1_16FlashAttnBwdSm80INS1_25CollectiveMainloopBwdSm80ILi1ELi1EN4cute5tupleIJNS5_1CILi64EEES8_NS7_ILi192EEEEEENS_6half_tEfNS_4arch4Sm80ELb0ELb0ELb0ELb1ELb1ELb0ELb0ELb0ELi2ELi2ELi2ELi2ELb1EEENS1_21CollectiveEpilogueBwdISA_SB_SD_Li256ELb1ELb0ELi4EEENS1_19SingleTileSchedulerILb1ELb0ELb0ELi64EEEEEEEEEvNT_6ParamsE --------------------------
	.section	.nv.info._ZN7cutlass13device_kernelIN5flash19enable_sm80_to_sm89INS1_16FlashAttnBwdSm80INS1_25CollectiveMainloopBwdSm80ILi1ELi1EN4cute5tupleIJNS5_1CILi64EEES8_NS7_ILi192EEEEEENS_6half_tEfNS_4arch4Sm80ELb0ELb0ELb0ELb1ELb1ELb0ELb0ELb0ELi2ELi2ELi2ELi2ELb1EEENS1_21CollectiveEpilogueBwdISA_SB_SD_Li256ELb1ELb0ELi4EEENS1_19SingleTileSchedulerILb1ELb0ELb0ELi64EEEEEEEEEvNT_6ParamsE,"",@"SHT_CUDA_INFO"
	.sectionflags	@""
	.align	4


	//----- nvinfo : EIATTR_CUDA_API_VERSION
	.align		4
        /*0000*/ 	.byte	0x04, 0x37
        /*0002*/ 	.short	(.L_384 - .L_383)
.L_383:
        /*0004*/ 	.word	0x00000082


	//----- nvinfo : EIATTR_KPARAM_INFO
	.align		4
.L_384:
        /*0008*/ 	.byte	0x04, 0x17
        /*000a*/ 	.short	(.L_386 - .L_385)
.L_385:
        /*000c*/ 	.word	0x00000000
        /*0010*/ 	.short	0x0000
        /*0012*/ 	.short	0x0000
        /*0014*/ 	.byte	0x00, 0xf0, 0xc1, 0x09


	//----- nvinfo : EIATTR_SPARSE_MMA_MASK
	.align		4
.L_386:
        /*0018*/ 	.byte	0x03, 0x50
        /*001a*/ 	.short	0x0000


	//----- nvinfo : EIATTR_MAXREG_COUNT
	.align		4
        /*001c*/ 	.byte	0x03, 0x1b
        /*001e*/ 	.short	0x00ff


	//----- nvinfo : EIATTR_MERCURY_ISA_VERSION
	.align		4
        /*0020*/ 	.byte	0x03, 0x5f
        /*0022*/ 	.short	0x0101


	//----- nvinfo : EIATTR_EXIT_INSTR_OFFSETS
	.align		4
        /*0024*/ 	.byte	0x04, 0x1c
        /*0026*/ 	.short	(.L_388 - .L_387)


	//   ....[0]....
.L_387:
        /*0028*/ 	.word	0x00000010


	//----- nvinfo : EIATTR_MAX_THREADS
	.align		4
.L_388:
        /*002c*/ 	.byte	0x04, 0x05
        /*002e*/ 	.short	(.L_390 - .L_389)
.L_389:
        /*0030*/ 	.word	0x00000100
        /*0034*/ 	.word	0x00000001
        /*0038*/ 	.word	0x00000001


	//----- nvinfo : EIATTR_CBANK_PARAM_SIZE
	.align		4
.L_390:
        /*003c*/ 	.byte	0x03, 0x19
        /*003e*/ 	.short	0x0270


	//----- nvinfo : EIATTR_PARAM_CBANK
	.align		4
        /*0040*/ 	.byte	0x04, 0x0a
        /*0042*/ 	.short	(.L_392 - .L_391)
	.align		4
.L_391:
        /*0044*/ 	.word	index@(.nv.constant0._ZN7cutlass13device_kernelIN5flash19enable_sm80_to_sm89INS1_16FlashAttnBwdSm80INS1_25CollectiveMainloopBwdSm80ILi1ELi1EN4cute5tupleIJNS5_1CILi64EEES8_NS7_ILi192EEEEEENS_6half_tEfNS_4arch4Sm80ELb0ELb0ELb0ELb1ELb1ELb0ELb0ELb0ELi2ELi2ELi2ELi2ELb1EEENS1_21CollectiveEpilogueBwdISA_SB_SD_Li256ELb1ELb0ELi4EEENS1_19SingleTileSchedulerILb1ELb0ELb0ELi64EEEEEEEEEvNT_6ParamsE)
        /*0048*/ 	.short	0x0210
        /*004a*/ 	.short	0x0270


	//----- nvinfo : EIATTR_SW_WAR
	.align		4
.L_392:
        /*004c*/ 	.byte	0x04, 0x36
        /*004e*/ 	.short	(.L_394 - .L_393)
.L_393:
        /*0050*/ 	.word	0x00000008
.L_394:


//--------------------- .nv.info._ZN7cutlass13device_kernelIN5flash19enable_sm80_to_sm89INS1_16FlashAttnBwdSm80INS1_25CollectiveMainloopBwdSm80ILi1ELi1EN4cute5tupleIJNS5_1CILi64EEES8_NS7_ILi192EEEEEENS_6half_tEfNS_4arch4Sm80ELb0ELb0ELb0ELb1ELb0ELb0ELb0ELb0ELi2ELi2ELi2ELi2ELb1EEENS1_24CollectiveEpilogueBwdGQAISA_fSD_Li256ELb1ELb0EEENS1_19SingleTileSchedulerILb1ELb0ELb0ELi64EEEEEEEEEvNT_6ParamsE --------------------------
	.section	.nv.info._ZN7cutlass13device_kernelIN5flash19enable_sm80_to_sm89INS1_16FlashAttnBwdSm80INS1_25CollectiveMainloopBwdSm80ILi1ELi1EN4cute5tupleIJNS5_1CILi64EEES8_NS7_ILi192EEEEEENS_6half_tEfNS_4arch4Sm80ELb0ELb0ELb0ELb1ELb0ELb0ELb0ELb0ELi2ELi2ELi2ELi2ELb1EEENS1_24CollectiveEpilogueBwdGQAISA_fSD_Li256ELb1ELb0EEENS1_19SingleTileSchedulerILb1ELb0ELb0ELi64EEEEEEEEEvNT_6ParamsE,"",@"SHT_CUDA_INFO"
	.sectionflags	@""
	.align	4


	//----- nvinfo : EIATTR_CUDA_API_VERSION
	.align		4
        /*0000*/ 	.byte	0x04, 0x37
        /*0002*/ 	.short	(.L_396 - .L_395)
.L_395:
        /*0004*/ 	.word	0x00000082


	//----- nvinfo : EIATTR_KPARAM_INFO
	.align		4
.L_396:
        /*0008*/ 	.byte	0x04, 0x17
        /*000a*/ 	.short	(.L_398 - .L_397)
.L_397:
        /*000c*/ 	.word	0x00000000
        /*0010*/ 	.short	0x0000
        /*0012*/ 	.short	0x0000
        /*0014*/ 	.byte	0x00, 0xf0, 0xe1, 0x09


	//----- nvinfo : EIATTR_SPARSE_MMA_MASK
	.align		4
.L_398:
        /*0018*/ 	.byte	0x03, 0x50
        /*001a*/ 	.short	0x0000


	//----- nvinfo : EIATTR_MAXREG_COUNT
	.align		4
        /*001c*/ 	.byte	0x03, 0x1b
        /*001e*/ 	.short	0x00ff


	//----- nvinfo : EIATTR_MERCURY_ISA_VERSION
	.align		4
        /*0020*/ 	.byte	0x03, 0x5f
        /*0022*/ 	.short	0x0101


	//----- nvinfo : EIATTR_EXIT_INSTR_OFFSETS
	.align		4
        /*0024*/ 	.byte	0x04, 0x1c
        /*0026*/ 	.short	(.L_400 - .L_399)


	//   ....[0]....
.L_399:
        /*0028*/ 	.word	0x00000010


	//----- nvinfo : EIATTR_MAX_THREADS
	.align		4
.L_400:
        /*002c*/ 	.byte	0x04, 0x05
        /*002e*/ 	.short	(.L_402 - .L_401)
.L_401:
        /*0030*/ 	.word	0x00000100
        /*0034*/ 	.word	0x00000001
        /*0038*/ 	.word	0x00000001


	//----- nvinfo : EIATTR_CBANK_PARAM_SIZE
	.align		4
.L_402:
        /*003c*/ 	.byte	0x03, 0x19
        /*003e*/ 	.short	0x0278


	//----- nvinfo : EIATTR_PARAM_CBANK
	.align		4
        /*0040*/ 	.byte	0x04, 0x0a
        /*0042*/ 	.short	(.L_404 - .L_403)
	.align		4
.L_403:
        /*0044*/ 	.word	index@(.nv.constant0._ZN7cutlass13device_kernelIN5flash19enable_sm80_to_sm89INS1_16FlashAttnBwdSm80INS1_25CollectiveMainloopBwdSm80ILi1ELi1EN4cute5tupleIJNS5_1CILi64EEES8_NS7_ILi192EEEEEENS_6half_tEfNS_4arch4Sm80ELb0ELb0ELb0ELb1ELb0ELb0ELb0ELb0ELi2ELi2ELi2ELi2ELb1EEENS1_24CollectiveEpilogueBwdGQAISA_fSD_Li256ELb1ELb0EEENS1_19SingleTileSchedulerILb1ELb0ELb0ELi64EEEEEEEEEvNT_6ParamsE)
        /*0048*/ 	.short	0x0210
        /*004a*/ 	.short	0x0278


	//----- nvinfo : EIATTR_SW_WAR
	.align		4
.L_404:
        /*004c*/ 	.byte	0x04, 0x36
        /*004e*/ 	.short	(.L_406 - .L_405)
.L_405:
        /*0050*/ 	.word	0x00000008
.L_406:


//--------------------- .nv.info._ZN7cutlass13device_kernelIN5flash19enable_sm80_to_sm89INS1_16FlashAttnBwdSm80INS1_25CollectiveMainloopBwdSm80ILi1ELi1EN4cute5tupleIJNS5_1CILi64EEES8_NS7_ILi192EEEEEENS_6half_tEfNS_4arch4Sm80ELb0ELb0ELb0ELb1ELb1ELb0ELb0ELb0ELi2ELi2ELi2ELi2ELb1EEENS1_24CollectiveEpilogueBwdGQAISA_fSD_Li256ELb1ELb1EEENS1_19SingleTileSchedulerILb1ELb0ELb0ELi64EEEEEEEEEvNT_6ParamsE --------------------------
	.section	.nv.info._ZN7cutlass13device_kernelIN5flash19enable_sm80_to_sm89INS1_16FlashAttnBwdSm80INS1_25CollectiveMainloopBwdSm80ILi1ELi1EN4cute5tupleIJNS5_1CILi64EEES8_NS7_ILi192EEEEEENS_6half_tEfNS_4arch4Sm80ELb0ELb0ELb0ELb1ELb1ELb0ELb0ELb0ELi2ELi2ELi2ELi2ELb1EEENS1_24CollectiveEpilogueBwdGQAISA_fSD_Li256ELb1ELb1EEENS1_19SingleTileSchedulerILb1ELb0ELb0ELi64EEEEEEEEEvNT_6ParamsE,"",@"SHT_CUDA_INFO"
	.sectionflags	@""
	.align	4


	//----- nvinfo : EIATTR_CUDA_API_VERSION
	.align		4
        /*0000*/ 	.byte	0x04, 0x37
        /*0002*/ 	.short	(.L_408 - .L_407)
.L_407:
        /*0004*/ 	.word	0x00000082


	//----- nvinfo : EIATTR_KPARAM_INFO
	.align		4
.L_408:
        /*0008*/ 	.byte	0x04, 0x17
        /*000a*/ 	.short	(.L_410 - .L_409)
.L_409:
        /*000c*/ 	.word	0x00000000
        /*0010*/ 	.short	0x0000
        /*0012*/ 	.short	0x0000
        /*0014*/ 	.byte	0x00, 0xf0, 0xe1, 0x09


	//----- nvinfo : EIATTR_SPARSE_MMA_MASK
	.align		4
.L_410:
        /*0018*/ 	.byte	0x03, 0x50
        /*001a*/ 	.short	0x0000


	//----- nvinfo : EIATTR_MAXREG_COUNT
	.align		4
        /*001c*/ 	.byte	0x03, 0x1b
        /*001e*/ 	.short	0x00ff


	//----- nvinfo : EIATTR_MERCURY_ISA_VERSION
	.align		4
        /*0020*/ 	.byte	0x03, 0x5f
        /*0022*/ 	.short	0x0101


	//----- nvinfo : EIATTR_EXIT_INSTR_OFFSETS
	.align		4
        /*0024*/ 	.byte	0x04, 0x1c
        /*0026*/ 	.short	(.L_412 - .L_411)


	//   ....[0]....
.L_411:
        /*0028*/ 	.word	0x00000010


	//----- nvinfo : EIATTR_MAX_THREADS
	.align		4
.L_412:
        /*002c*/ 	.byte	0x04, 0x05
        /*002e*/ 	.short	(.L_414 - .L_413)
.L_413:
        /*0030*/ 	.word	0x00000100
        /*0034*/ 	.word	0x00000001
        /*0038*/ 	.word	0x00000001


	//----- nvinfo : EIATTR_CBANK_PARAM_SIZE
	.align		4
.L_414:
        /*003c*/ 	.byte	0x03, 0x19
        /*003e*/ 	.short	0x0278


	//----- nvinfo : EIATTR_PARAM_CBANK
	.align		4
        /*0040*/ 	.byte	0x04, 0x0a
        /*0042*/ 	.short	(.L_416 - .L_415)
	.align		4
.L_415:
        /*0044*/ 	.word	index@(.nv.constant0._ZN7cutlass13device_kernelIN5flash19enable_sm80_to_sm89INS1_16FlashAttnBwdSm80INS1_25CollectiveMainloopBwdSm80ILi1ELi1EN4cute5tupleIJNS5_1CILi64EEES8_NS7_ILi192EEEEEENS_6half_tEfNS_4arch4Sm80ELb0ELb0ELb0ELb1ELb1ELb0ELb0ELb0ELi2ELi2ELi2ELi2ELb1EEENS1_24CollectiveEpilogueBwdGQAISA_fSD_Li256ELb1ELb1EEENS1_19SingleTileSchedulerILb1ELb0ELb0ELi64EEEEEEEEEvNT_6ParamsE)
        /*0048*/ 	.short	0x0210
        /*004a*/ 	.short	0x0278


	//----- nvinfo : EIATTR_SW_WAR
	.align		4
.L_416:
        /*004c*/ 	.byte	0x04, 0x36
        /*004e*/ 	.short	(.L_418 - .L_417)
.L_417:
        /*0050*/ 	.word	0x00000008
.L_418:


//--------------------- .nv.info._ZN7cutlass13device_kernelIN5flash19enable_sm80_to_sm89INS1_16FlashAttnBwdSm80INS1_25CollectiveMainloopBwdSm80ILi1ELi1EN4cute5tupleIJNS5_1CILi64EEES8_NS7_ILi192EEEEEENS_6half_tEfNS_4arch4Sm80ELb0ELb1ELb0ELb0ELb0ELb0ELb0ELb0ELi2ELi2ELi2ELi2ELb1EEENS1_21CollectiveEpilogueBwdISA_SB_SD_Li256ELb0ELb0ELi4EEENS1_19SingleTileSchedulerILb0ELb0ELb0ELi64EEEEEEEEEvNT_6ParamsE --------------------------
	.section	.nv.info._ZN7cutlass13device_kernelIN5flash19enable_sm80_to_sm89INS1_16FlashAttnBwdSm80INS1_25CollectiveMainloopBwdSm80ILi1ELi1EN4cute5tupleIJNS5_1CILi64EEES8_NS7_ILi192EEEEEENS_6half_tEfNS_4arch4Sm80ELb0ELb1ELb0ELb0ELb0ELb0ELb0ELb0ELi2ELi2ELi2ELi2ELb1EEENS1_21CollectiveEpilogueBwdISA_SB_SD_Li256ELb0ELb0ELi4EEENS1_19SingleTileSchedulerILb0ELb0ELb0ELi64EEEEEEEEEvNT_6ParamsE,"",@"SHT_CUDA_INFO"
	.sectionflags	@""
	.align	4


	//----- nvinfo : EIATTR_CUDA_API_VERSION
	.align		4
        /*0000*/ 	.byte	0x04, 0x37
        /*0002*/ 	.short	(.L_420 - .L_419)
.L_419:
        /*0004*/ 	.word	0x00000082


	//----- nvinfo : EIATTR_KPARAM_INFO
	.align		4
.L_420:
        /*0008*/ 	.byte	0x04, 0x17
        /*000a*/ 	.short	(.L_422 - .L_421)
.L_421:
        /*000c*/ 	.word	0x00000000
        /*0010*/ 	.short	0x0000
        /*0012*/ 	.short	0x0000
        /*0014*/ 	.byte	0x00, 0xf0, 0xc1, 0x09


	//----- nvinfo : EIATTR_SPARSE_MMA_MASK
	.align		4
.L_422:
        /*0018*/ 	.byte	0x03, 0x50
        /*001a*/ 	.short	0x0000


	//----- nvinfo : EIATTR_MAXREG_COUNT
	.align		4
        /*001c*/ 	.byte	0x03, 0x1b
        /*001e*/ 	.short	0x00ff


	//----- nvinfo : EIATTR_MERCURY_ISA_VERSION
	.align		4
        /*0020*/ 	.byte	0x03, 0x5f
        /*0022*/ 	.short	0x0101


	//----- nvinfo : EIATTR_EXIT_INSTR_OFFSETS
	.align		4
        /*0024*/ 	.byte	0x04, 0x1c
        /*0026*/ 	.short	(.L_424 - .L_423)


	//   ....[0]....
.L_423:
        /*0028*/ 	.word	0x00000010


	//----- nvinfo : EIATTR_MAX_THREADS
	.align		4
.L_424:
        /*002c*/ 	.byte	0x04, 0x05
        /*002e*/ 	.short	(.L_426 - .L_425)
.L_425:
        /*0030*/ 	.word	0x00000100
        /*0034*/ 	.word	0x00000001
        /*0038*/ 	.word	0x00000001


	//----- nvinfo : EIATTR_CBANK_PARAM_SIZE
	.align		4
.L_426:
        /*003c*/ 	.byte	0x03, 0x19
        /*003e*/ 	.short	0x0270


	//----- nvinfo : EIATTR_PARAM_CBANK
	.align		4
        /*0040*/ 	.byte	0x04, 0x0a
        /*0042*/ 	.short	(.L_428 - .L_427)
	.align		4
.L_427:
        /*0044*/ 	.word	index@(.nv.constant0._ZN7cutlass13device_kernelIN5flash19enable_sm80_to_sm89INS1_16FlashAttnBwdSm80INS1_25CollectiveMainloopBwdSm80ILi1ELi1EN4cute5tupleIJNS5_1CILi64EEES8_NS7_ILi192EEEEEENS_6half_tEfNS_4arch4Sm80ELb0ELb1ELb0ELb0ELb0ELb0ELb0ELb0ELi2ELi2ELi2ELi2ELb1EEENS1_21CollectiveEpilogueBwdISA_SB_SD_Li256ELb0ELb0ELi4EEENS1_19SingleTileSchedulerILb0ELb0ELb0ELi64EEEEEEEEEvNT_6ParamsE)
        /*0048*/ 	.short	0x0210
        /*004a*/ 	.short	0x0270


	//----- nvinfo : EIATTR_SW_WAR
	.align		4
.L_428:
        /*004c*/ 	.byte	0x04, 0x36
        /*004e*/ 	.short	(.L_430 - .L_429)
.L_429:
        /*0050*/ 	.word	0x00000008
.L_430:


//--------------------- .nv.info._ZN7cutlass13device_kernelIN5flash19enable_sm80_to_sm89INS1_16FlashAttnBwdSm80INS1_25CollectiveMainloopBwdSm80ILi1ELi1EN4cute5tupleIJNS5_1CILi64EEES8_NS7_ILi192EEEEEENS_6half_tEfNS_4arch4Sm80ELb0ELb1ELb0ELb0ELb1ELb0ELb0ELb0ELi2ELi2ELi2ELi2ELb1EEENS1_21CollectiveEpilogueBwdISA_SB_SD_Li256ELb0ELb0ELi4EEENS1_19SingleTileSchedulerILb0ELb0ELb0ELi64EEEEEEEEEvNT_6ParamsE --------------------------
	.section	.nv.info._ZN7cutlass13device_kernelIN5flash19enable_sm80_to_sm89INS1_16FlashAttnBwdSm80INS1_25CollectiveMainloopBwdSm80ILi1ELi1EN4cute5tupleIJNS5_1CILi64EEES8_NS7_ILi192EEEEEENS_6half_tEfNS_4arch4Sm80ELb0ELb1ELb0ELb0ELb1ELb0ELb0ELb0ELi2ELi2ELi2ELi2ELb1EEENS1_21CollectiveEpilogueBwdISA_SB_SD_Li256ELb0ELb0ELi4EEENS1_19SingleTileSchedulerILb0ELb0ELb0ELi64EEEEEEEEEvNT_6ParamsE,"",@"SHT_CUDA_INFO"
	.sectionflags	@""
	.align	4


	//----- nvinfo : EIATTR_CUDA_API_VERSION
	.align		4
        /*0000*/ 	.byte	0x04, 0x37
        /*0002*/ 	.short	(.L_432 - .L_431)
.L_431:
        /*0004*/ 	.word	0x00000082


	//----- nvinfo : EIATTR_KPARAM_INFO
	.align		4
.L_432:
        /*0008*/ 	.byte	0x04, 0x17
        /*000a*/ 	.short	(.L_434 - .L_433)
.L_433:
        /*000c*/ 	.word	0x00000000
        /*0010*/ 	.short	0x0000
        /*0012*/ 	.short	0x0000
        /*0014*/ 	.byte	0x00, 0xf0, 0xc1, 0x09


	//----- nvinfo : EIATTR_SPARSE_MMA_MASK
	.align		4
.L_434:
        /*0018*/ 	.byte	0x03, 0x50
        /*001a*/ 	.short	0x0000


	//----- nvinfo : EIATTR_MAXREG_COUNT
	.align		4
        /*001c*/ 	.byte	0x03, 0x1b
        /*001e*/ 	.short	0x00ff


	//----- nvinfo : EIATTR_MERCURY_ISA_VERSION
	.align		4
        /*0020*/ 	.byte	0x03, 0x5f
        /*0022*/ 	.short	0x0101


	//----- nvinfo : EIATTR_EXIT_INSTR_OFFSETS
	.align		4
        /*0024*/ 	.byte	0x04, 0x1c
        /*0026*/ 	.short	(.L_436 - .L_435)


	//   ....[0]....
.L_435:
        /*0028*/ 	.word	0x00000010


	//----- nvinfo : EIATTR_MAX_THREADS
	.align		4
.L_436:
        /*002c*/ 	.byte	0x04, 0x05
        /*002e*/ 	.short	(.L_438 - .L_437)
.L_437:
        /*0030*/ 	.word	0x00000100
        /*0034*/ 	.word	0x00000001
        /*0038*/ 	.word	0x00000001


	//----- nvinfo : EIATTR_CBANK_PARAM_SIZE
	.align		4
.L_438:
        /*003c*/ 	.byte	0x03, 0x19
        /*003e*/ 	.short	0x0270


	//----- nvinfo : EIATTR_PARAM_CBANK
	.align		4
        /*0040*/ 	.byte	0x04, 0x0a
        /*0042*/ 	.short	(.L_440 - .L_439)
	.align		4
.L_439:
        /*0044*/ 	.word	index@(.nv.constant0._ZN7cutlass13device_kernelIN5flash19enable_sm80_to_sm89INS1_16FlashAttnBwdSm80INS1_25CollectiveMainloopBwdSm80ILi1ELi1EN4cute5tupleIJNS5_1CILi64EEES8_NS7_ILi192EEEEEENS_6half_tEfNS_4arch4Sm80ELb0ELb1ELb0ELb0ELb1ELb0ELb0ELb0ELi2ELi2ELi2ELi2ELb1EEENS1_21CollectiveEpilogueBwdISA_SB_SD_Li256ELb0ELb0ELi4EEENS1_19SingleTileSchedulerILb0ELb0ELb0ELi64EEEEEEEEEvNT_6ParamsE)
        /*0048*/ 	.short	0x0210
        /*004a*/ 	.short	0x0270


	//----- nvinfo : EIATTR_SW_WAR
	.align		4
.L_440:
        /*004c*/ 	.byte	0x04, 0x36
        /*004e*/ 	.short	(.L_442 - .L_441)
.L_441:
        /*0050*/ 	.word	0x00000008
.L_442:


//--------------------- .nv.info._ZN7cutlass13device_kernelIN5flash19enable_sm80_to_sm89INS1_16FlashAttnBwdSm80INS1_25CollectiveMainloopBwdSm80ILi1ELi1EN4cute5tupleIJNS5_1CILi64EEES8_NS7_ILi192EEEEEENS_6half_tEfNS_4arch4Sm80ELb0ELb1ELb0ELb0ELb0ELb0ELb0ELb0ELi2ELi2ELi2ELi2ELb1EEENS1_24CollectiveEpilogueBwdGQAISA_fSD_Li256ELb0ELb0EEENS1_19SingleTileSchedulerILb0ELb0ELb0ELi64EEEEEEEEEvNT_6ParamsE --------------------------
	.section	.nv.info._ZN7cutlass13device_kernelIN5flash19enable_sm80_to_sm89INS1_16FlashAttnBwdSm80INS1_25CollectiveMainloopBwdSm80ILi1ELi1EN4cute5tupleIJNS5_1CILi64EEES8_NS7_ILi192EEEEEENS_6half_tEfNS_4arch4Sm80ELb0ELb1ELb0ELb0ELb0ELb0ELb0ELb0ELi2ELi2ELi2ELi2ELb1EEENS1_24CollectiveEpilogueBwdGQAISA_fSD_Li256ELb0ELb0EEENS1_19SingleTileSchedulerILb0ELb0ELb0ELi64EEEEEEEEEvNT_6ParamsE,"",@"SHT_CUDA_INFO"
	.sectionflags	@""
	.align	4


	//----- nvinfo : EIATTR_CUDA_API_VERSION
	.align		4
        /*0000*/ 	.byte	0x04, 0x37
        /*0002*/ 	.short	(.L_444 - .L_443)
.L_443:
        /*0004*/ 	.word	0x00000082


	//----- nvinfo : EIATTR_KPARAM_INFO
	.align		4
.L_444:
        /*0008*/ 	.byte	0x04, 0x17
        /*000a*/ 	.short	(.L_446 - .L_445)
.L_445:
        /*000c*/ 	.word	0x00000000
        /*0010*/ 	.short	0x0000
        /*0012*/ 	.short	0x0000
        /*0014*/ 	.byte	0x00, 0xf0, 0xe1, 0x09


	//----- nvinfo : EIATTR_SPARSE_MMA_MASK
	.align		4
.L_446:
        /*0018*/ 	.byte	0x03, 0x50
        /*001a*/ 	.short	0x0000


	//----- nvinfo : EIATTR_MAXREG_COUNT
	.align		4
        /*001c*/ 	.byte	0x03, 0x1b
        /*001e*/ 	.short	0x00ff


	//----- nvinfo : EIATTR_MERCURY_ISA_VERSION
	.align		4
        /*0020*/ 	.byte	0x03, 0x5f
        /*0022*/ 	.short	0x0101


	//----- nvinfo : EIATTR_EXIT_INSTR_OFFSETS
	.align		4
        /*0024*/ 	.byte	0x04, 0x1c
        /*0026*/ 	.short	(.L_448 - .L_447)


	//   ....[0]....
.L_447:
        /*0028*/ 	.word	0x00000010


	//----- nvinfo : EIATTR_MAX_THREADS
	.align		4
.L_448:
        /*002c*/ 	.byte	0x04, 0x05
        /*002e*/ 	.short	(.L_450 - .L_449)
.L_449:
        /*0030*/ 	.word	0x00000100
        /*0034*/ 	.word	0x00000001
        /*0038*/ 	.word	0x00000001


	//----- nvinfo : EIATTR_CBANK_PARAM_SIZE
	.align		4
.L_450:
        /*003c*/ 	.byte	0x03, 0x19
        /*003e*/ 	.short	0x0278


	//----- nvinfo : EIATTR_PARAM_CBANK
	.align		4
        /*0040*/ 	.byte	0x04, 0x0a
        /*0042*/ 	.short	(.L_452 - .L_451)
	.align		4
.L_451:
        /*0044*/ 	.word	index@(.nv.constant0._ZN7cutlass13device_kernelIN5flash19enable_sm80_to_sm89INS1_16FlashAttnBwdSm80INS1_25CollectiveMainloopBwdSm80ILi1ELi1EN4cute5tupleIJNS5_1CILi64EEES8_NS7_ILi192EEEEEENS_6half_tEfNS_4arch4Sm80ELb0ELb1ELb0ELb0ELb0ELb0ELb0ELb0ELi2ELi2ELi2ELi2ELb1EEENS1_24CollectiveEpilogueBwdGQAISA_fSD_Li256ELb0ELb0EEENS1_19SingleTileSchedulerILb0ELb0ELb0ELi64EEEEEEEEEvNT_6ParamsE)
        /*0048*/ 	.short	0x0210
        /*004a*/ 	.short	0x0278


	//----- nvinfo : EIATTR_SW_WAR
	.align		4
.L_452:
        /*004c*/ 	.byte	0x04, 0x36
        /*004e*/ 	.short	(.L_454 - .L_453)
.L_453:
        /*0050*/ 	.word	0x00000008
.L_454:


//--------------------- .nv.info._ZN7cutlass13device_kernelIN5flash19enable_sm80_to_sm89INS1_16FlashAttnBwdSm80INS1_25CollectiveMainloopBwdSm80ILi1ELi1EN4cute5tupleIJNS5_1CILi64EEES8_NS7_ILi192EEEEEENS_6half_tEfNS_4arch4Sm80ELb0ELb1ELb0ELb0ELb1ELb0ELb0ELb0ELi2ELi2ELi2ELi2ELb1EEENS1_24CollectiveEpilogueBwdGQAISA_fSD_Li256ELb0ELb1EEENS1_19SingleTileSchedulerILb0ELb0ELb0ELi64EEEEEEEEEvNT_6ParamsE --------------------------
	.section	.nv.info._ZN7cutlass13device_kernelIN5flash19enable_sm80_to_sm89INS1_16FlashAttnBwdSm80INS1_25CollectiveMainloopBwdSm80ILi1ELi1EN4cute5tupleIJNS5_1CILi64EEES8_NS7_ILi192EEEEEENS_6half_tEfNS_4arch4Sm80ELb0ELb1ELb0ELb0ELb1ELb0ELb0ELb0ELi2ELi2ELi2ELi2ELb1EEENS1_24CollectiveEpilogueBwdGQAISA_fSD_Li256ELb0ELb1EEENS1_19SingleTileSchedulerILb0ELb0ELb0ELi64EEEEEEEEEvNT_6ParamsE,"",@"SHT_CUDA_INFO"
	.sectionflags	@""
	.align	4


	//----- nvinfo : EIATTR_CUDA_API_VERSION
	.align		4
        /*0000*/ 	.byte	0x04, 0x37
        /*0002*/ 	.short	(.L_456 - .L_455)
.L_455:
        /*0004*/ 	.word	0x00000082


	//----- nvinfo : EIATTR_KPARAM_INFO
	.align		4
.L_456:
        /*0008*/ 	.byte	0x04, 0x17
        /*000a*/ 	.short	(.L_458 - .L_457)
.L_457:
        /*000c*/ 	.word	0x00000000
        /*0010*/ 	.short	0x0000
        /*0012*/ 	.short	0x0000
        /*0014*/ 	.byte	0x00, 0xf0, 0xe1, 0x09


	//----- nvinfo : EIATTR_SPARSE_MMA_MASK
	.align		4
.L_458:
        /*0018*/ 	.byte	0x03, 0x50
        /*001a*/ 	.short	0x0000


	//----- nvinfo : EIATTR_MAXREG_COUNT
	.align		4
        /*001c*/ 	.byte	0x03, 0x1b
        /*001e*/ 	.short	0x00ff


	//----- nvinfo : EIATTR_MERCURY_ISA_VERSION
	.align		4
        /*0020*/ 	.byte	0x03, 0x5f
        /*0022*/ 	.short	0x0101


	//----- nvinfo : EIATTR_EXIT_INSTR_OFFSETS
	.align		4
        /*0024*/ 	.byte	0x04, 0x1c
        /*0026*/ 	.short	(.L_460 - .L_459)


	//   ....[0]....
.L_459:
        /*0028*/ 	.word	0x00000010


	//----- nvinfo : EIATTR_MAX_THREADS
	.align		4
.L_460:
        /*002c*/ 	.byte	0x04, 0x05
        /*002e*/ 	.short	(.L_462 - .L_461)
.L_461:
        /*0030*/ 	.word	0x00000100
        /*0034*/ 	.word	0x00000001
        /*0038*/ 	.word	0x00000001


	//----- nvinfo : EIATTR_CBANK_PARAM_SIZE
	.align		4
.L_462:
        /*003c*/ 	.byte	0x03, 0x19
        /*003e*/ 	.short	0x0278


	//----- nvinfo : EIATTR_PARAM_CBANK
	.align		4
        /*0040*/ 	.byte	0x04, 0x0a
        /*0042*/ 	.short	(.L_464 - .L_463)
	.align		4
.L_463:
        /*0044*/ 	.word	index@(.nv.constant0._ZN7cutlass13device_kernelIN5flash19enable_sm80_to_sm89INS1_16FlashAttnBwdSm80INS1_25CollectiveMainloopBwdSm80ILi1ELi1EN4cute5tupleIJNS5_1CILi64EEES8_NS7_ILi192EEEEEENS_6half_tEfNS_4arch4Sm80ELb0ELb1ELb0ELb0ELb1ELb0ELb0ELb0ELi2ELi2ELi2ELi2ELb1EEENS1_24CollectiveEpilogueBwdGQAISA_fSD_Li256ELb0ELb1EEENS1_19SingleTileSchedulerILb0ELb0ELb0ELi64EEEEEEEEEvNT_6ParamsE)
        /*0048*/ 	.short	0x0210
        /*004a*/ 	.short	0x0278


	//----- nvinfo : EIATTR_SW_WAR
	.align		4
.L_464:
        /*004c*/ 	.byte	0x04, 0x36
        /*004e*/ 	.short	(.L_466 - .L_465)
.L_465:
        /*0050*/ 	.word	0x00000008
.L_466:


//--------------------- .nv.info._ZN7cutlass13device_kernelIN5flash19enable_sm80_to_sm89INS1_16FlashAttnBwdSm80INS1_25CollectiveMainloopBwdSm80ILi1ELi1EN4cute5tupleIJNS5_1CILi64EEES8_NS7_ILi192EEEEEENS_6half_tEfNS_4arch4Sm80ELb0ELb1ELb0ELb1ELb0ELb0ELb0ELb0ELi2ELi2ELi2ELi2ELb1EEENS1_21CollectiveEpilogueBwdISA_SB_SD_Li256ELb1ELb0ELi4EEENS1_19SingleTileSchedulerILb1ELb0ELb0ELi64EEEEEEEEEvNT_6ParamsE --------------------------
	.section	.nv.info._ZN7cutlass13device_kernelIN5flash19enable_sm80_to_sm89INS1_16FlashAttnBwdSm80INS1_25CollectiveMainloopBwdSm80ILi1ELi1EN4cute5tupleIJNS5_1CILi64EEES8_NS7_ILi192EEEEEENS_6half_tEfNS_4arch4Sm80ELb0ELb1ELb0ELb1ELb0ELb0ELb0ELb0ELi2ELi2ELi2ELi2ELb1EEENS1_21CollectiveEpilogueBwdISA_SB_SD_Li256ELb1ELb0ELi4EEENS1_19SingleTileSchedulerILb1ELb0ELb0ELi64EEEEEEEEEvNT_6ParamsE,"",@"SHT_CUDA_INFO"
	.sectionflags	@""
	.align	4


	//----- nvinfo : EIATTR_CUDA_API_VERSION
	.align		4
        /*0000*/ 	.byte	0x04, 0x37
        /*0002*/ 	.short	(.L_468 - .L_467)
.L_467:
        /*0004*/ 	.word	0x00000082


	//----- nvinfo : EIATTR_KPARAM_INFO
	.align		4
.L_468:
        /*0008*/ 	.byte	0x04, 0x17
        /*000a*/ 	.short	(.L_470 - .L_469)
.L_469:
        /*000c*/ 	.word	0x00000000
        /*0010*/ 	.short	0x0000
        /*0012*/ 	.short	0x0000
        /*0014*/ 	.byte	0x00, 0xf0, 0xc1, 0x09


	//----- nvinfo : EIATTR_SPARSE_MMA_MASK
	.align		4
.L_470:
        /*0018*/ 	.byte	0x03, 0x50
        /*001a*/ 	.short	0x0000


	//----- nvinfo : EIATTR_MAXREG_COUNT
	.align		4
        /*001c*/ 	.byte	0x03, 0x1b
        /*001e*/ 	.short	0x00ff


	//----- nvinfo : EIATTR_MERCURY_ISA_VERSION
	.align		4
        /*0020*/ 	.byte	0x03, 0x5f
        /*0022*/ 	.short	0x0101


	//----- nvinfo : EIATTR_EXIT_INSTR_OFFSETS
	.align		4
        /*0024*/ 	.byte	0x04, 0x1c
        /*0026*/ 	.short	(.L_472 - .L_471)


	//   ....[0]....
.L_471:
        /*0028*/ 	.word	0x00000010


	//----- nvinfo : EIATTR_MAX_THREADS
	.align		4
.L_472:
        /*002c*/ 	.byte	0x04, 0x05
        /*002e*/ 	.short	(.L_474 - .L_473)
.L_473:
        /*0030*/ 	.word	0x00000100
        /*0034*/ 	.word	0x00000001
        /*0038*/ 	.word	0x00000001


	//----- nvinfo : EIATTR_CBANK_PARAM_SIZE
	.align		4
.L_474:
        /*003c*/ 	.byte	0x03, 0x19
        /*003e*/ 	.short	0x0270


	//----- nvinfo : EIATTR_PARAM_CBANK
	.align		4
        /*0040*/ 	.byte	0x04, 0x0a
        /*0042*/ 	.short	(.L_476 - .L_475)
	.align		4
.L_475:
        /*0044*/ 	.word	index@(.nv.constant0._ZN7cutlass13device_kernelIN5flash19enable_sm80_to_sm89INS1_16FlashAttnBwdSm80INS1_25CollectiveMainloopBwdSm80ILi1ELi1EN4cute5tupleIJNS5_1CILi64EEES8_NS7_ILi192EEEEEENS_6half_tEfNS_4arch4Sm80ELb0ELb1ELb0ELb1ELb0ELb0ELb0ELb0ELi2ELi2ELi2ELi2ELb1EEENS1_21CollectiveEpilogueBwdISA_SB_SD_Li256ELb1ELb0ELi4EEENS1_19SingleTileSchedulerILb1ELb0ELb0ELi64EEEEEEEEEvNT_6ParamsE)
        /*0048*/ 	.short	0x0210
        /*004a*/ 	.short	0x0270


	//----- nvinfo : EIATTR_SW_WAR
	.align		4
.L_476:
        /*004c*/ 	.byte	0x04, 0x36
        /*004e*/ 	.short	(.L_478 - .L_477)
.L_477:
        /*0050*/ 	.word	0x00000008
.L_478:


//--------------------- .nv.info._ZN7cutlass13device_kernelIN5flash19enable_sm80_to_sm89INS1_16FlashAttnBwdSm80INS1_25CollectiveMainloopBwdSm80ILi1ELi1EN4cute5tupleIJNS5_1CILi64EEES8_NS7_ILi192EEEEEENS_6half_tEfNS_4arch4Sm80ELb0ELb1ELb0ELb1ELb1ELb0ELb0ELb0ELi2ELi2ELi2ELi2ELb1EEENS1_21CollectiveEpilogueBwdISA_SB_SD_Li256ELb1ELb0ELi4EEENS1_19SingleTileSchedulerILb1ELb0ELb0ELi64EEEEEEEEEvNT_6ParamsE --------------------------
	.section	.nv.info._ZN7cutlass13device_kernelIN5flash19enable_sm80_to_sm89INS1_16FlashAttnBwdSm80INS1_25CollectiveMainloopBwdSm80ILi1ELi1EN4cute5tupleIJNS5_1CILi64EEES8_NS7_ILi192EEEEEENS_6half_tEfNS_4arch4Sm80ELb0ELb1ELb0ELb1ELb1ELb0ELb0ELb0ELi2ELi2ELi2ELi2ELb1EEENS1_21CollectiveEpilogueBwdISA_SB_SD_Li256ELb1ELb0ELi4EEENS1_19SingleTileSchedulerILb1ELb0ELb0ELi64EEEEEEEEEvNT_6ParamsE,"",@"SHT_CUDA_INFO"
	.sectionflags	@""
	.align	4


	//----- nvinfo : EIATTR_CUDA_API_VERSION
	.align		4
        /*0000*/ 	.byte	0x04, 0x37
        /*0002*/ 	.short	(.L_480 - .L_479)
.L_479:
        /*0004*/ 	.word	0x00000082


	//----- nvinfo : EIATTR_KPARAM_INFO
	.align		4
.L_480:
        /*0008*/ 	.byte	0x04, 0x17
        /*000a*/ 	.short	(.L_482 - .L_481)
.L_481:
        /*000c*/ 	.word	0x00000000
        /*0010*/ 	.short	0x0000
        /*0012*/ 	.short	0x0000
        /*0014*/ 	.byte	0x00, 0xf0, 0xc1, 0x09


	//----- nvinfo : EIATTR_SPARSE_MMA_MASK
	.align		4
.L_482:
        /*0018*/ 	.byte	0x03, 0x50
        /*001a*/ 	.short	0x0000


	//----- nvinfo : EIATTR_MAXREG_COUNT
	.align		4
        /*001c*/ 	.byte	0x03, 0x1b
        /*001e*/ 	.short	0x00ff


	//----- nvinfo : EIATTR_MERCURY_ISA_VERSION
	.align		4
        /*0020*/ 	.byte	0x03, 0x5f
        /*0022*/ 	.short	0x0101


	//----- nvinfo : EIATTR_EXIT_INSTR_OFFSETS
	.align		4
        /*0024*/ 	.byte	0x04, 0x1c
        /*0026*/ 	.short	(.L_484 - .L_483)


	//   ....[0]....
.L_483:
        /*0028*/ 	.word	0x00000010


	//----- nvinfo : EIATTR_MAX_THREADS
	.align		4
.L_484:
        /*002c*/ 	.byte	0x04, 0x05
        /*002e*/ 	.short	(.L_486 - .L_485)
.L_485:
        /*0030*/ 	.word	0x00000100
        /*0034*/ 	.word	0x00000001
        /*0038*/ 	.word	0x00000001


	//----- nvinfo : EIATTR_CBANK_PARAM_SIZE
	.align		4
.L_486:
        /*003c*/ 	.byte	0x03, 0x19
        /*003e*/ 	.short	0x0270


	//----- nvinfo : EIATTR_PARAM_CBANK
	.align		4
        /*0040*/ 	.byte	0x04, 0x0a
        /*0042*/ 	.short	(.L_488 - .L_487)
	.align		4
.L_487:
        /*0044*/ 	.word	index@(.nv.constant0._ZN7cutlass13device_kernelIN5flash19enable_sm80_to_sm89INS1_16FlashAttnBwdSm80INS1_25CollectiveMainloopBwdSm80ILi1ELi1EN4cute5tupleIJNS5_1CILi64EEES8_NS7_ILi192EEEEEENS_6half_tEfNS_4arch4Sm80ELb0ELb1ELb0ELb1ELb1ELb0ELb0ELb0ELi2ELi2ELi2ELi2ELb1EEENS1_21CollectiveEpilogueBwdISA_SB_SD_Li256ELb1ELb0ELi4EEENS1_19SingleTileSchedulerILb1ELb0ELb0ELi64EEEEEEEEEvNT_6ParamsE)
        /*0048*/ 	.short	0x0210
        /*004a*/ 	.short	0x0270


	//----- nvinfo : EIATTR_SW_WAR
	.align		4
.L_488:
        /*004c*/ 	.byte	0x04, 0x36
        /*004e*/ 	.short	(.L_490 - .L_489)
.L_489:
        /*0050*/ 	.word	0x00000008
.L_490:


//--------------------- .nv.info._ZN7cutlass13device_kernelIN5flash19enable_sm80_to_sm89INS1_16FlashAttnBwdSm80INS1_25CollectiveMainloopBwdSm80ILi1ELi1EN4cute5tupleIJNS5_1CILi64EEES8_NS7_ILi192EEEEEENS_6half_tEfNS_4arch4Sm80ELb0ELb1ELb0ELb1ELb0ELb0ELb0ELb0ELi2ELi2ELi2ELi2ELb1EEENS1_24CollectiveEpilogueBwdGQAISA_fSD_Li256ELb1ELb0EEENS1_19SingleTileSchedulerILb1ELb0ELb0ELi64EEEEEEEEEvNT_6ParamsE --------------------------
	.section	.nv.info._ZN7cutlass13device_kernelIN5flash19enable_sm80_to_sm89INS1_16FlashAttnBwdSm80INS1_25CollectiveMainloopBwdSm80ILi1ELi1EN4cute5tupleIJNS5_1CILi64EEES8_NS7_ILi192EEEEEENS_6half_tEfNS_4arch4Sm80ELb0ELb1ELb0ELb1ELb0ELb0ELb0ELb0ELi2ELi2ELi2ELi2ELb1EEENS1_24CollectiveEpilogueBwdGQAISA_fSD_Li256ELb1ELb0EEENS1_19SingleTileSchedulerILb1ELb0ELb0ELi64EEEEEEEEEvNT_6ParamsE,"",@"SHT_CUDA_INFO"
	.sectionflags	@""
	.align	4


	//----- nvinfo : EIATTR_CUDA_API_VERSION
	.align		4
        /*0000*/ 	.byte	0x04, 0x37
        /*0002*/ 	.short	(.L_492 - .L_491)
.L_491:
        /*0004*/ 	.word	0x00000082


	//----- nvinfo : EIATTR_KPARAM_INFO
	.align		4
.L_492:
        /*0008*/ 	.byte	0x04, 0x17
        /*000a*/ 	.short	(.L_494 - .L_493)
.L_493:
        /*000c*/ 	.word	0x00000000
        /*0010*/ 	.short	0x0000
        /*0012*/ 	.short	0x0000
        /*0014*/ 	.byte	0x00, 0xf0, 0xe1, 0x09


	//----- nvinfo : EIATTR_SPARSE_MMA_MASK
	.align		4
.L_494:
        /*0018*/ 	.byte	0x03, 0x50
        /*001a*/ 	.short	0x0000


	//----- nvinfo : EIATTR_MAXREG_COUNT
	.align		4
        /*001c*/ 	.byte	0x03, 0x1b
        /*001e*/ 	.short	0x00ff


	//----- nvinfo : EIATTR_MERCURY_ISA_VERSION
	.align		4
        /*0020*/ 	.byte	0x03, 0x5f
        /*0022*/ 	.short	0x0101


	//----- nvinfo : EIATTR_EXIT_INSTR_OFFSETS
	.align		4
        /*0024*/ 	.byte	0x04, 0x1c
        /*0026*/ 	.short	(.L_496 - .L_495)


	//   ....[0]....
.L_495:
        /*0028*/ 	.word	0x00000010


	//----- nvinfo : EIATTR_MAX_THREADS
	.align		4
.L_496:
        /*002c*/ 	.byte	0x04, 0x05
        /*002e*/ 	.short	(.L_498 - .L_497)
.L_497:
        /*0030*/ 	.word	0x00000100
        /*0034*/ 	.word	0x00000001
        /*0038*/ 	.word	0x00000001


	//----- nvinfo : EIATTR_CBANK_PARAM_SIZE
	.align		4
.L_498:
        /*003c*/ 	.byte	0x03, 0x19
        /*003e*/ 	.short	0x0278


	//----- nvinfo : EIATTR_PARAM_CBANK
	.align		4
        /*0040*/ 	.byte	0x04, 0x0a
        /*0042*/ 	.short	(.L_500 - .L_499)
	.align		4
.L_499:
        /*0044*/ 	.word	index@(.nv.constant0._ZN7cutlass13device_kernelIN5flash19enable_sm80_to_sm89INS1_16FlashAttnBwdSm80INS1_25CollectiveMainloopBwdSm80ILi1ELi1EN4cute5tupleIJNS5_1CILi64EEES8_NS7_ILi192EEEEEENS_6half_tEfNS_4arch4Sm80ELb0ELb1ELb0ELb1ELb0ELb0ELb0ELb0ELi2ELi2ELi2ELi2ELb1EEENS1_24CollectiveEpilogueBwdGQAISA_fSD_Li256ELb1ELb0EEENS1_19SingleTileSchedulerILb1ELb0ELb0ELi64EEEEEEEEEvNT_6ParamsE)
        /*0048*/ 	.short	0x0210
        /*004a*/ 	.short	0x0278


	//----- nvinfo : EIATTR_SW_WAR
	.align		4
.L_500:
        /*004c*/ 	.byte	0x04, 0x36
        /*004e*/ 	.short	(.L_502 - .L_501)
.L_501:
        /*0050*/ 	.word	0x00000008
.L_502:


//--------------------- .nv.info._ZN7cutlass13device_kernelIN5flash19enable_sm80_to_sm89INS1_16FlashAttnBwdSm80INS1_25CollectiveMainloopBwdSm80ILi1ELi1EN4cute5tupleIJNS5_1CILi64EEES8_NS7_ILi192EEEEEENS_6half_tEfNS_4arch4Sm80ELb0ELb1ELb0ELb1ELb1ELb0ELb0ELb0ELi2ELi2ELi2ELi2ELb1EEENS1_24CollectiveEpilogueBwdGQAISA_fSD_Li256ELb1ELb1EEENS1_19SingleTileSchedulerILb1ELb0ELb0ELi64EEEEEEEEEvNT_6ParamsE --------------------------
	.section	.nv.info._ZN7cutlass13device_kernelIN5flash19enable_sm80_to_sm89INS1_16FlashAttnBwdSm80INS1_25CollectiveMainloopBwdSm80ILi1ELi1EN4cute5tupleIJNS5_1CILi64EEES8_NS7_ILi192EEEEEENS_6half_tEfNS_4arch4Sm80ELb0ELb1ELb0ELb1ELb1ELb0ELb0ELb0ELi2ELi2ELi2ELi2ELb1EEENS1_24CollectiveEpilogueBwdGQAISA_fSD_Li256ELb1ELb1EEENS1_19SingleTileSchedulerILb1ELb0ELb0ELi64EEEEEEEEEvNT_6ParamsE,"",@"SHT_CUDA_INFO"
	.sectionflags	@""
	.align	4


	//----- nvinfo : EIATTR_CUDA_API_VERSION
	.align		4
        /*0000*/ 	.byte	0x04, 0x37
        /*0002*/ 	.short	(.L_504 - .L_503)
.L_503:
        /*0004*/ 	.word	0x00000082


	//----- nvinfo : EIATTR_KPARAM_INFO
	.align		4
.L_504:
        /*0008*/ 	.byte	0x04, 0x17
        /*000a*/ 	.short	(.L_506 - .L_505)
.L_505:
        /*000c*/ 	.word	0x00000000
        /*0010*/ 	.short	0x0000
        /*0012*/ 	.short	0x0000
        /*0014*/ 	.byte	0x00, 0xf0, 0xe1, 0x09


	//----- nvinfo : EIATTR_SPARSE_MMA_MASK
	.align		4
.L_506:
        /*0018*/ 	.byte	0x03, 0x50
        /*001a*/ 	.short	0x0000


	//----- nvinfo : EIATTR_MAXREG_COUNT
	.align		4
        /*001c*/ 	.byte	0x03, 0x1b
        /*001e*/ 	.short	0x00ff


	//----- nvinfo : EIATTR_MERCURY_ISA_VERSION
	.align		4
        /*0020*/ 	.byte	0x03, 0x5f
        /*0022*/ 	.short	0x0101


	//----- nvinfo : EIATTR_EXIT_INSTR_OFFSETS
	.align		4
        /*0024*/ 	.byte	0x04, 0x1c
        /*0026*/ 	.short	(.L_508 - .L_507)


	//   ....[0]....
.L_507:
        /*0028*/ 	.word	0x00000010


	//----- nvinfo : EIATTR_MAX_THREADS
	.align		4
.L_508:
        /*002c*/ 	.byte	0x04, 0x05
        /*002e*/ 	.short	(.L_510 - .L_509)
.L_509:
        /*0030*/ 	.word	0x00000100
        /*0034*/ 	.word	0x00000001
        /*0038*/ 	.word	0x00000001


	//----- nvinfo : EIATTR_CBANK_PARAM_SIZE
	.align		4
.L_510:
        /*003c*/ 	.byte	0x03, 0x19
        /*003e*/ 	.short	0x0278


	//----- nvinfo : EIATTR_PARAM_CBANK
	.align		4
        /*0040*/ 	.byte	0x04, 0x0a
        /*0042*/ 	.short	(.L_512 - .L_511)
	.align		4
.L_511:
        /*0044*/ 	.word	index@(.nv.constant0._ZN7cutlass13device_kernelIN5flash19enable_sm80_to_sm89INS1_16FlashAttnBwdSm80INS1_25CollectiveMainloopBwdSm80ILi1ELi1EN4cute5tupleIJNS5_1CILi64EEES8_NS7_ILi192EEEEEENS_6half_tEfNS_4arch4Sm80ELb0ELb1ELb0ELb1ELb1ELb0ELb0ELb0ELi2ELi2ELi2ELi2ELb1EEENS1_24CollectiveEpilogueBwdGQAISA_fSD_Li256ELb1ELb1EEENS1_19SingleTileSchedulerILb1ELb0ELb0ELi64EEEEEEEEEvNT_6ParamsE)
        /*0048*/ 	.short	0x0210
        /*004a*/ 	.short	0x0278


	//----- nvinfo : EIATTR_SW_WAR
	.align		4
.L_512:
        /*004c*/ 	.byte	0x04, 0x36
        /*004e*/ 	.short	(.L_514 - .L_513)
.L_513:
        /*0050*/ 	.word	0x00000008
.L_514:


//--------------------- .nv.info._ZN7cutlass13device_kernelIN5flash19enable_sm80_to_sm89INS1_16FlashAttnBwdSm80INS1_25CollectiveMainloopBwdSm80ILi1ELi1EN4cute5tupleIJNS5_1CILi64EEES8_NS7_ILi192EEEEEENS_6half_tEfNS_4arch4Sm80ELb1ELb0ELb0ELb0ELb0ELb0ELb0ELb0ELi2ELi2ELi2ELi2ELb1EEENS1_21CollectiveEpilogueBwdISA_SB_SD_Li256ELb0ELb0ELi4EEENS1_25SingleTileBwdLPTSchedulerILb0ELi64ELb0EEEEEEEEEvNT_6ParamsE --------------------------
	.section	.nv.info._ZN7cutlass13device_kernelIN5flash19enable_sm80_to_sm89INS1_16FlashAttnBwdSm80INS1_25CollectiveMainloopBwdSm80ILi1ELi1EN4cute5tupleIJNS5_1CILi64EEES8_NS7_ILi192EEEEEENS_6half_tEfNS_4arch4Sm80ELb1ELb0ELb0ELb0ELb0ELb0ELb0ELb0ELi2ELi2ELi2ELi2ELb1EEENS1_21CollectiveEpilogueBwdISA_SB_SD_Li256ELb0ELb0ELi4EEENS1_25SingleTileBwdLPTSchedulerILb0ELi64ELb0EEEEEEEEEvNT_6ParamsE,"",@"SHT_CUDA_INFO"
	.sectionflags	@""
	.align	4


	//----- nvinfo : EIATTR_CUDA_API_VERSION
	.align		4
        /*0000*/ 	.byte	0x04, 0x37
        /*0002*/ 	.short	(.L_516 - .L_515)
.L_515:
        /*0004*/ 	.word	0x00000082


	//----- nvinfo : EIATTR_KPARAM_INFO
	.align		4
.L_516:
        /*0008*/ 	.byte	0x04, 0x17
        /*000a*/ 	.short	(.L_518 - .L_517)
.L_517:
        /*000c*/ 	.word	0x00000000
        /*0010*/ 	.short	0x0000
        /*0012*/ 	.short	0x0000
        /*0014*/ 	.byte	0x00, 0xf0, 0x21, 0x0a


	//----- nvinfo : EIATTR_SPARSE_MMA_MASK
	.align		4
.L_518:
        /*0018*/ 	.byte	0x03, 0x50
        /*001a*/ 	.short	0x0000


	//----- nvinfo : EIATTR_MAXREG_COUNT
	.align		4
        /*001c*/ 	.byte	0x03, 0x1b
        /*001e*/ 	.short	0x00ff


	//----- nvinfo : EIATTR_MERCURY_ISA_VERSION
	.align		4
        /*0020*/ 	.byte	0x03, 0x5f
        /*0022*/ 	.short	0x0101


	//----- nvinfo : EIATTR_EXIT_INSTR_OFFSETS
	.align		4
        /*0024*/ 	.byte	0x04, 0x1c
        /*0026*/ 	.short	(.L_520 - .L_519)


	//   ....[0]....
.L_519:
        /*0028*/ 	.word	0x00000010


	//----- nvinfo : EIATTR_MAX_THREADS
	.align		4
.L_520:
        /*002c*/ 	.byte	0x04, 0x05
        /*002e*/ 	.short	(.L_522 - .L_521)
.L_521:
        /*0030*/ 	.word	0x00000100
        /*0034*/ 	.word	0x00000001
        /*0038*/ 	.word	0x00000001


	//----- nvinfo : EIATTR_CBANK_PARAM_SIZE
	.align		4
.L_522:
        /*003c*/ 	.byte	0x03, 0x19
        /*003e*/ 	.short	0x0288


	//----- nvinfo : EIATTR_PARAM_CBANK
	.align		4
        /*0040*/ 	.byte	0x04, 0x0a
        /*0042*/ 	.short	(.L_524 - .L_523)
	.align		4
.L_523:
        /*0044*/ 	.word	index@(.nv.constant0._ZN7cutlass13device_kernelIN5flash19enable_sm80_to_sm89INS1_16FlashAttnBwdSm80INS1_25CollectiveMainloopBwdSm80ILi1ELi1EN4cute5tupleIJNS5_1CILi64EEES8_NS7_ILi192EEEEEENS_6half_tEfNS_4arch4Sm80ELb1ELb0ELb0ELb0ELb0ELb0ELb0ELb0ELi2ELi2ELi2ELi2ELb1EEENS1_21CollectiveEpilogueBwdISA_SB_SD_Li256ELb0ELb0ELi4EEENS1_25SingleTileBwdLPTSchedulerILb0ELi64ELb0EEEEEEEEEvNT_6ParamsE)
        /*0048*/ 	.short	0x0210
        /*004a*/ 	.short	0x0288


	//----- nvinfo : EIATTR_SW_WAR
	.align		4
.L_524:
        /*004c*/ 	.byte	0x04, 0x36
        /*004e*/ 	.short	(.L_526 - .L_525)
.L_525:
        /*0050*/ 	.word	0x00000008
.L_526:


//--------------------- .nv.info._ZN7cutlass13device_kernelIN5flash19enable_sm80_to_sm89INS1_16FlashAttnBwdSm80INS1_25CollectiveMainloopBwdSm80ILi1ELi1EN4cute5tupleIJNS5_1CILi64EEES8_NS7_ILi192EEEEEENS_6half_tEfNS_4arch4Sm80ELb1ELb0ELb0ELb0ELb1ELb0ELb0ELb0ELi2ELi2ELi2ELi2ELb1EEENS1_21CollectiveEpilogueBwdISA_SB_SD_Li256ELb0ELb0ELi4EEENS1_25SingleTileBwdLPTSchedulerILb0ELi64ELb1EEEEEEEEEvNT_6ParamsE --------------------------
	.section	.nv.info._ZN7cutlass13device_kernelIN5flash19enable_sm80_to_sm89INS1_16FlashAttnBwdSm80INS1_25CollectiveMainloopBwdSm80ILi1ELi1EN4cute5tupleIJNS5_1CILi64EEES8_NS7_ILi192EEEEEENS_6half_tEfNS_4arch4Sm80ELb1ELb0ELb0ELb0ELb1ELb0ELb0ELb0ELi2ELi2ELi2ELi2ELb1EEENS1_21CollectiveEpilogueBwdISA_SB_SD_Li256ELb0ELb0ELi4EEENS1_25SingleTileBwdLPTSchedulerILb0ELi64ELb1EEEEEEEEEvNT_6ParamsE,"",@"SHT_CUDA_INFO"
	.sectionflags	@""
	.align	4


	//----- nvinfo : EIATTR_CUDA_API_VERSION
	.align		4
        /*0000*/ 	.byte	0x04, 0x37
        /*0002*/ 	.short	(.L_528 - .L_527)
.L_527:
        /*0004*/ 	.word	0x00000082


	//----- nvinfo : EIATTR_KPARAM_INFO
	.align		4
.L_528:
        /*0008*/ 	.byte	0x04, 0x17
        /*000a*/ 	.short	(.L_530 - .L_529)
.L_529:
        /*000c*/ 	.word	0x00000000
        /*0010*/ 	.short	0x0000
        /*0012*/ 	.short	0x0000
        /*0014*/ 	.byte	0x00, 0xf0, 0x21, 0x0a


	//----- nvinfo : EIATTR_SPARSE_MMA_MASK
	.align		4
.L_530:
        /*0018*/ 	.byte	0x03, 0x50
        /*001a*/ 	.short	0x0000


	//----- nvinfo : EIATTR_MAXREG_COUNT
	.align		4
        /*001c*/ 	.byte	0x03, 0x1b
        /*001e*/ 	.short	0x00ff


	//----- nvinfo : EIATTR_MERCURY_ISA_VERSION
	.align		4
        /*0020*/ 	.byte	0x03, 0x5f
        /*0022*/ 	.short	0x0101


	//----- nvinfo : EIATTR_EXIT_INSTR_OFFSETS
	.align		4
        /*0024*/ 	.byte	0x04, 0x1c
        /*0026*/ 	.short	(.L_532 - .L_531)


	//   ....[0]....
.L_531:
        /*0028*/ 	.word	0x00000010


	//----- nvinfo : EIATTR_MAX_THREADS
	.align		4
.L_532:
        /*002c*/ 	.byte	0x04, 0x05
        /*002e*/ 	.short	(.L_534 - .L_533)
.L_533:
        /*0030*/ 	.word	0x00000100
        /*0034*/ 	.word	0x00000001
        /*0038*/ 	.word	0x00000001


	//----- nvinfo : EIATTR_CBANK_PARAM_SIZE
	.align		4
.L_534:
        /*003c*/ 	.byte	0x03, 0x19
        /*003e*/ 	.short	0x0288


	//----- nvinfo : EIATTR_PARAM_CBANK
	.align		4
        /*0040*/ 	.byte	0x04, 0x0a
        /*0042*/ 	.short	(.L_536 - .L_535)
	.align		4
.L_535:
        /*0044*/ 	.word	index@(.nv.constant0._ZN7cutlass13device_kernelIN5flash19enable_sm80_to_sm89INS1_16FlashAttnBwdSm80INS1_25CollectiveMainloopBwdSm80ILi1ELi1EN4cute5tupleIJNS5_1CILi64EEES8_NS7_ILi192EEEEEENS_6half_tEfNS_4arch4Sm80ELb1ELb0ELb0ELb0ELb1ELb0ELb0ELb0ELi2ELi2ELi2ELi2ELb1EEENS1_21CollectiveEpilogueBwdISA_SB_SD_Li256ELb0ELb0ELi4EEENS1_25SingleTileBwdLPTSchedulerILb0ELi64ELb1EEEEEEEEEvNT_6ParamsE)
        /*0048*/ 	.short	0x0210
        /*004a*/ 	.short	0x0288


	//----- nvinfo : EIATTR_SW_WAR
	.align		4
.L_536:
        /*004c*/ 	.byte	0x04, 0x36
        /*004e*/ 	.short	(.L_538 - .L_537)
.L_537:
        /*0050*/ 	.word	0x00000008
.L_538:


//--------------------- .nv.info._ZN7cutlass13device_kernelIN5flash19enable_sm80_to_sm89INS1_16FlashAttnBwdSm80INS1_25CollectiveMainloopBwdSm80ILi1ELi1EN4cute5tupleIJNS5_1CILi64EEES8_NS7_ILi192EEEEEENS_6half_tEfNS_4arch4Sm80ELb1ELb0ELb0ELb0ELb0ELb0ELb0ELb0ELi2ELi2ELi2ELi2ELb1EEENS1_24CollectiveEpilogueBwdGQAISA_fSD_Li256ELb0ELb0EEENS1_25SingleTileBwdLPTSchedulerILb0ELi64ELb0EEEEEEEEEvNT_6ParamsE --------------------------
	.section	.nv.info._ZN7cutlass13device_kernelIN5flash19enable_sm80_to_sm89INS1_16FlashAttnBwdSm80INS1_25CollectiveMainloopBwdSm80ILi1ELi1EN4cute5tupleIJNS5_1CILi64EEES8_NS7_ILi192EEEEEENS_6half_tEfNS_4arch4Sm80ELb1ELb0ELb0ELb0ELb0ELb0ELb0ELb0ELi2ELi2ELi2ELi2ELb1EEENS1_24CollectiveEpilogueBwdGQAISA_fSD_Li256ELb0ELb0EEENS1_25SingleTileBwdLPTSchedulerILb0ELi64ELb0EEEEEEEEEvNT_6ParamsE,"",@"SHT_CUDA_INFO"
	.sectionflags	@""
	.align	4


	//----- nvinfo : EIATTR_CUDA_API_VERSION
	.align		4
        /*0000*/ 	.byte	0x04, 0x37
        /*0002*/ 	.short	(.L_540 - .L_539)
.L_539:
        /*0004*/ 	.word	0x00000082


	//----- nvinfo : EIATTR_KPARAM_INFO
	.align		4
.L_540:
        /*0008*/ 	.byte	0x04, 0x17
        /*000a*/ 	.short	(.L_542 - .L_541)
.L_541:
        /*000c*/ 	.word	0x00000000
        /*0010*/ 	.short	0x0000
        /*0012*/ 	.short	0x0000
        /*0014*/ 	.byte	0x00, 0xf0, 0x41, 0x0a


	//----- nvinfo : EIATTR_SPARSE_MMA_MASK
	.align		4
.L_542:
        /*0018*/ 	.byte	0x03, 0x50
        /*001a*/ 	.short	0x0000


	//----- nvinfo : EIATTR_MAXREG_COUNT
	.align		4
        /*001c*/ 	.byte	0x03, 0x1b
        /*001e*/ 	.short	0x00ff


	//----- nvinfo : EIATTR_MERCURY_ISA_VERSION
	.align		4
        /*0020*/ 	.byte	0x03, 0x5f
        /*0022*/ 	.short	0x0101


	//----- nvinfo : EIATTR_EXIT_INSTR_OFFSETS
	.align		4
        /*0024*/ 	.byte	0x04, 0x1c
        /*0026*/ 	.short	(.L_544 - .L_543)


	//   ....[0]....
.L_543:
        /*0028*/ 	.word	0x00000010


	//----- nvinfo : EIATTR_MAX_THREADS
	.align		4
.L_544:
        /*002c*/ 	.byte	0x04, 0x05
        /*002e*/ 	.short	(.L_546 - .L_545)
.L_545:
        /*0030*/ 	.word	0x00000100
        /*0034*/ 	.word	0x00000001
        /*0038*/ 	.word	0x00000001


	//----- nvinfo : EIATTR_CBANK_PARAM_SIZE
	.align		4
.L_546:
        /*003c*/ 	.byte	0x03, 0x19
        /*003e*/ 	.short	0x0290


	//----- nvinfo : EIATTR_PARAM_CBANK
	.align		4
        /*0040*/ 	.byte	0x04, 0x0a
        /*0042*/ 	.short	(.L_548 - .L_547)
	.align		4
.L_547:
        /*0044*/ 	.word	index@(.nv.constant0._ZN7cutlass13device_kernelIN5flash19enable_sm80_to_sm89INS1_16FlashAttnBwdSm80INS1_25CollectiveMainloopBwdSm80ILi1ELi1EN4cute5tupleIJNS5_1CILi64EEES8_NS7_ILi192EEEEEENS_6half_tEfNS_4arch4Sm80ELb1ELb0ELb0ELb0ELb0ELb0ELb0ELb0ELi2ELi2ELi2ELi2ELb1EEENS1_24CollectiveEpilogueBwdGQAISA_fSD_Li256ELb0ELb0EEENS1_25SingleTileBwdLPTSchedulerILb0ELi64ELb0EEEEEEEEEvNT_6ParamsE)
        /*0048*/ 	.short	0x0210
        /*004a*/ 	.short	0x0290


	//----- nvinfo : EIATTR_SW_WAR
	.align		4
.L_548:
        /*004c*/ 	.byte	0x04, 0x36
        /*004e*/ 	.short	(.L_550 - .L_549)
.L_549:
        /*0050*/ 	.word	0x00000008
.L_550:


//--------------------- .nv.info._ZN7cutlass13device_kernelIN5flash19enable_sm80_to_sm89INS1_16FlashAttnBwdSm80INS1_25CollectiveMainloopBwdSm80ILi1ELi1EN4cute5tupleIJNS5_1CILi64EEES8_NS7_ILi192EEEEEENS_6half_tEfNS_4arch4Sm80ELb1ELb0ELb0ELb0ELb1ELb0ELb0ELb0ELi2ELi2ELi2ELi2ELb1EEENS1_24CollectiveEpilogueBwdGQAISA_fSD_Li256ELb0ELb1EEENS1_25SingleTileBwdLPTSchedulerILb0ELi64ELb1EEEEEEEEEvNT_6ParamsE --------------------------
	.section	.nv.info._ZN7cutlass13device_kernelIN5flash19enable_sm80_to_sm89INS1_16FlashAttnBwdSm80INS1_25CollectiveMainloopBwdSm80ILi1ELi1EN4cute5tupleIJNS5_1CILi64EEES8_NS7_ILi192EEEEEENS_6half_tEfNS_4arch4Sm80ELb1ELb0ELb0ELb0ELb1ELb0ELb0ELb0ELi2ELi2ELi2ELi2ELb1EEENS1_24CollectiveEpilogueBwdGQAISA_fSD_Li256ELb0ELb1EEENS1_25SingleTileBwdLPTSchedulerILb0ELi64ELb1EEEEEEEEEvNT_6ParamsE,"",@"SHT_CUDA_INFO"
	.sectionflags	@""
	.align	4


	//----- nvinfo : EIATTR_CUDA_API_VERSION
	.align		4
        /*0000*/ 	.byte	0x04, 0x37
        /*0002*/ 	.short	(.L_552 - .L_551)
.L_551:
        /*0004*/ 	.word	0x00000082


	//----- nvinfo : EIATTR_KPARAM_INFO
	.align		4
.L_552:
        /*0008*/ 	.byte	0x04, 0x17
        /*000a*/ 	.short	(.L_554 - .L_553)
.L_553:
        /*000c*/ 	.word	0x00000000
        /*0010*/ 	.short	0x0000
        /*0012*/ 	.short	0x0000
        /*0014*/ 	.byte	0x00, 0xf0, 0x41, 0x0a


	//----- nvinfo : EIATTR_SPARSE_MMA_MASK
	.align		4
.L_554:
        /*0018*/ 	.byte	0x03, 0x50
        /*001a*/ 	.short	0x0000


	//----- nvinfo : EIATTR_MAXREG_COUNT
	.align		4
        /*001c*/ 	.byte	0x03, 0x1b
        /*001e*/ 	.short	0x00ff


	//----- nvinfo : EIATTR_MERCURY_ISA_VERSION
	.align		4
        /*0020*/ 	.byte	0x03, 0x5f
        /*0022*/ 	.short	0x0101


	//----- nvinfo : EIATTR_EXIT_INSTR_OFFSETS
	.align		4
        /*0024*/ 	.byte	0x04, 0x1c
        /*0026*/ 	.short	(.L_556 - .L_555)


	//   ....[0]....
.L_555:
        /*0028*/ 	.word	0x00000010


	//----- nvinfo : EIATTR_MAX_THREADS
	.align		4
.L_556:
        /*002c*/ 	.byte	0x04, 0x05
        /*002e*/ 	.short	(.L_558 - .L_557)
.L_557:
        /*0030*/ 	.word	0x00000100
        /*0034*/ 	.word	0x00000001
        /*0038*/ 	.word	0x00000001


	//----- nvinfo : EIATTR_CBANK_PARAM_SIZE
	.align		4
.L_558:
        /*003c*/ 	.byte	0x03, 0x19
        /*003e*/ 	.short	0x0290


	//----- nvinfo : EIATTR_PARAM_CBANK
	.align		4
        /*0040*/ 	.byte	0x04, 0x0a
        /*0042*/ 	.short	(.L_560 - .L_559)
	.align		4
.L_559:
        /*0044*/ 	.word	index@(.nv.constant0._ZN7cutlass13device_kernelIN5flash19enable_sm80_to_sm89INS1_16FlashAttnBwdSm80INS1_25CollectiveMainloopBwdSm80ILi1ELi1EN4cute5tupleIJNS5_1CILi64EEES8_NS7_ILi192EEEEEENS_6half_tEfNS_4arch4Sm80ELb1ELb0ELb0ELb0ELb1ELb0ELb0ELb0ELi2ELi2ELi2ELi2ELb1EEENS1_24CollectiveEpilogueBwdGQAISA_fSD_Li256ELb0ELb1EEENS1_25SingleTileBwdLPTSchedulerILb0ELi64ELb1EEEEEEEEEvNT_6ParamsE)
        /*0048*/ 	.short	0x0210
        /*004a*/ 	.short	0x0290


	//----- nvinfo : EIATTR_SW_WAR
	.align		4
.L_560:
        /*004c*/ 	.byte	0x04, 0x36
        /*004e*/ 	.short	(.L_562 - .L_561)
.L_561:
        /*0050*/ 	.word	0x00000008
.L_562:


//--------------------- .nv.info._ZN7cutlass13device_kernelIN5flash19enable_sm80_to_sm89INS1_16FlashAttnBwdSm80INS1_25CollectiveMainloopBwdSm80ILi1ELi1EN4cute5tupleIJNS5_1CILi64EEES8_NS7_ILi192EEEEEENS_6half_tEfNS_4arch4Sm80ELb1ELb0ELb0ELb1ELb0ELb0ELb0ELb0ELi2ELi2ELi2ELi2ELb1EEENS1_21CollectiveEpilogueBwdISA_SB_SD_Li256ELb1ELb0ELi4EEENS1_25SingleTileBwdLPTSchedulerILb1ELi64ELb0EEEEEEEEEvNT_6ParamsE --------------------------
	.section	.nv.info._ZN7cutlass13device_kernelIN5flash19enable_sm80_to_sm89INS1_16FlashAttnBwdSm80INS1_25CollectiveMainloopBwdSm80ILi1ELi1EN4cute5tupleIJNS5_1CILi64EEES8_NS7_ILi192EEEEEENS_6half_tEfNS_4arch4Sm80ELb1ELb0ELb0ELb1ELb0ELb0ELb0ELb0ELi2ELi2ELi2ELi2ELb1EEENS1_21CollectiveEpilogueBwdISA_SB_SD_Li256ELb1ELb0ELi4EEENS1_25SingleTileBwdLPTSchedulerILb1ELi64ELb0EEEEEEEEEvNT_6ParamsE,"",@"SHT_CUDA_INFO"
	.sectionflags	@""
	.align	4


	//----- nvinfo : EIATTR_CUDA_API_VERSION
	.align		4
        /*0000*/ 	.byte	0x04, 0x37
        /*0002*/ 	.short	(.L_564 - .L_563)
.L_563:
        /*0004*/ 	.word	0x00000082


	//----- nvinfo : EIATTR_KPARAM_INFO
	.align		4
.L_564:
        /*0008*/ 	.byte	0x04, 0x17
        /*000a*/ 	.short	(.L_566 - .L_565)
.L_565:
        /*000c*/ 	.word	0x00000000
        /*0010*/ 	.short	0x0000
        /*0012*/ 	.short	0x0000
        /*0014*/ 	.byte	0x00, 0xf0, 0x21, 0x0a


	//----- nvinfo : EIATTR_SPARSE_MMA_MASK
	.align		4
.L_566:
        /*0018*/ 	.byte	0x03, 0x50
        /*001a*/ 	.short	0x0000


	//----- nvinfo : EIATTR_MAXREG_COUNT
	.align		4
        /*001c*/ 	.byte	0x03, 0x1b
        /*001e*/ 	.short	0x00ff


	//----- nvinfo : EIATTR_MERCURY_ISA_VERSION
	.align		4
        /*0020*/ 	.byte	0x03, 0x5f
        /*0022*/ 	.short	0x0101


	//----- nvinfo : EIATTR_EXIT_INSTR_OFFSETS
	.align		4
        /*0024*/ 	.byte	0x04, 0x1c
        /*0026*/ 	.short	(.L_568 - .L_567)


	//   ....[0]....
.L_567:
        /*0028*/ 	.word	0x00000010


	//----- nvinfo : EIATTR_MAX_THREADS
	.align		4
.L_568:
        /*002c*/ 	.byte	0x04, 0x05
        /*002e*/ 	.short	(.L_570 - .L_569)
.L_569:
        /*0030*/ 	.word	0x00000100
        /*0034*/ 	.word	0x00000001
        /*0038*/ 	.word	0x00000001


	//----- nvinfo : EIATTR_CBANK_PARAM_SIZE
	.align		4
.L_570:
        /*003c*/ 	.byte	0x03, 0x19
        /*003e*/ 	.short	0x0288


	//----- nvinfo : EIATTR_PARAM_CBANK
	.align		4
        /*0040*/ 	.byte	0x04, 0x0a
        /*0042*/ 	.short	(.L_572 - .L_571)
	.align		4
.L_571:
        /*0044*/ 	.word	index@(.nv.constant0._ZN7cutlass13device_kernelIN5flash19enable_sm80_to_sm89INS1_16FlashAttnBwdSm80INS1_25CollectiveMainloopBwdSm80ILi1ELi1EN4cute5tupleIJNS5_1CILi64EEES8_NS7_ILi192EEEEEENS_6half_tEfNS_4arch4Sm80ELb1ELb0ELb0ELb1ELb0ELb0ELb0ELb0ELi2ELi2ELi2ELi2ELb1EEENS1_21CollectiveEpilogueBwdISA_SB_SD_Li256ELb1ELb0ELi4EEENS1_25SingleTileBwdLPTSchedulerILb1ELi64ELb0EEEEEEEEEvNT_6ParamsE)
        /*0048*/ 	.short	0x0210
        /*004a*/ 	.short	0x0288


	//----- nvinfo : EIATTR_SW_WAR
	.align		4
.L_572:
        /*004c*/ 	.byte	0x04, 0x36
        /*004e*/ 	.short	(.L_574 - .L_573)
.L_573:
        /*0050*/ 	.word	0x00000008
.L_574:


//--------------------- .nv.info._ZN7cutlass13device_kernelIN5flash19enable_sm80_to_sm89INS1_16FlashAttnBwdSm80INS1_25CollectiveMainloopBwdSm80ILi1ELi1EN4cute5tupleIJNS5_1CILi64EEES8_NS7_ILi192EEEEEENS_6half_tEfNS_4arch4Sm80ELb1ELb0ELb0ELb1ELb1ELb0ELb0ELb0ELi2ELi2ELi2ELi2ELb1EEENS1_21CollectiveEpilogueBwdISA_SB_SD_Li256ELb1ELb0ELi4EEENS1_25SingleTileBwdLPTSchedulerILb1ELi64ELb1EEEEEEEEEvNT_6ParamsE --------------------------
	.section	.nv.info._ZN7cutlass13device_kernelIN5flash19enable_sm80_to_sm89INS1_16FlashAttnBwdSm80INS1_25CollectiveMainloopBwdSm80ILi1ELi1EN4cute5tupleIJNS5_1CILi64EEES8_NS7_ILi192EEEEEENS_6half_tEfNS_4arch4Sm80ELb1ELb0ELb0ELb1ELb1ELb0ELb0ELb0ELi2ELi2ELi2ELi2ELb1EEENS1_21CollectiveEpilogueBwdISA_SB_SD_Li256ELb1ELb0ELi4EEENS1_25SingleTileBwdLPTSchedulerILb1ELi64ELb1EEEEEEEEEvNT_6ParamsE,"",@"SHT_CUDA_INFO"
	.sectionflags	@""
	.align	4


	//----- nvinfo : EIATTR_CUDA_API_VERSION
	.align		4
        /*0000*/ 	.byte	0x04, 0x37
        /*0002*/ 	.short	(.L_576 - .L_575)
.L_575:
        /*0004*/ 	.word	0x00000082


	//----- nvinfo : EIATTR_KPARAM_INFO
	.align		4
.L_576:
        /*0008*/ 	.byte	0x04, 0x17
        /*000a*/ 	.short	(.L_578 - .L_577)
.L_577:
        /*000c*/ 	.word	0x00000000
        /*0010*/ 	.short	0x0000
        /*0012*/ 	.short	0x0000
        /*0014*/ 	.byte	0x00, 0xf0, 0x21, 0x0a


	//----- nvinfo : EIATTR_SPARSE_MMA_MASK
	.align		4
.L_578:
        /*0018*/ 	.byte	0x03, 0x50
        /*001a*/ 	.short	0x0000


	//----- nvinfo : EIATTR_MAXREG_COUNT
	.align		4
        /*001c*/ 	.byte	0x03, 0x1b
        /*001e*/ 	.short	0x00ff


	//----- nvinfo : EIATTR_MERCURY_ISA_VERSION
	.align		4
        /*0020*/ 	.byte	0x03, 0x5f
        /*0022*/ 	.short	0x0101


	//----- nvinfo : EIATTR_EXIT_INSTR_OFFSETS
	.align		4
        /*0024*/ 	.byte	0x04, 0x1c
        /*0026*/ 	.short	(.L_580 - .L_579)


	//   ....[0]....
.L_579:
        /*0028*/ 	.word	0x00000010


	//----- nvinfo : EIATTR_MAX_THREADS
	.align		4
.L_580:
        /*002c*/ 	.byte	0x04, 0x05
        /*002e*/ 	.short	(.L_582 - .L_581)
.L_581:
        /*0030*/ 	.word	0x00000100
        /*0034*/ 	.word	0x00000001
        /*0038*/ 	.word	0x00000001


	//----- nvinfo : EIATTR_CBANK_PARAM_SIZE
	.align		4
.L_582:
        /*003c*/ 	.byte	0x03, 0x19
        /*003e*/ 	.short	0x0288


	//----- nvinfo : EIATTR_PARAM_CBANK
	.align		4
        /*0040*/ 	.byte	0x04, 0x0a
        /*0042*/ 	.short	(.L_584 - .L_583)
	.align		4
.L_583:
        /*0044*/ 	.word	index@(.nv.constant0._ZN7cutlass13device_kernelIN5flash19enable_sm80_to_sm89INS1_16FlashAttnBwdSm80INS1_25CollectiveMainloopBwdSm80ILi1ELi1EN4cute5tupleIJNS5_1CILi64EEES8_NS7_ILi192EEEEEENS_6half_tEfNS_4arch4Sm80ELb1ELb0ELb0ELb1ELb1ELb0ELb0ELb0ELi2ELi2ELi2ELi2ELb1EEENS1_21CollectiveEpilogueBwdISA_SB_SD_Li256ELb1ELb0ELi4EEENS1_25SingleTileBwdLPTSchedulerILb1ELi64ELb1EEEEEEEEEvNT_6ParamsE)
        /*0048*/ 	.short	0x0210
        /*004a*/ 	.short	0x0288


	//----- nvinfo : EIATTR_SW_WAR
	.align		4
.L_584:
        /*004c*/ 	.byte	0x04, 0x36
        /*004e*/ 	.short	(.L_586 - .L_585)
.L_585:
        /*0050*/ 	.word	0x00000008
.L_586:


//--------------------- .nv.info._ZN7cutlass13device_kernelIN5flash19enable_sm80_to_sm89INS1_16FlashAttnBwdSm80INS1_25CollectiveMainloopBwdSm80ILi1ELi1EN4cute5tupleIJNS5_1CILi64EEES8_NS7_ILi192EEEEEENS_6half_tEfNS_4arch4Sm80ELb1ELb0ELb0ELb1ELb0ELb0ELb0ELb0ELi2ELi2ELi2ELi2ELb1EEENS1_24CollectiveEpilogueBwdGQAISA_fSD_Li256ELb1ELb0EEENS1_25SingleTileBwdLPTSchedulerILb1ELi64ELb0EEEEEEEEEvNT_6ParamsE --------------------------
	.section	.nv.info._ZN7cutlass13device_kernelIN5flash19enable_sm80_to_sm89INS1_16FlashAttnBwdSm80INS1_25CollectiveMainloopBwdSm80ILi1ELi1EN4cute5tupleIJNS5_1CILi64EEES8_NS7_ILi192EEEEEENS_6half_tEfNS_4arch4Sm80ELb1ELb0ELb0ELb1ELb0ELb0ELb0ELb0ELi2ELi2ELi2ELi2ELb1EEENS1_24CollectiveEpilogueBwdGQAISA_fSD_Li256ELb1ELb0EEENS1_25SingleTileBwdLPTSchedulerILb1ELi64ELb0EEEEEEEEEvNT_6ParamsE,"",@"SHT_CUDA_INFO"
	.sectionflags	@""
	.align	4


	//----- nvinfo : EIATTR_CUDA_API_VERSION
	.align		4
        /*0000*/ 	.byte	0x04, 0x37
        /*0002*/ 	.short	(.L_588 - .L_587)
.L_587:
        /*0004*/ 	.word	0x00000082


	//----- nvinfo : EIATTR_KPARAM_INFO
	.align		4
.L_588:
        /*0008*/ 	.byte	0x04, 0x17
        /*000a*/ 	.short	(.L_590 - .L_589)
.L_589:
        /*000c*/ 	.word	0x00000000
        /*0010*/ 	.short	0x0000
        /*0012*/ 	.short	0x0000
        /*0014*/ 	.byte	0x00, 0xf0, 0x41, 0x0a


	//----- nvinfo : EIATTR_SPARSE_MMA_MASK
	.align		4
.L_590:
        /*0018*/ 	.byte	0x03, 0x50
        /*001a*/ 	.short	0x0000


	//----- nvinfo : EIATTR_MAXREG_COUNT
	.align		4
        /*001c*/ 	.byte	0x03, 0x1b
        /*001e*/ 	.short	0x00ff


	//----- nvinfo : EIATTR_MERCURY_ISA_VERSION
	.align		4
        /*0020*/ 	.byte	0x03, 0x5f
        /*0022*/ 	.short	0x0101


	//----- nvinfo : EIATTR_EXIT_INSTR_OFFSETS
	.align		4
        /*0024*/ 	.byte	0x04, 0x1c
        /*0026*/ 	.short	(.L_592 - .L_591)


	//   ....[0]....
.L_591:
        /*0028*/ 	.word	0x00000010


	//----- nvinfo : EIATTR_MAX_THREADS
	.align		4
.L_592:
        /*002c*/ 	.byte	0x04, 0x05
        /*002e*/ 	.short	(.L_594 - .L_593)
.L_593:
        /*0030*/ 	.word	0x00000100
        /*0034*/ 	.word	0x00000001
        /*0038*/ 	.word	0x00000001


	//----- nvinfo : EIATTR_CBANK_PARAM_SIZE
	.align		4
.L_594:
        /*003c*/ 	.byte	0x03, 0x19
        /*003e*/ 	.short	0x0290


	//----- nvinfo : EIATTR_PARAM_CBANK
	.align		4
        /*0040*/ 	.byte	0x04, 0x0a
        /*0042*/ 	.short	(.L_596 - .L_595)
	.align		4
.L_595:
        /*0044*/ 	.word	index@(.nv.constant0._ZN7cutlass13device_kernelIN5flash19enable_sm80_to_sm89INS1_16FlashAttnBwdSm80INS1_25CollectiveMainloopBwdSm80ILi1ELi1EN4cute5tupleIJNS5_1CILi64EEES8_NS7_ILi192EEEEEENS_6half_tEfNS_4arch4Sm80ELb1ELb0ELb0ELb1ELb0ELb0ELb0ELb0ELi2ELi2ELi2ELi2ELb1EEENS1_24CollectiveEpilogueBwdGQAISA_fSD_Li256ELb1ELb0EEENS1_25SingleTileBwdLPTSchedulerILb1ELi64ELb0EEEEEEEEEvNT_6ParamsE)
        /*0048*/ 	.short	0x0210
        /*004a*/ 	.short	0x0290


	//----- nvinfo : EIATTR_SW_WAR
	.align		4
.L_596:
        /*004c*/ 	.byte	0x04, 0x36
        /*004e*/ 	.short	(.L_598 - .L_597)
.L_597:
        /*0050*/ 	.word	0x00000008
.L_598:


//--------------------- .nv.info._ZN7cutlass13device_kernelIN5flash19enable_sm80_to_sm89INS1_16FlashAttnBwdSm80INS1_25CollectiveMainloopBwdSm80ILi1ELi1EN4cute5tupleIJNS5_1CILi64EEES8_NS7_ILi192EEEEEENS_6half_tEfNS_4arch4Sm80ELb1ELb0ELb0ELb1ELb1ELb0ELb0ELb0ELi2ELi2ELi2ELi2ELb1EEENS1_24CollectiveEpilogueBwdGQAISA_fSD_Li256ELb1ELb1EEENS1_25SingleTileBwdLPTSchedulerILb1ELi64ELb1EEEEEEEEEvNT_6ParamsE --------------------------
	.section	.nv.info._ZN7cutlass13device_kernelIN5flash19enable_sm80_to_sm89INS1_16FlashAttnBwdSm80INS1_25CollectiveMainloopBwdSm80ILi1ELi1EN4cute5tupleIJNS5_1CILi64EEES8_NS7_ILi192EEEEEENS_6half_tEfNS_4arch4Sm80ELb1ELb0ELb0ELb1ELb1ELb0ELb0ELb0ELi2ELi2ELi2ELi2ELb1EEENS1_24CollectiveEpilogueBwdGQAISA_fSD_Li256ELb1ELb1EEENS1_25SingleTileBwdLPTSchedulerILb1ELi64ELb1EEEEEEEEEvNT_6ParamsE,"",@"SHT_CUDA_INFO"
	.sectionflags	@""
	.align	4


	//----- nvinfo : EIATTR_CUDA_API_VERSION
	.align		4
        /*0000*/ 	.byte	0x04, 0x37
        /*0002*/ 	.short	(.L_600 - .L_599)
.L_599:
        /*0004*/ 	.word	0x00000082


	//----- nvinfo : EIATTR_KPARAM_INFO
	.align		4
.L_600:
        /*0008*/ 	.byte	0x04, 0x17
        /*000a*/ 	.short	(.L_602 - .L_601)
.L_601:
        /*000c*/ 	.word	0x00000000
        /*0010*/ 	.short	0x0000
        /*0012*/ 	.short	0x0000
        /*0014*/ 	.byte	0x00, 0xf0, 0x41, 0x0a


	//----- nvinfo : EIATTR_SPARSE_MMA_MASK
	.align		4
.L_602:
        /*0018*/ 	.byte	0x03, 0x50
        /*001a*/ 	.short	0x0000


	//----- nvinfo : EIATTR_MAXREG_COUNT
	.align		4
        /*001c*/ 	.byte	0x03, 0x1b
        /*001e*/ 	.short	0x00ff


	//----- nvinfo : EIATTR_MERCURY_ISA_VERSION
	.align		4
        /*0020*/ 	.byte	0x03, 0x5f
        /*0022*/ 	.short	0x0101


	//----- nvinfo : EIATTR_EXIT_INSTR_OFFSETS
	.align		4
        /*0024*/ 	.byte	0x04, 0x1c
        /*0026*/ 	.short	(.L_604 - .L_603)


	//   ....[0]....
.L_603:
        /*0028*/ 	.word	0x00000010


	//----- nvinfo : EIATTR_MAX_THREADS
	.align		4
.L_604:
        /*002c*/ 	.byte	0x04, 0x05
        /*002e*/ 	.short	(.L_606 - .L_605)
.L_605:
        /*0030*/ 	.word	0x00000100
        /*0034*/ 	.word	0x00000001
        /*0038*/ 	.word	0x00000001


	//----- nvinfo : EIATTR_CBANK_PARAM_SIZE
	.align		4
.L_606:
        /*003c*/ 	.byte	0x03, 0x19
        /*003e*/ 	.short	0x0290


	//----- nvinfo : EIATTR_PARAM_CBANK
	.align		4
        /*0040*/ 	.byte	0x04, 0x0a
        /*0042*/ 	.short	(.L_608 - .L_607)
	.align		4
.L_607:
        /*0044*/ 	.word	index@(.nv.constant0._ZN7cutlass13device_kernelIN5flash19enable_sm80_to_sm89INS1_16FlashAttnBwdSm80INS1_25CollectiveMainloopBwdSm80ILi1ELi1EN4cute5tupleIJNS5_1CILi64EEES8_NS7_ILi192EEEEEENS_6half_tEfNS_4arch4Sm80ELb1ELb0ELb0ELb1ELb1ELb0ELb0ELb0ELi2ELi2ELi2ELi2ELb1EEENS1_24CollectiveEpilogueBwdGQAISA_fSD_Li256ELb1ELb1EEENS1_25SingleTileBwdLPTSchedulerILb1ELi64ELb1EEEEEEEEEvNT_6ParamsE)
        /*0048*/ 	.short	0x0210
        /*004a*/ 	.short	0x0290


	//----- nvinfo : EIATTR_SW_WAR
	.align		4
.L_608:
        /*004c*/ 	.byte	0x04, 0x36
        /*004e*/ 	.short	(.L_610 - .L_609)
.L_609:
        /*0050*/ 	.word	0x00000008
.L_610:


//--------------------- .nv.info._ZN7cutlass13device_kernelIN5flash19enable_sm80_to_sm89INS1_16FlashAttnBwdSm80INS1_25CollectiveMainloopBwdSm80ILi2ELi1EN4cute5tupleIJNS5_1CILi64EEENS7_ILi80EEENS7_ILi192EEEEEENS_6half_tEfNS_4arch4Sm80ELb0ELb0ELb0ELb0ELb0ELb0ELb1ELb0ELi2ELi4ELi2ELi2ELb0EEENS1_21CollectiveEpilogueBwdISB_SC_SE_Li256ELb0ELb1ELi4EEENS1_19SingleTileSchedulerILb0ELb0ELb0ELi80EEEEEEEEEvNT_6ParamsE --------------------------
	.section	.nv.info._ZN7cutlass13device_kernelIN5flash19enable_sm80_to_sm89INS1_16FlashAttnBwdSm80INS1_25CollectiveMainloopBwdSm80ILi2ELi1EN4cute5tupleIJNS5_1CILi64EEENS7_ILi80EEENS7_ILi192EEEEEENS_6half_tEfNS_4arch4Sm80ELb0ELb0ELb0ELb0ELb0ELb0ELb1ELb0ELi2ELi4ELi2ELi2ELb0EEENS1_21CollectiveEpilogueBwdISB_SC_SE_Li256ELb0ELb1ELi4EEENS1_19SingleTileSchedulerILb0ELb0ELb0ELi80EEEEEEEEEvNT_6ParamsE,"",@"SHT_CUDA_INFO"
	.sectionflags	@""
	.align	4


	//----- nvinfo : EIATTR_CUDA_API_VERSION
	.align		4
        /*0000*/ 	.byte	0x04, 0x37
        /*0002*/ 	.short	(.L_612 - .L_611)
.L_611:
        /*0004*/ 	.word	0x00000082


	//----- nvinfo : EIATTR_KPARAM_INFO
	.align		4
.L_612:
        /*0008*/ 	.byte	0x04, 0x17
        /*000a*/ 	.short	(.L_614 - .L_613)
.L_613:
        /*000c*/ 	.word	0x00000000
        /*0010*/ 	.short	0x0000
        /*0012*/ 	.short	0x0000
        /*0014*/ 	.byte	0x00, 0xf0, 0xc1, 0x09


	//----- nvinfo : EIATTR_SPARSE_MMA_MASK
	.align		4
.L_614:
        /*0018*/ 	.byte	0x03, 0x50
        /*001a*/ 	.short	0x0000


	//----- nvinfo : EIATTR_MAXREG_COUNT
	.align		4
        /*001c*/ 	.byte	0x03, 0x1b
        /*001e*/ 	.short	0x00ff


	//----- nvinfo : EIATTR_MERCURY_ISA_VERSION
	.align		4
        /*0020*/ 	.byte	0x03, 0x5f
        /*0022*/ 	.short	0x0101


	//----- nvinfo : EIATTR_EXIT_INSTR_OFFSETS
	.align		4
        /*0024*/ 	.byte	0x04, 0x1c
        /*0026*/ 	.short	(.L_616 - .L_615)


	//   ....[0]....
.L_615:
        /*0028*/ 	.word	0x00000010


	//----- nvinfo : EIATTR_MAX_THREADS
	.align		4
.L_616:
        /*002c*/ 	.byte	0x04, 0x05
        /*002e*/ 	.short	(.L_618 - .L_617)
.L_617:
        /*0030*/ 	.word	0x00000100
        /*0034*/ 	.word	0x00000001
        /*0038*/ 	.word	0x00000001


	//----- nvinfo : EIATTR_CBANK_PARAM_SIZE
	.align		4
.L_618:
        /*003c*/ 	.byte	0x03, 0x19
        /*003e*/ 	.short	0x0270


	//----- nvinfo : EIATTR_PARAM_CBANK
	.align		4
        /*0040*/ 	.byte	0x04, 0x0a
        /*0042*/ 	.short	(.L_620 - .L_619)
	.align		4
.L_619:
        /*0044*/ 	.word	index@(.nv.constant0._ZN7cutlass13device_kernelIN5flash19enable_sm80_to_sm89INS1_16FlashAttnBwdSm80INS1_25CollectiveMainloopBwdSm80ILi2ELi1EN4cute5tupleIJNS5_1CILi64EEENS7_ILi80EEENS7_ILi192EEEEEENS_6half_tEfNS_4arch4Sm80ELb0ELb0ELb0ELb0ELb0ELb0ELb1ELb0ELi2ELi4ELi2ELi2ELb0EEENS1_21CollectiveEpilogueBwdISB_SC_SE_Li256ELb0ELb1ELi4EEENS1_19SingleTileSchedulerILb0ELb0ELb0ELi80EEEEEEEEEvNT_6ParamsE)
        /*0048*/ 	.short	0x0210
        /*004a*/ 	.short	0x0270


	//----- nvinfo : EIATTR_SW_WAR
	.align		4
.L_620:
        /*004c*/ 	.byte	0x04, 0x36
        /*004e*/ 	.short	(.L_622 - .L_621)
.L_621:
        /*0050*/ 	.word	0x00000008
.L_622:


//--------------------- .nv.info._ZN7cutlass13device_kernelIN5flash19enable_sm80_to_sm89INS1_16FlashAttnBwdSm80INS1_25CollectiveMainloopBwdSm80ILi2ELi1EN4cute5tupleIJNS5_1CILi64EEENS7_ILi80EEENS7_ILi192EEEEEENS_6half_tEfNS_4arch4Sm80ELb0ELb0ELb0ELb0ELb1ELb0ELb1ELb0ELi2ELi4ELi2ELi2ELb0EEENS1_21CollectiveEpilogueBwdISB_SC_SE_Li256ELb0ELb1ELi4EEENS1_19SingleTileSchedulerILb0ELb0ELb0ELi80EEEEEEEEEvNT_6ParamsE --------------------------
	.section	.nv.info._ZN7cutlass13device_kernelIN5flash19enable_sm80_to_sm89INS1_16FlashAttnBwdSm80INS1_25CollectiveMainloopBwdSm80ILi2ELi1EN4cute5tupleIJNS5_1CILi64EEENS7_ILi80EEENS7_ILi192EEEEEENS_6half_tEfNS_4arch4Sm80ELb0ELb0ELb0ELb0ELb1ELb0ELb1ELb0ELi2ELi4ELi2ELi2ELb0EEENS1_21CollectiveEpilogueBwdISB_SC_SE_Li256ELb0ELb1ELi4EEENS1_19SingleTileSchedulerILb0ELb0ELb0ELi80EEEEEEEEEvNT_6ParamsE,"",@"SHT_CUDA_INFO"
	.sectionflags	@""
	.align	4


	//----- nvinfo : EIATTR_CUDA_API_VERSION
	.align		4
        /*0000*/ 	.byte	0x04, 0x37
        /*0002*/ 	.short	(.L_624 - .L_623)
.L_623:
        /*0004*/ 	.word	0x00000082


	//----- nvinfo : EIATTR_KPARAM_INFO
	.align		4
.L_624:
        /*0008*/ 	.byte	0x04, 0x17
        /*000a*/ 	.short	(.L_626 - .L_625)
.L_625:
        /*000c*/ 	.word	0x00000000
        /*0010*/ 	.short	0x0000
        /*0012*/ 	.short	0x0000
        /*0014*/ 	.byte	0x00, 0xf0, 0xc1, 0x09


	//----- nvinfo : EIATTR_SPARSE_MMA_MASK
	.align		4
.L_626:
        /*0018*/ 	.byte	0x03, 0x50
        /*001a*/ 	.short	0x0000


	//----- nvinfo : EIATTR_MAXREG_COUNT
	.align		4
        /*001c*/ 	.byte	0x03, 0x1b
        /*001e*/ 	.short	0x00ff


	//----- nvinfo : EIATTR_MERCURY_ISA_VERSION
	.align		4
        /*0020*/ 	.byte	0x03, 0x5f
        /*0022*/ 	.short	0x0101


	//----- nvinfo : EIATTR_EXIT_INSTR_OFFSETS
	.align		4
        /*0024*/ 	.byte	0x04, 0x1c
        /*0026*/ 	.short	(.L_628 - .L_627)


	//   ....[0]....
.L_627:
        /*0028*/ 	.word	0x00000010


	//----- nvinfo : EIATTR_MAX_THREADS
	.align		4
.L_628:
        /*002c*/ 	.byte	0x04, 0x05
        /*002e*/ 	.short	(.L_630 - .L_629)
.L_629:
        /*0030*/ 	.word	0x00000100
        /*0034*/ 	.word	0x00000001
        /*0038*/ 	.word	0x00000001


	//----- nvinfo : EIATTR_CBANK_PARAM_SIZE
	.align		4
.L_630:
        /*003c*/ 	.byte	0x03, 0x19
        /*003e*/ 	.short	0x0270


	//----- nvinfo : EIATTR_PARAM_CBANK
	.align		4
        /*0040*/ 	.byte	0x04, 0x0a
        /*0042*/ 	.short	(.L_632 - .L_631)
	.align		4
.L_631:
        /*0044*/ 	.word	index@(.nv.constant0._ZN7cutlass13device_kernelIN5flash19enable_sm80_to_sm89INS1_16FlashAttnBwdSm80INS1_25CollectiveMainloopBwdSm80ILi2ELi1EN4cute5tupleIJNS5_1CILi64EEENS7_ILi80EEENS7_ILi192EEEEEENS_6half_tEfNS_4arch4Sm80ELb0ELb0ELb0ELb0ELb1ELb0ELb1ELb0ELi2ELi4ELi2ELi2ELb0EEENS1_21CollectiveEpilogueBwdISB_SC_SE_Li256ELb0ELb1ELi4EEENS1_19SingleTileSchedulerILb0ELb0ELb0ELi80EEEEEEEEEvNT_6ParamsE)
        /*0048*/ 	.short	0x0210
        /*004a*/ 	.short	0x0270


	//----- nvinfo : EIATTR_SW_WAR
	.align		4
.L_632:
        /*004c*/ 	.byte	0x04, 0x36
        /*004e*/ 	.short	(.L_634 - .L_633)
.L_633:
        /*0050*/ 	.word	0x00000008
.L_634:


//--------------------- .nv.info._ZN7cutlass13device_kernelIN5flash19enable_sm80_to_sm89INS1_16FlashAttnBwdSm80INS1_25CollectiveMainloopBwdSm80ILi2ELi1EN4cute5tupleIJNS5_1CILi64EEENS7_ILi80EEENS7_ILi192EEEEEENS_6half_tEfNS_4arch4Sm80ELb0ELb0ELb0ELb0ELb0ELb0ELb1ELb0ELi2ELi4ELi2ELi2ELb0EEENS1_24CollectiveEpilogueBwdGQAISB_fSE_Li256ELb0ELb0EEENS1_19SingleTileSchedulerILb0ELb0ELb0ELi80EEEEEEEEEvNT_6ParamsE --------------------------
	.section	.nv.info._ZN7cutlass13device_kernelIN5flash19enable_sm80_to_sm89INS1_16FlashAttnBwdSm80INS1_25CollectiveMainloopBwdSm80ILi2ELi1EN4cute5tupleIJNS5_1CILi64EEENS7_ILi80EEENS7_ILi192EEEEEENS_6half_tEfNS_4arch4Sm80ELb0ELb0ELb0ELb0ELb0ELb0ELb1ELb0ELi2ELi4ELi2ELi2ELb0EEENS1_24CollectiveEpilogueBwdGQAISB_fSE_Li256ELb0ELb0EEENS1_19SingleTileSchedulerILb0ELb0ELb0ELi80EEEEEEEEEvNT_6ParamsE,"",@"SHT_CUDA_INFO"
	.sectionflags	@""
	.align	4


	//----- nvinfo : EIATTR_CUDA_API_VERSION
	.align		4
        /*0000*/ 	.byte	0x04, 0x37
        /*0002*/ 	.short	(.L_636 - .L_635)
.L_635:
        /*0004*/ 	.word	0x00000082


	//----- nvinfo : EIATTR_KPARAM_INFO
	.align		4
.L_636:
        /*0008*/ 	.byte	0x04, 0x17
        /*000a*/ 	.short	(.L_638 - .L_637)
.L_637:
        /*000c*/ 	.word	0x00000000
        /*0010*/ 	.short	0x0000
        /*0012*/ 	.short	0x0000
        /*0014*/ 	.byte	0x00, 0xf0, 0xe1, 0x09


	//----- nvinfo : EIATTR_SPARSE_MMA_MASK
	.align		4
.L_638:
        /*0018*/ 	.byte	0x03, 0x50
        /*001a*/ 	.short	0x0000


	//----- nvinfo : EIATTR_MAXREG_COUNT
	.align		4
        /*001c*/ 	.byte	0x03, 0x1b
        /*001e*/ 	.short	0x00ff


	//----- nvinfo : EIATTR_MERCURY_ISA_VERSION
	.align		4
        /*0020*/ 	.byte	0x03, 0x5f
        /*0022*/ 	.short	0x0101


	//----- nvinfo : EIATTR_EXIT_INSTR_OFFSETS
	.align		4
        /*0024*/ 	.byte	0x04, 0x1c
        /*0026*/ 	.short	(.L_640 - .L_639)


	//   ....[0]....
.L_639:
        /*0028*/ 	.word	0x00000010


	//----- nvinfo : EIATTR_MAX_THREADS
	.align		4
.L_640:
        /*002c*/ 	.byte	0x04, 0x05
        /*002e*/ 	.short	(.L_642 - .L_641)
.L_641:
        /*0030*/ 	.word	0x00000100
        /*0034*/ 	.word	0x00000001
        /*0038*/ 	.word	0x00000001


	//----- nvinfo : EIATTR_CBANK_PARAM_SIZE
	.align		4
.L_642:
        /*003c*/ 	.byte	0x03, 0x19
        /*003e*/ 	.short	0x0278


	//----- nvinfo : EIATTR_PARAM_CBANK
	.align		4
        /*0040*/ 	.byte	0x04, 0x0a
        /*0042*/ 	.short	(.L_644 - .L_643)
	.align		4
.L_643:
        /*0044*/ 	.word	index@(.nv.constant0._ZN7cutlass13device_kernelIN5flash19enable_sm80_to_sm89INS1_16FlashAttnBwdSm80INS1_25CollectiveMainloopBwdSm80ILi2ELi1EN4cute5tupleIJNS5_1CILi64EEENS7_ILi80EEENS7_ILi192EEEEEENS_6half_tEfNS_4arch4Sm80ELb0ELb0ELb0ELb0ELb0ELb0ELb1ELb0ELi2ELi4ELi2ELi2ELb0EEENS1_24CollectiveEpilogueBwdGQAISB_fSE_Li256ELb0ELb0EEENS1_19SingleTileSchedulerILb0ELb0ELb0ELi80EEEEEEEEEvNT_6ParamsE)
        /*0048*/ 	.short	0x0210
        /*004a*/ 	.short	0x0278


	//----- nvinfo : EIATTR_SW_WAR
	.align		4
.L_644:
        /*004c*/ 	.byte	0x04, 0x36
        /*004e*/ 	.short	(.L_646 - .L_645)
.L_645:
        /*0050*/ 	.word	0x00000008
.L_646:


//--------------------- .nv.info._ZN7cutlass13device_kernelIN5flash19enable_sm80_to_sm89INS1_16FlashAttnBwdSm80INS1_25CollectiveMainloopBwdSm80ILi2ELi1EN4cute5tupleIJNS5_1CILi64EEENS7_ILi80EEENS7_ILi192EEEEEENS_6half_tEfNS_4arch4Sm80ELb0ELb0ELb0ELb0ELb1ELb0ELb1ELb0ELi2ELi4ELi2ELi2ELb0EEENS1_24CollectiveEpilogueBwdGQAISB_fSE_Li256ELb0ELb1EEENS1_19SingleTileSchedulerILb0ELb0ELb0ELi80EEEEEEEEEvNT_6ParamsE --------------------------
	.section	.nv.info._ZN7cutlass13device_kernelIN5flash19enable_sm80_to_sm89INS1_16FlashAttnBwdSm80INS1_25CollectiveMainloopBwdSm80ILi2ELi1EN4cute5tupleIJNS5_1CILi64EEENS7_ILi80EEENS7_ILi192EEEEEENS_6half_tEfNS_4arch4Sm80ELb0ELb0ELb0ELb0ELb1ELb0ELb1ELb0ELi2ELi4ELi2ELi2ELb0EEENS1_24CollectiveEpilogueBwdGQAISB_fSE_Li256ELb0ELb1EEENS1_19SingleTileSchedulerILb0ELb0ELb0ELi80EEEEEEEEEvNT_6ParamsE,"",@"SHT_CUDA_INFO"
	.sectionflags	@""
	.align	4


	//----- nvinfo : EIATTR_CUDA_API_VERSION
	.align		4
        /*0000*/ 	.byte	0x04, 0x37
        /*0002*/ 	.short	(.L_648 - .L_647)
.L_647:
        /*0004*/ 	.word	0x00000082


	//----- nvinfo : EIATTR_KPARAM_INFO
	.align		4
.L_648:
        /*0008*/ 	.byte	0x04, 0x17
        /*000a*/ 	.short	(.L_650 - .L_649)
.L_649:
        /*000c*/ 	.word	0x00000000
        /*0010*/ 	.short	0x0000
        /*0012*/ 	.short	0x0000
        /*0014*/ 	.byte	0x00, 0xf0, 0xe1, 0x09


	//----- nvinfo : EIATTR_SPARSE_MMA_MASK
	.align		4
.L_650:
        /*0018*/ 	.byte	0x03, 0x50
        /*001a*/ 	.short	0x0000


	//----- nvinfo : EIATTR_MAXREG_COUNT
	.align		4
        /*001c*/ 	.byte	0x03, 0x1b
        /*001e*/ 	.short	0x00ff


	//----- nvinfo : EIATTR_MERCURY_ISA_VERSION
	.align		4
        /*0020*/ 	.byte	0x03, 0x5f
        /*0022*/ 	.short	0x0101


	//----- nvinfo : EIATTR_EXIT_INSTR_OFFSETS
	.align		4
        /*0024*/ 	.byte	0x04, 0x1c
        /*0026*/ 	.short	(.L_652 - .L_651)


	//   ....[0]....
.L_651:
        /*0028*/ 	.word	0x00000010


	//----- nvinfo : EIATTR_MAX_THREADS
	.align		4
.L_652:
        /*002c*/ 	.byte	0x04, 0x05
        /*002e*/ 	.short	(.L_654 - .L_653)
.L_653:
        /*0030*/ 	.word	0x00000100
        /*0034*/ 	.word	0x00000001
        /*0038*/ 	.word	0x00000001


	//----- nvinfo : EIATTR_CBANK_PARAM_SIZE
	.align		4
.L_654:
        /*003c*/ 	.byte	0x03, 0x19
        /*003e*/ 	.short	0x0278


	//----- nvinfo : EIATTR_PARAM_CBANK
	.align		4
        /*0040*/ 	.byte	0x04, 0x0a
        /*0042*/ 	.short	(.L_656 - .L_655)
	.align		4
.L_655:
        /*0044*/ 	.word	index@(.nv.constant0._ZN7cutlass13device_kernelIN5flash19enable_sm80_to_sm89INS1_16FlashAttnBwdSm80INS1_25CollectiveMainloopBwdSm80ILi2ELi1EN4cute5tupleIJNS5_1CILi64EEENS7_ILi80EEENS7_ILi192EEEEEENS_6half_tEfNS_4arch4Sm80ELb0ELb0ELb0ELb0ELb1ELb0ELb1ELb0ELi2ELi4ELi2ELi2ELb0EEENS1_24CollectiveEpilogueBwdGQAISB_fSE_Li256ELb0ELb1EEENS1_19SingleTileSchedulerILb0ELb0ELb0ELi80EEEEEEEEEvNT_6ParamsE)
        /*0048*/ 	.short	0x0210
        /*004a*/ 	.short	0x0278


	//----- nvinfo : EIATTR_SW_WAR
	.align		4
.L_656:
        /*004c*/ 	.byte	0x04, 0x36
        /*004e*/ 	.short	(.L_658 - .L_657)
.L_657:
        /*0050*/ 	.word	0x00000008
.L_658:


//--------------------- .nv.info._ZN7cutlass13device_kernelIN5flash19enable_sm80_to_sm89INS1_16FlashAttnBwdSm80INS1_25CollectiveMainloopBwdSm80ILi2ELi1EN4cute5tupleIJNS5_1CILi64EEENS7_ILi80EEENS7_ILi192EEEEEENS_6half_tEfNS_4arch4Sm80ELb0ELb0ELb0ELb1ELb0ELb0ELb1ELb0ELi2ELi4ELi2ELi2ELb0EEENS1_21CollectiveEpilogueBwdISB_SC_SE_Li256ELb1ELb1ELi4EEENS1_19SingleTileSchedulerILb1ELb0ELb0ELi80EEEEEEEEEvNT_6ParamsE --------------------------
	.section	.nv.info._ZN7cutlass13device_kernelIN5flash19enable_sm80_to_sm89INS1_16FlashAttnBwdSm80INS1_25CollectiveMainloopBwdSm80ILi2ELi1EN4cute5tupleIJNS5_1CILi64EEENS7_ILi80EEENS7_ILi192EEEEEENS_6half_tEfNS_4arch4Sm80ELb0ELb0ELb0ELb1ELb0ELb0ELb1ELb0ELi2ELi4ELi2ELi2ELb0EEENS1_21CollectiveEpilogueBwdISB_SC_SE_Li256ELb1ELb1ELi4EEENS1_19SingleTileSchedulerILb1ELb0ELb0ELi80EEEEEEEEEvNT_6ParamsE,"",@"SHT_CUDA_INFO"
	.sectionflags	@""
	.align	4


	//----- nvinfo : EIATTR_CUDA_API_VERSION
	.align		4
        /*0000*/ 	.byte	0x04, 0x37
        /*0002*/ 	.short	(.L_660 - .L_659)
.L_659:
        /*0004*/ 	.word	0x00000082


	//----- nvinfo : EIATTR_KPARAM_INFO
	.align		4
.L_660:
        /*0008*/ 	.byte	0x04, 0x17
        /*000a*/ 	.short	(.L_662 - .L_661)
.L_661:
        /*000c*/ 	.word	0x00000000
        /*0010*/ 	.short	0x0000
        /*0012*/ 	.short	0x0000
        /*0014*/ 	.byte	0x00, 0xf0, 0xc1, 0x09


	//----- nvinfo : EIATTR_SPARSE_MMA_MASK
	.align		4
.L_662:
        /*0018*/ 	.byte	0x03, 0x50
        /*001a*/ 	.short	0x0000


	//----- nvinfo : EIATTR_MAXREG_COUNT
	.align		4
        /*001c*/ 	.byte	0x03, 0x1b
        /*001e*/ 	.short	0x00ff


	//----- nvinfo : EIATTR_MERCURY_ISA_VERSION
	.align		4
        /*0020*/ 	.byte	0x03, 0x5f
        /*0022*/ 	.short	0x0101


	//----- nvinfo : EIATTR_EXIT_INSTR_OFFSETS
	.align		4
        /*0024*/ 	.byte	0x04, 0x1c
        /*0026*/ 	.short	(.L_664 - .L_663)


	//   ....[0]....
.L_663:
        /*0028*/ 	.word	0x00000010


	//----- nvinfo : EIATTR_MAX_THREADS
	.align		4
.L_664:
        /*002c*/ 	.byte	0x04, 0x05
        /*002e*/ 	.short	(.L_666 - .L_665)
.L_665:
        /*0030*/ 	.word	0x00000100
        /*0034*/ 	.word	0x00000001
        /*0038*/ 	.word	0x00000001


	//----- nvinfo : EIATTR_CBANK_PARAM_SIZE
	.align		4
.L_666:
        /*003c*/ 	.byte	0x03, 0x19
        /*003e*/ 	.short	0x0270


	//----- nvinfo : EIATTR_PARAM_CBANK
	.align		4
        /*0040*/ 	.byte	0x04, 0x0a
        /*0042*/ 	.short	(.L_668 - .L_667)
	.align		4
.L_667:
        /*0044*/ 	.word	index@(.nv.constant0._ZN7cutlass13device_kernelIN5flash19enable_sm80_to_sm89INS1_16FlashAttnBwdSm80INS1_25CollectiveMainloopBwdSm80ILi2ELi1EN4cute5tupleIJNS5_1CILi64EEENS7_ILi80EEENS7_ILi192EEEEEENS_6half_tEfNS_4arch4Sm80ELb0ELb0ELb0ELb1ELb0ELb0ELb1ELb0ELi2ELi4ELi2ELi2ELb0EEENS1_21CollectiveEpilogueBwdISB_SC_SE_Li256ELb1ELb1ELi4EEENS1_19SingleTileSchedulerILb1ELb0ELb0ELi80EEEEEEEEEvNT_6ParamsE)
        /*0048*/ 	.short	0x0210
        /*004a*/ 	.short	0x0270


	//----- nvinfo : EIATTR_SW_WAR
	.align		4
.L_668:
        /*004c*/ 	.byte	0x04, 0x36
        /*004e*/ 	.short	(.L_670 - .L_669)
.L_669:
        /*0050*/ 	.word	0x00000008
.L_670:


//--------------------- .nv.info._ZN7cutlass13device_kernelIN5flash19enable_sm80_to_sm89INS1_16FlashAttnBwdSm80INS1_25CollectiveMainloopBwdSm80ILi2ELi1EN4cute5tupleIJNS5_1CILi64EEENS7_ILi80EEENS7_ILi192EEEEEENS_6half_tEfNS_4arch4Sm80ELb0ELb0ELb0ELb1ELb1ELb0ELb1ELb0ELi2ELi4ELi2ELi2ELb0EEENS1_21CollectiveEpilogueBwdISB_SC_SE_Li256ELb1ELb1ELi4EEENS1_19SingleTileSchedulerILb1ELb0ELb0ELi80EEEEEEEEEvNT_6ParamsE --------------------------
	.section	.nv.info._ZN7cutlass13device_kernelIN5flash19enable_sm80_to_sm89INS1_16FlashAttnBwdSm80INS1_25CollectiveMainloopBwdSm80ILi2ELi1EN4cute5tupleIJNS5_1CILi64EEENS7_ILi80EEENS7_ILi192EEEEEENS_6half_tEfNS_4arch4Sm80ELb0ELb0ELb0ELb1ELb1ELb0ELb1ELb0ELi2ELi4ELi2ELi2ELb0EEENS1_21CollectiveEpilogueBwdISB_SC_SE_Li256ELb1ELb1ELi4EEENS1_19SingleTileSchedulerILb1ELb0ELb0ELi80EEEEEEEEEvNT_6ParamsE,"",@"SHT_CUDA_INFO"
	.sectionflags	@""
	.align	4


	//----- nvinfo : EIATTR_CUDA_API_VERSION
	.align		4
        /*0000*/ 	.byte	0x04, 0x37
        /*0002*/ 	.short	(.L_672 - .L_671)
.L_671:
        /*0004*/ 	.word	0x00000082


	//----- nvinfo : EIATTR_KPARAM_INFO
	.align		4
.L_672:
        /*0008*/ 	.byte	0x04, 0x17
        /*000a*/ 	.short	(.L_674 - .L_673)
.L_673:
        /*000c*/ 	.word	0x00000000
        /*0010*/ 	.short	0x0000
        /*0012*/ 	.short	0x0000
        /*0014*/ 	.byte	0x00, 0xf0, 0xc1, 0x09


	//----- nvinfo : EIATTR_SPARSE_MMA_MASK
	.align		4
.L_674:
        /*0018*/ 	.byte	0x03, 0x50
        /*001a*/ 	.short	0x0000


	//----- nvinfo : EIATTR_MAXREG_COUNT
	.align		4
        /*001c*/ 	.byte	0x03, 0x1b
        /*001e*/ 	.short	0x00ff


	//----- nvinfo : EIATTR_MERCURY_ISA_VERSION
	.align		4
        /*0020*/ 	.byte	0x03, 0x5f
        /*0022*/ 	.short	0x0101


	//----- nvinfo : EIATTR_EXIT_INSTR_OFFSETS
	.align		4
        /*0024*/ 	.byte	0x04, 0x1c
        /*0026*/ 	.short	(.L_676 - .L_675)


	//   ....[0]....
.L_675:
        /*0028*/ 	.word	0x00000010


	//----- nvinfo : EIATTR_MAX_THREADS
	.align		4
.L_676:
        /*002c*/ 	.byte	0x04, 0x05
        /*002e*/ 	.short	(.L_678 - .L_677)
.L_677:
        /*0030*/ 	.word	0x00000100
        /*0034*/ 	.word	0x00000001
        /*0038*/ 	.word	0x00000001


	//----- nvinfo : EIATTR_CBANK_PARAM_SIZE
	.align		4
.L_678:
        /*003c*/ 	.byte	0x03, 0x19
        /*003e*/ 	.short	0x0270


	//----- nvinfo : EIATTR_PARAM_CBANK
	.align		4
        /*0040*/ 	.byte	0x04, 0x0a
        /*0042*/ 	.short	(.L_680 - .L_679)
	.align		4
.L_679:
        /*0044*/ 	.word	index@(.nv.constant0._ZN7cutlass13device_kernelIN5flash19enable_sm80_to_sm89INS1_16FlashAttnBwdSm80INS1_25CollectiveMainloopBwdSm80ILi2ELi1EN4cute5tupleIJNS5_1CILi64EEENS7_ILi80EEENS7_ILi192EEEEEENS_6half_tEfNS_4arch4Sm80ELb0ELb0ELb0ELb1ELb1ELb0ELb1ELb0ELi2ELi4ELi2ELi2ELb0EEENS1_21CollectiveEpilogueBwdISB_SC_SE_Li256ELb1ELb1ELi4EEENS1_19SingleTileSchedulerILb1ELb0ELb0ELi80EEEEEEEEEvNT_6ParamsE)
        /*0048*/ 	.short	0x0210
        /*004a*/ 	.short	0x0270


	//----- nvinfo : EIATTR_SW_WAR
	.align		4
.L_680:
        /*004c*/ 	.byte	0x04, 0x36
        /*004e*/ 	.short	(.L_682 - .L_681)
.L_681:
        /*0050*/ 	.word	0x00000008
.L_682:


//--------------------- .nv.info._ZN7cutlass13device_kernelIN5flash19enable_sm80_to_sm89INS1_16FlashAttnBwdSm80INS1_25CollectiveMainloopBwdSm80ILi2ELi1EN4cute5tupleIJNS5_1CILi64EEENS7_ILi80EEENS7_ILi192EEEEEENS_6half_tEfNS_4arch4Sm80ELb0ELb0ELb0ELb1ELb0ELb0ELb1ELb0ELi2ELi4ELi2ELi2ELb0EEENS1_24CollectiveEpilogueBwdGQAISB_fSE_Li256ELb1ELb0EEENS1_19SingleTileSchedulerILb1ELb0ELb0ELi80EEEEEEEEEvNT_6ParamsE --------------------------
	.section	.nv.info._ZN7cutlass13device_kernelIN5flash19enable_sm80_to_sm89INS1_16FlashAttnBwdSm80INS1_25CollectiveMainloopBwdSm80ILi2ELi1EN4cute5tupleIJNS5_1CILi64EEENS7_ILi80EEENS7_ILi192EEEEEENS_6half_tEfNS_4arch4Sm80ELb0ELb0ELb0ELb1ELb0ELb0ELb1ELb0ELi2ELi4ELi2ELi2ELb0EEENS1_24CollectiveEpilogueBwdGQAISB_fSE_Li256ELb1ELb0EEENS1_19SingleTileSchedulerILb1ELb0ELb0ELi80EEEEEEEEEvNT_6ParamsE,"",@"SHT_CUDA_INFO"
	.sectionflags	@""
	.align	4


	//----- nvinfo : EIATTR_CUDA_API_VERSION
	.align		4
        /*0000*/ 	.byte	0x04, 0x37
        /*0002*/ 	.short	(.L_684 - .L_683)
.L_683:
        /*0004*/ 	.word	0x00000082


	//----- nvinfo : EIATTR_KPARAM_INFO
	.align		4
.L_684:
        /*0008*/ 	.byte	0x04, 0x17
        /*000a*/ 	.short	(.L_686 - .L_685)
.L_685:
        /*000c*/ 	.word	0x00000000
        /*0010*/ 	.short	0x0000
        /*0012*/ 	.short	0x0000
        /*0014*/ 	.byte	0x00, 0xf0, 0xe1, 0x09


	//----- nvinfo : EIATTR_SPARSE_MMA_MASK
	.align		4
.L_686:
        /*0018*/ 	.byte	0x03, 0x50
        /*001a*/ 	.short	0x0000


	//----- nvinfo : EIATTR_MAXREG_COUNT
	.align		4
        /*001c*/ 	.byte	0x03, 0x1b
        /*001e*/ 	.short	0x00ff


	//----- nvinfo : EIATTR_MERCURY_ISA_VERSION
	.align		4
        /*0020*/ 	.byte	0x03, 0x5f
        /*0022*/ 	.short	0x0101


	//----- nvinfo : EIATTR_EXIT_INSTR_OFFSETS
	.align		4
        /*0024*/ 	.byte	0x04, 0x1c
        /*0026*/ 	.short	(.L_688 - .L_687)


	//   ....[0]....
.L_687:
        /*0028*/ 	.word	0x00000010


	//----- nvinfo : EIATTR_MAX_THREADS
	.align		4
.L_688:
        /*002c*/ 	.byte	0x04, 0x05
        /*002e*/ 	.short	(.L_690 - .L_689)
.L_689:
        /*0030*/ 	.word	0x00000100
        /*0034*/ 	.word	0x00000001
        /*0038*/ 	.word	0x00000001


	//----- nvinfo : EIATTR_CBANK_PARAM_SIZE
	.align		4
.L_690:
        /*003c*/ 	.byte	0x03, 0x19
        /*003e*/ 	.short	0x0278


	//----- nvinfo : EIATTR_PARAM_CBANK
	.align		4
        /*0040*/ 	.byte	0x04, 0x0a
        /*0042*/ 	.short	(.L_692 - .L_691)
	.align		4
.L_691:
        /*0044*/ 	.word	index@(.nv.constant0._ZN7cutlass13device_kernelIN5flash19enable_sm80_to_sm89INS1_16FlashAttnBwdSm80INS1_25CollectiveMainloopBwdSm80ILi2ELi1EN4cute5tupleIJNS5_1CILi64EEENS7_ILi80EEENS7_ILi192EEEEEENS_6half_tEfNS_4arch4Sm80ELb0ELb0ELb0ELb1ELb0ELb0ELb1ELb0ELi2ELi4ELi2ELi2ELb0EEENS1_24CollectiveEpilogueBwdGQAISB_fSE_Li256ELb1ELb0EEENS1_19SingleTileSchedulerILb1ELb0ELb0ELi80EEEEEEEEEvNT_6ParamsE)
        /*0048*/ 	.short	0x0210
        /*004a*/ 	.short	0x0278


	//----- nvinfo : EIATTR_SW_WAR
	.align		4
.L_692:
        /*004c*/ 	.byte	0x04, 0x36
        /*004e*/ 	.short	(.L_694 - .L_693)
.L_693:
        /*0050*/ 	.word	0x00000008
.L_694:


//--------------------- .nv.info._ZN7cutlass13device_kernelIN5flash19enable_sm80_to_sm89INS1_16FlashAttnBwdSm80INS1_25CollectiveMainloopBwdSm80ILi2ELi1EN4cute5tupleIJNS5_1CILi64EEENS7_ILi80EEENS7_ILi192EEEEEENS_6half_tEfNS_4arch4Sm80ELb0ELb0ELb0ELb1ELb1ELb0ELb1ELb0ELi2ELi4ELi2ELi2ELb0EEENS1_24CollectiveEpilogueBwdGQAISB_fSE_Li256ELb1ELb1EEENS1_19SingleTileSchedulerILb1ELb0ELb0ELi80EEEEEEEEEvNT_6ParamsE --------------------------
	.section	.nv.info._ZN7cutlass13device_kernelIN5flash19enable_sm80_to_sm89INS1_16FlashAttnBwdSm80INS1_25CollectiveMainloopBwdSm80ILi2ELi1EN4cute5tupleIJNS5_1CILi64EEENS7_ILi80EEENS7_ILi192EEEEEENS_6half_tEfNS_4arch4Sm80ELb0ELb0ELb0ELb1ELb1ELb0ELb1ELb0ELi2ELi4ELi2ELi2ELb0EEENS1_24CollectiveEpilogueBwdGQAISB_fSE_Li256ELb1ELb1EEENS1_19SingleTileSchedulerILb1ELb0ELb0ELi80EEEEEEEEEvNT_6ParamsE,"",@"SHT_CUDA_INFO"
	.sectionflags	@""
	.align	4


	//----- nvinfo : EIATTR_CUDA_API_VERSION
	.align		4
        /*0000*/ 	.byte	0x04, 0x37
        /*0002*/ 	.short	(.L_696 - .L_695)
.L_695:
        /*0004*/ 	.word	0x00000082


	//----- nvinfo : EIATTR_KPARAM_INFO
	.align		4
.L_696:
        /*0008*/ 	.byte	0x04, 0x17
        /*000a*/ 	.short	(.L_698 - .L_697)
.L_697:
        /*000c*/ 	.word	0x00000000
        /*0010*/ 	.short	0x0000
        /*0012*/ 	.short	0x0000
        /*0014*/ 	.byte	0x00, 0xf0, 0xe1, 0x09


	//----- nvinfo : EIATTR_SPARSE_MMA_MASK
	.align		4
.L_698:
        /*0018*/ 	.byte	0x03, 0x50
        /*001a*/ 	.short	0x0000


	//----- nvinfo : EIATTR_MAXREG_COUNT
	.align		4
        /*001c*/ 	.byte	0x03, 0x1b
        /*001e*/ 	.short	0x00ff


	//----- nvinfo : EIATTR_MERCURY_ISA_VERSION
	.align		4
        /*0020*/ 	.byte	0x03, 0x5f
        /*0022*/ 	.short	0x0101


	//----- nvinfo : EIATTR_EXIT_INSTR_OFFSETS
	.align		4
        /*0024*/ 	.byte	0x04, 0x1c
        /*0026*/ 	.short	(.L_700 - .L_699)


	//   ....[0]....
.L_699:
        /*0028*/ 	.word	0x00000010


	//----- nvinfo : EIATTR_MAX_THREADS
	.align		4
.L_700:
        /*002c*/ 	.byte	0x04, 0x05
        /*002e*/ 	.short	(.L_702 - .L_701)
.L_701:
        /*0030*/ 	.word	0x00000100
        /*0034*/ 	.word	0x00000001
        /*0038*/ 	.word	0x00000001


	//----- nvinfo : EIATTR_CBANK_PARAM_SIZE
	.align		4
.L_702:
        /*003c*/ 	.byte	0x03, 0x19
        /*003e*/ 	.short	0x0278


	//----- nvinfo : EIATTR_PARAM_CBANK
	.align		4
        /*0040*/ 	.byte	0x04, 0x0a
        /*0042*/ 	.short	(.L_704 - .L_703)
	.align		4
.L_703:
        /*0044*/ 	.word	index@(.nv.constant0._ZN7cutlass13device_kernelIN5flash19enable_sm80_to_sm89INS1_16FlashAttnBwdSm80INS1_25CollectiveMainloopBwdSm80ILi2ELi1EN4cute5tupleIJNS5_1CILi64EEENS7_ILi80EEENS7_ILi192EEEEEENS_6half_tEfNS_4arch4Sm80ELb0ELb0ELb0ELb1ELb1ELb0ELb1ELb0ELi2ELi4ELi2ELi2ELb0EEENS1_24CollectiveEpilogueBwdGQAISB_fSE_Li256ELb1ELb1EEENS1_19SingleTileSchedulerILb1ELb0ELb0ELi80EEEEEEEEEvNT_6ParamsE)
        /*0048*/ 	.short	0x0210
        /*004a*/ 	.short	0x0278


	//----- nvinfo : EIATTR_SW_WAR
	.align		4
.L_704:
        /*004c*/ 	.byte	0x04, 0x36
        /*004e*/ 	.short	(.L_706 - .L_705)
.L_705:
        /*0050*/ 	.word	0x00000008
.L_706:


//--------------------- .nv.info._ZN7cutlass13device_kernelIN5flash19enable_sm80_to_sm89INS1_16FlashAttnBwdSm80INS1_25CollectiveMainloopBwdSm80ILi2ELi1EN4cute5tupleIJNS5_1CILi64EEENS7_ILi80EEENS7_ILi192EEEEEENS_6half_tEfNS_4arch4Sm80ELb0ELb1ELb0ELb0ELb0ELb0ELb1ELb0ELi2ELi4ELi2ELi2ELb0EEENS1_21CollectiveEpilogueBwdISB_SC_SE_Li256ELb0ELb1ELi4EEENS1_19SingleTileSchedulerILb0ELb0ELb0ELi80EEEEEEEEEvNT_6ParamsE --------------------------
	.section	.nv.info._ZN7cutlass13device_kernelIN5flash19enable_sm80_to_sm89INS1_16FlashAttnBwdSm80INS1_25CollectiveMainloopBwdSm80ILi2ELi1EN4cute5tupleIJNS5_1CILi64EEENS7_ILi80EEENS7_ILi192EEEEEENS_6half_tEfNS_4arch4Sm80ELb0ELb1ELb0ELb0ELb0ELb0ELb1ELb0ELi2ELi4ELi2ELi2ELb0EEENS1_21CollectiveEpilogueBwdISB_SC_SE_Li256ELb0ELb1ELi4EEENS1_19SingleTileSchedulerILb0ELb0ELb0ELi80EEEEEEEEEvNT_6ParamsE,"",@"SHT_CUDA_INFO"
	.sectionflags	@""
	.align	4


	//----- nvinfo : EIATTR_CUDA_API_VERSION
	.align		4
        /*0000*/ 	.byte	0x04, 0x37
        /*0002*/ 	.short	(.L_708 - .L_707)
.L_707:
        /*0004*/ 	.word	0x00000082


	//----- nvinfo : EIATTR_KPARAM_INFO
	.align		4
.L_708:
        /*0008*/ 	.byte	0x04, 0x17
        /*000a*/ 	.short	(.L_710 - .L_709)
.L_709:
        /*000c*/ 	.word	0x00000000
        /*0010*/ 	.short	0x0000
        /*0012*/ 	.short	0x0000
        /*0014*/ 	.byte	0x00, 0xf0, 0xc1, 0x09


	//----- nvinfo : EIATTR_SPARSE_MMA_MASK
	.align		4
.L_710:
        /*0018*/ 	.byte	0x03, 0x50
        /*001a*/ 	.short	0x0000


	//----- nvinfo : EIATTR_MAXREG_COUNT
	.align		4
        /*001c*/ 	.byte	0x03, 0x1b
        /*001e*/ 	.short	0x00ff


	//----- nvinfo : EIATTR_MERCURY_ISA_VERSION
	.align		4
        /*0020*/ 	.byte	0x03, 0x5f
        /*0022*/ 	.short	0x0101


	//----- nvinfo : EIATTR_EXIT_INSTR_OFFSETS
	.align		4
        /*0024*/ 	.byte	0x04, 0x1c
        /*0026*/ 	.short	(.L_712 - .L_711)


	//   ....[0]....
.L_711:
        /*0028*/ 	.word	0x00000010


	//----- nvinfo : EIATTR_MAX_THREADS
	.align		4
.L_712:
        /*002c*/ 	.byte	0x04, 0x05
        /*002e*/ 	.short	(.L_714 - .L_713)
.L_713:
        /*0030*/ 	.word	0x00000100
        /*0034*/ 	.word	0x00000001
        /*0038*/ 	.word	0x00000001


	//----- nvinfo : EIATTR_CBANK_PARAM_SIZE
	.align		4
.L_714:
        /*003c*/ 	.byte	0x03, 0x19
        /*003e*/ 	.short	0x0270


	//----- nvinfo : EIATTR_PARAM_CBANK
	.align		4
        /*0040*/ 	.byte	0x04, 0x0a
        /*0042*/ 	.short	(.L_716 - .L_715)
	.align		4
.L_715:
        /*0044*/ 	.word	index@(.nv.constant0._ZN7cutlass13device_kernelIN5flash19enable_sm80_to_sm89INS1_16FlashAttnBwdSm80INS1_25CollectiveMainloopBwdSm80ILi2ELi1EN4cute5tupleIJNS5_1CILi64EEENS7_ILi80EEENS7_ILi192EEEEEENS_6half_tEfNS_4arch4Sm80ELb0ELb1ELb0ELb0ELb0ELb0ELb1ELb0ELi2ELi4ELi2ELi2ELb0EEENS1_21CollectiveEpilogueBwdISB_SC_SE_Li256ELb0ELb1ELi4EEENS1_19SingleTileSchedulerILb0ELb0ELb0ELi80EEEEEEEEEvNT_6ParamsE)
        /*0048*/ 	.short	0x0210
        /*004a*/ 	.short	0x0270


	//----- nvinfo : EIATTR_SW_WAR
	.align		4
.L_716:
        /*004c*/ 	.byte	0x04, 0x36
        /*004e*/ 	.short	(.L_718 - .L_717)
.L_717:
        /*0050*/ 	.word	0x00000008
.L_718:


//--------------------- .nv.info._ZN7cutlass13device_kernelIN5flash19enable_sm80_to_sm89INS1_16FlashAttnBwdSm80INS1_25CollectiveMainloopBwdSm80ILi2ELi1EN4cute5tupleIJNS5_1CILi64EEENS7_ILi80EEENS7_ILi192EEEEEENS_6half_tEfNS_4arch4Sm80ELb0ELb1ELb0ELb0ELb1ELb0ELb1ELb0ELi2ELi4ELi2ELi2ELb0EEENS1_21CollectiveEpilogueBwdISB_SC_SE_Li256ELb0ELb1ELi4EEENS1_19SingleTileSchedulerILb0ELb0ELb0ELi80EEEEEEEEEvNT_6ParamsE --------------------------
	.section	.nv.info._ZN7cutlass13device_kernelIN5flash19enable_sm80_to_sm89INS1_16FlashAttnBwdSm80INS1_25CollectiveMainloopBwdSm80ILi2ELi1EN4cute5tupleIJNS5_1CILi64EEENS7_ILi80EEENS7_ILi192EEEEEENS_6half_tEfNS_4arch4Sm80ELb0ELb1ELb0ELb0ELb1ELb0ELb1ELb0ELi2ELi4ELi2ELi2ELb0EEENS1_21CollectiveEpilogueBwdISB_SC_SE_Li256ELb0ELb1ELi4EEENS1_19SingleTileSchedulerILb0ELb0ELb0ELi80EEEEEEEEEvNT_6ParamsE,"",@"SHT_CUDA_INFO"
	.sectionflags	@""
	.align	4


	//----- nvinfo : EIATTR_CUDA_API_VERSION
	.align		4
        /*0000*/ 	.byte	0x04, 0x37
        /*0002*/ 	.short	(.L_720 - .L_719)
.L_719:
        /*0004*/ 	.word	0x00000082


	//----- nvinfo : EIATTR_KPARAM_INFO
	.align		4
.L_720:
        /*0008*/ 	.byte	0x04, 0x17
        /*000a*/ 	.short	(.L_722 - .L_721)
.L_721:
        /*000c*/ 	.word	0x00000000
        /*0010*/ 	.short	0x0000
        /*0012*/ 	.short	0x0000
        /*0014*/ 	.byte	0x00, 0xf0, 0xc1, 0x09


	//----- nvinfo : EIATTR_SPARSE_MMA_MASK
	.align		4
.L_722:
        /*0018*/ 	.byte	0x03, 0x50
        /*001a*/ 	.short	0x0000


	//----- nvinfo : EIATTR_MAXREG_COUNT
	.align		4
        /*001c*/ 	.byte	0x03, 0x1b
        /*001e*/ 	.short	0x00ff


	//----- nvinfo : EIATTR_MERCURY_ISA_VERSION
	.align		4
        /*0020*/ 	.byte	0x03, 0x5f
        /*0022*/ 	.short	0x0101


	//----- nvinfo : EIATTR_EXIT_INSTR_OFFSETS
	.align		4
        /*0024*/ 	.byte	0x04, 0x1c
        /*0026*/ 	.short	(.L_724 - .L_723)


	//   ....[0]....
.L_723:
        /*0028*/ 	.word	0x00000010


	//----- nvinfo : EIATTR_MAX_THREADS
	.align		4
.L_724:
        /*002c*/ 	.byte	0x04, 0x05
        /*002e*/ 	.short	(.L_726 - .L_725)
.L_725:
        /*0030*/ 	.word	0x00000100
        /*0034*/ 	.word	0x00000001
        /*0038*/ 	.word	0x00000001


	//----- nvinfo : EIATTR_CBANK_PARAM_SIZE
	.align		4
.L_726:
        /*003c*/ 	.byte	0x03, 0x19
        /*003e*/ 	.short	0x0270


	//----- nvinfo : EIATTR_PARAM_CBANK
	.align		4
        /*0040*/ 	.byte	0x04, 0x0a
        /*0042*/ 	.short	(.L_728 - .L_727)
	.align		4
.L_727:
        /*0044*/ 	.word	index@(.nv.constant0._ZN7cutlass13device_kernelIN5flash19enable_sm80_to_sm89INS1_16FlashAttnBwdSm80INS1_25CollectiveMainloopBwdSm80ILi2ELi1EN4cute5tupleIJNS5_1CILi64EEENS7_ILi80EEENS7_ILi192EEEEEENS_6half_tEfNS_4arch4Sm80ELb0ELb1ELb0ELb0ELb1ELb0ELb1ELb0ELi2ELi4ELi2ELi2ELb0EEENS1_21CollectiveEpilogueBwdISB_SC_SE_Li256ELb0ELb1ELi4EEENS1_19SingleTileSchedulerILb0ELb0ELb0ELi80EEEEEEEEEvNT_6ParamsE)
        /*0048*/ 	.short	0x0210
        /*004a*/ 	.short	0x0270


	//----- nvinfo : EIATTR_SW_WAR
	.align		4
.L_728:
        /*004c*/ 	.byte	0x04, 0x36
        /*004e*/ 	.short	(.L_730 - .L_729)
.L_729:
        /*0050*/ 	.word	0x00000008
.L_730:


//--------------------- .nv.info._ZN7cutlass13device_kernelIN5flash19enable_sm80_to_sm89INS1_16FlashAttnBwdSm80INS1_25CollectiveMainloopBwdSm80ILi2ELi1EN4cute5tupleIJNS5_1CILi64EEENS7_ILi80EEENS7_ILi192EEEEEENS_6half_tEfNS_4arch4Sm80ELb0ELb1ELb0ELb0ELb0ELb0ELb1ELb0ELi2ELi4ELi2ELi2ELb0EEENS1_24CollectiveEpilogueBwdGQAISB_fSE_Li256ELb0ELb0EEENS1_19SingleTileSchedulerILb0ELb0ELb0ELi80EEEEEEEEEvNT_6ParamsE --------------------------
	.section	.nv.info._ZN7cutlass13device_kernelIN5flash19enable_sm80_to_sm89INS1_16FlashAttnBwdSm80INS1_25CollectiveMainloopBwdSm80ILi2ELi1EN4cute5tupleIJNS5_1CILi64EEENS7_ILi80EEENS7_ILi192EEEEEENS_6half_tEfNS_4arch4Sm80ELb0ELb1ELb0ELb0ELb0ELb0ELb1ELb0ELi2ELi4ELi2ELi2ELb0EEENS1_24CollectiveEpilogueBwdGQAISB_fSE_Li256ELb0ELb0EEENS1_19SingleTileSchedulerILb0ELb0ELb0ELi80EEEEEEEEEvNT_6ParamsE,"",@"SHT_CUDA_INFO"
	.sectionflags	@""
	.align	4


	//----- nvinfo : EIATTR_CUDA_API_VERSION
	.align		4
        /*0000*/ 	.byte	0x04, 0x37
        /*0002*/ 	.short	(.L_732 - .L_731)
.L_731:
        /*0004*/ 	.word	0x00000082


	//----- nvinfo : EIATTR_KPARAM_INFO
	.align		4
.L_732:
        /*0008*/ 	.byte	0x04, 0x17
        /*000a*/ 	.short	(.L_734 - .L_733)
.L_733:
        /*000c*/ 	.word	0x00000000
        /*0010*/ 	.short	0x0000
        /*0012*/ 	.short	0x0000
        /*0014*/ 	.byte	0x00, 0xf0, 0xe1, 0x09


	//----- nvinfo : EIATTR_SPARSE_MMA_MASK
	.align		4
.L_734:
        /*0018*/ 	.byte	0x03, 0x50
        /*001a*/ 	.short	0x0000


	//----- nvinfo : EIATTR_MAXREG_COUNT
	.align		4
        /*001c*/ 	.byte	0x03, 0x1b
        /*001e*/ 	.short	0x00ff


	//----- nvinfo : EIATTR_MERCURY_ISA_VERSION
	.align		4
        /*0020*/ 	.byte	0x03, 0x5f
        /*0022*/ 	.short	0x0101


	//----- nvinfo : EIATTR_EXIT_INSTR_OFFSETS
	.align		4
        /*0024*/ 	.byte	0x04, 0x1c
        /*0026*/ 	.short	(.L_736 - .L_735)


	//   ....[0]....
.L_735:
        /*0028*/ 	.word	0x00000010


	//----- nvinfo : EIATTR_MAX_THREADS
	.align		4
.L_736:
        /*002c*/ 	.byte	0x04, 0x05
        /*002e*/ 	.short	(.L_738 - .L_737)
.L_737:
        /*0030*/ 	.word	0x00000100
        /*0034*/ 	.word	0x00000001
        /*0038*/ 	.word	0x00000001


	//----- nvinfo : EIATTR_CBANK_PARAM_SIZE
	.align		4
.L_738:
        /*003c*/ 	.byte	0x03, 0x19
        /*003e*/ 	.short	0x0278


	//----- nvinfo : EIATTR_PARAM_CBANK
	.align		4
        /*0040*/ 	.byte	0x04, 0x0a
        /*0042*/ 	.short	(.L_740 - .L_739)
	.align		4
.L_739:
        /*0044*/ 	.word	index@(.nv.constant0._ZN7cutlass13device_kernelIN5flash19enable_sm80_to_sm89INS1_16FlashAttnBwdSm80INS1_25CollectiveMainloopBwdSm80ILi2ELi1EN4cute5tupleIJNS5_1CILi64EEENS7_ILi80EEENS7_ILi192EEEEEENS_6half_tEfNS_4arch4Sm80ELb0ELb1ELb0ELb0ELb0ELb0ELb1ELb0ELi2ELi4ELi2ELi2ELb0EEENS1_24CollectiveEpilogueBwdGQAISB_fSE_Li256ELb0ELb0EEENS1_19SingleTileSchedulerILb0ELb0ELb0ELi80EEEEEEEEEvNT_6ParamsE)
        /*0048*/ 	.short	0x0210
        /*004a*/ 	.short	0x0278


	//----- nvinfo : EIATTR_SW_WAR
	.align		4
.L_740:
        /*004c*/ 	.byte	0x04, 0x36
        /*004e*/ 	.short	(.L_742 - .L_741)
.L_741:
        /*0050*/ 	.word	0x00000008
.L_742:


//--------------------- .nv.info._ZN7cutlass13device_kernelIN5flash19enable_sm80_to_sm89INS1_16FlashAttnBwdSm80INS1_25CollectiveMainloopBwdSm80ILi2ELi1EN4cute5tupleIJNS5_1CILi64EEENS7_ILi80EEENS7_ILi192EEEEEENS_6half_tEfNS_4arch4Sm80ELb0ELb1ELb0ELb0ELb1ELb0ELb1ELb0ELi2ELi4ELi2ELi2ELb0EEENS1_24CollectiveEpilogueBwdGQAISB_fSE_Li256ELb0ELb1EEENS1_19SingleTileSchedulerILb0ELb0ELb0ELi80EEEEEEEEEvNT_6ParamsE --------------------------
	.section	.nv.info._ZN7cutlass13device_kernelIN5flash19enable_sm80_to_sm89INS1_16FlashAttnBwdSm80INS1_25CollectiveMainloopBwdSm80ILi2ELi1EN4cute5tupleIJNS5_1CILi64EEENS7_ILi80EEENS7_ILi192EEEEEENS_6half_tEfNS_4arch4Sm80ELb0ELb1ELb0ELb0ELb1ELb0ELb1ELb0ELi2ELi4ELi2ELi2ELb0EEENS1_24CollectiveEpilogueBwdGQAISB_fSE_Li256ELb0ELb1EEENS1_19SingleTileSchedulerILb0ELb0ELb0ELi80EEEEEEEEEvNT_6ParamsE,"",@"SHT_CUDA_INFO"
	.sectionflags	@""
	.align	4


	//----- nvinfo : EIATTR_CUDA_API_VERSION
	.align		4
        /*0000*/ 	.byte	0x04, 0x37
        /*0002*/ 	.short	(.L_744 - .L_743)
.L_743:
        /*0004*/ 	.word	0x00000082


	//----- nvinfo : EIATTR_KPARAM_INFO
	.align		4
.L_744:
        /*0008*/ 	.byte	0x04, 0x17
        /*000a*/ 	.short	(.L_746 - .L_745)
.L_745:
        /*000c*/ 	.word	0x00000000
        /*0010*/ 	.short	0x0000
        /*0012*/ 	.short	0x0000
        /*0014*/ 	.byte	0x00, 0xf0, 0xe1, 0x09


	//----- nvinfo : EIATTR_SPARSE_MMA_MASK
	.align		4
.L_746:
        /*0018*/ 	.byte	0x03, 0x50
        /*001a*/ 	.short	0x0000


	//----- nvinfo : EIATTR_MAXREG_COUNT
	.align		4
        /*001c*/ 	.byte	0x03, 0x1b
        /*001e*/ 	.short	0x00ff


	//----- nvinfo : EIATTR_MERCURY_ISA_VERSION
	.align		4
        /*0020*/ 	.byte	0x03, 0x5f
        /*0022*/ 	.short	0x0101


	//----- nvinfo : EIATTR_EXIT_INSTR_OFFSETS
	.align		4
        /*0024*/ 	.byte	0x04, 0x1c
        /*0026*/ 	.short	(.L_748 - .L_747)


	//   ....[0]....
.L_747:
        /*0028*/ 	.word	0x00000010


	//----- nvinfo : EIATTR_MAX_THREADS
	.align		4
.L_748:
        /*002c*/ 	.byte	0x04, 0x05
        /*002e*/ 	.short	(.L_750 - .L_749)
.L_749:
        /*0030*/ 	.word	0x00000100
        /*0034*/ 	.word	0x00000001
        /*0038*/ 	.word	0x00000001


	//----- nvinfo : EIATTR_CBANK_PARAM_SIZE
	.align		4
.L_750:
        /*003c*/ 	.byte	0x03, 0x19
        /*003e*/ 	.short	0x0278


	//----- nvinfo : EIATTR_PARAM_CBANK
	.align		4
        /*0040*/ 	.byte	0x04, 0x0a
        /*0042*/ 	.short	(.L_752 - .L_751)
	.align		4
.L_751:
        /*0044*/ 	.word	index@(.nv.constant0._ZN7cutlass13device_kernelIN5flash19enable_sm80_to_sm89INS1_16FlashAttnBwdSm80INS1_25CollectiveMainloopBwdSm80ILi2ELi1EN4cute5tupleIJNS5_1CILi64EEENS7_ILi80EEENS7_ILi192EEEEEENS_6half_tEfNS_4arch4Sm80ELb0ELb1ELb0ELb0ELb1ELb0ELb1ELb0ELi2ELi4ELi2ELi2ELb0EEENS1_24CollectiveEpilogueBwdGQAISB_fSE_Li256ELb0ELb1EEENS1_19SingleTileSchedulerILb0ELb0ELb0ELi80EEEEEEEEEvNT_6ParamsE)
        /*0048*/ 	.short	0x0210
        /*004a*/ 	.short	0x0278


	//----- nvinfo : EIATTR_SW_WAR
	.align		4
.L_752:
        /*004c*/ 	.byte	0x04, 0x36
        /*004e*/ 	.short	(.L_754 - .L_753)
.L_753:
        /*0050*/ 	.word	0x00000008
.L_754:


//--------------------- .nv.info._ZN7cutlass13device_kernelIN5flash19enable_sm80_to_sm89INS1_16FlashAttnBwdSm80INS1_25CollectiveMainloopBwdSm80ILi2ELi1EN4cute5tupleIJNS5_1CILi64EEENS7_ILi80EEENS7_ILi192EEEEEENS_6half_tEfNS_4arch4Sm80ELb0ELb1ELb0ELb1ELb0ELb0ELb1ELb0ELi2ELi4ELi2ELi2ELb0EEENS1_21CollectiveEpilogueBwdISB_SC_SE_Li256ELb1ELb1ELi4EEENS1_19SingleTileSchedulerILb1ELb0ELb0ELi80EEEEEEEEEvNT_6ParamsE --------------------------
	.section	.nv.info._ZN7cutlass13device_kernelIN5flash19enable_sm80_to_sm89INS1_16FlashAttnBwdSm80INS1_25CollectiveMainloopBwdSm80ILi2ELi1EN4cute5tupleIJNS5_1CILi64EEENS7_ILi80EEENS7_ILi192EEEEEENS_6half_tEfNS_4arch4Sm80ELb0ELb1ELb0ELb1ELb0ELb0ELb1ELb0ELi2ELi4ELi2ELi2ELb0EEENS1_21CollectiveEpilogueBwdISB_SC_SE_Li256ELb1ELb1ELi4EEENS1_19SingleTileSchedulerILb1ELb0ELb0ELi80EEEEEEEEEvNT_6ParamsE,"",@"SHT_CUDA_INFO"
	.sectionflags	@""
	.align	4


	//----- nvinfo : EIATTR_CUDA_API_VERSION
	.align		4
        /*0000*/ 	.byte	0x04, 0x37
        /*0002*/ 	.short	(.L_756 - .L_755)
.L_755:
        /*0004*/ 	.word	0x00000082


	//----- nvinfo : EIATTR_KPARAM_INFO
	.align		4
.L_756:
        /*0008*/ 	.byte	0x04, 0x17
        /*000a*/ 	.short	(.L_758 - .L_757)
.L_757:
        /*000c*/ 	.word	0x00000000
        /*0010*/ 	.short	0x0000
        /*0012*/ 	.short	0x0000
        /*0014*/ 	.byte	0x00, 0xf0, 0xc1, 0x09


	//----- nvinfo : EIATTR_SPARSE_MMA_MASK
	.align		4
.L_758:
        /*0018*/ 	.byte	0x03, 0x50
        /*001a*/ 	.short	0x0000


	//----- nvinfo : EIATTR_MAXREG_COUNT
	.align		4
        /*001c*/ 	.byte	0x03, 0x1b
        /*001e*/ 	.short	0x00ff


	//----- nvinfo : EIATTR_MERCURY_ISA_VERSION
	.align		4
        /*0020*/ 	.byte	0x03, 0x5f
        /*0022*/ 	.short	0x0101


	//----- nvinfo : EIATTR_EXIT_INSTR_OFFSETS
	.align		4
        /*0024*/ 	.byte	0x04, 0x1c
        /*0026*/ 	.short	(.L_760 - .L_759)


	//   ....[0]....
.L_759:
        /*0028*/ 	.word	0x00000010


	//----- nvinfo : EIATTR_MAX_THREADS
	.align		4
.L_760:
        /*002c*/ 	.byte	0x04, 0x05
        /*002e*/ 	.short	(.L_762 - .L_761)
.L_761:
        /*0030*/ 	.word	0x00000100
        /*0034*/ 	.word	0x00000001
        /*0038*/ 	.word	0x00000001


	//----- nvinfo : EIATTR_CBANK_PARAM_SIZE
	.align		4
.L_762:
        /*003c*/ 	.byte	0x03, 0x19
        /*003e*/ 	.short	0x0270


	//----- nvinfo : EIATTR_PARAM_CBANK
	.align		4
        /*0040*/ 	.byte	0x04, 0x0a
        /*0042*/ 	.short	(.L_764 - .L_763)
	.align		4
.L_763:
        /*0044*/ 	.word	index@(.nv.constant0._ZN7cutlass13device_kernelIN5flash19enable_sm80_to_sm89INS1_16FlashAttnBwdSm80INS1_25CollectiveMainloopBwdSm80ILi2ELi1EN4cute5tupleIJNS5_1CILi64EEENS7_ILi80EEENS7_ILi192EEEEEENS_6half_tEfNS_4arch4Sm80ELb0ELb1ELb0ELb1ELb0ELb0ELb1ELb0ELi2ELi4ELi2ELi2ELb0EEENS1_21CollectiveEpilogueBwdISB_SC_SE_Li256ELb1ELb1ELi4EEENS1_19SingleTileSchedulerILb1ELb0ELb0ELi80EEEEEEEEEvNT_6ParamsE)
        /*0048*/ 	.short	0x0210
        /*004a*/ 	.short	0x0270


	//----- nvinfo : EIATTR_SW_WAR
	.align		4
.L_764:
        /*004c*/ 	.byte	0x04, 0x36
        /*004e*/ 	.short	(.L_766 - .L_765)
.L_765:
        /*0050*/ 	.word	0x00000008
.L_766:


//--------------------- .nv.info._ZN7cutlass13device_kernelIN5flash19enable_sm80_to_sm89INS1_16FlashAttnBwdSm80INS1_25CollectiveMainloopBwdSm80ILi2ELi1EN4cute5tupleIJNS5_1CILi64EEENS7_ILi80EEENS7_ILi192EEEEEENS_6half_tEfNS_4arch4Sm80ELb0ELb1ELb0ELb1ELb1ELb0ELb1ELb0ELi2ELi4ELi2ELi2ELb0EEENS1_21CollectiveEpilogueBwdISB_SC_SE_Li256ELb1ELb1ELi4EEENS1_19SingleTileSchedulerILb1ELb0ELb0ELi80EEEEEEEEEvNT_6ParamsE --------------------------
	.section	.nv.info._ZN7cutlass13device_kernelIN5flash19enable_sm80_to_sm89INS1_16FlashAttnBwdSm80INS1_25CollectiveMainloopBwdSm80ILi2ELi1EN4cute5tupleIJNS5_1CILi64EEENS7_ILi80EEENS7_ILi192EEEEEENS_6half_tEfNS_4arch4Sm80ELb0ELb1ELb0ELb1ELb1ELb0ELb1ELb0ELi2ELi4ELi2ELi2ELb0EEENS1_21CollectiveEpilogueBwdISB_SC_SE_Li256ELb1ELb1ELi4EEENS1_19SingleTileSchedulerILb1ELb0ELb0ELi80EEEEEEEEEvNT_6ParamsE,"",@"SHT_CUDA_INFO"
	.sectionflags	@""
	.align	4


	//----- nvinfo : EIATTR_CUDA_API_VERSION
	.align		4
        /*0000*/ 	.byte	0x04, 0x37
        /*0002*/ 	.short	(.L_768 - .L_767)
.L_767:
        /*0004*/ 	.word	0x00000082


	//----- nvinfo : EIATTR_KPARAM_INFO
	.align		4
.L_768:
        /*0008*/ 	.byte	0x04, 0x17
        /*000a*/ 	.short	(.L_770 - .L_769)
.L_769:
        /*000c*/ 	.word	0x00000000
        /*0010*/ 	.short	0x0000
        /*0012*/ 	.short	0x0000
        /*0014*/ 	.byte	0x00, 0xf0, 0xc1, 0x09


	//----- nvinfo : EIATTR_SPARSE_MMA_MASK
	.align		4
.L_770:
        /*0018*/ 	.byte	0x03, 0x50
        /*001a*/ 	.short	0x0000


	//----- nvinfo : EIATTR_MAXREG_COUNT
	.align		4
        /*001c*/ 	.byte	0x03, 0x1b
        /*001e*/ 	.short	0x00ff


	//----- nvinfo : EIATTR_MERCURY_ISA_VERSION
	.align		4
        /*0020*/ 	.byte	0x03, 0x5f
        /*0022*/ 	.short	0x0101


	//----- nvinfo : EIATTR_EXIT_INSTR_OFFSETS
	.align		4
        /*0024*/ 	.byte	0x04, 0x1c
        /*0026*/ 	.short	(.L_772 - .L_771)


	//   ....[0]....
.L_771:
        /*0028*/ 	.word	0x00000010


	//----- nvinfo : EIATTR_MAX_THREADS
	.align		4
.L_772:
        /*002c*/ 	.byte	0x04, 0x05
        /*002e*/ 	.short	(.L_774 - .L_773)
.L_773:
        /*0030*/ 	.word	0x00000100
        /*0034*/ 	.word	0x00000001
        /*0038*/ 	.word	0x00000001


	//----- nvinfo : EIATTR_CBANK_PARAM_SIZE
	.align		4
.L_774:
        /*003c*/ 	.byte	0x03, 0x19
        /*003e*/ 	.short	0x0270


	//----- nvinfo : EIATTR_PARAM_CBANK
	.align		4
        /*0040*/ 	.byte	0x04, 0x0a
        /*0042*/ 	.short	(.L_776 - .L_775)
	.align		4
.L_775:
        /*0044*/ 	.word	index@(.nv.constant0._ZN7cutlass13device_kernelIN5flash19enable_sm80_to_sm89INS1_16FlashAttnBwdSm80INS1_25CollectiveMainloopBwdSm80ILi2ELi1EN4cute5tupleIJNS5_1CILi64EEENS7_ILi80EEENS7_ILi192EEEEEENS_6half_tEfNS_4arch4Sm80ELb0ELb1ELb0ELb1ELb1ELb0ELb1ELb0ELi2ELi4ELi2ELi2ELb0EEENS1_21CollectiveEpilogueBwdISB_SC_SE_Li256ELb1ELb1ELi4EEENS1_19SingleTileSchedulerILb1ELb0ELb0ELi80EEEEEEEEEvNT_6ParamsE)
        /*0048*/ 	.short	0x0210
        /*004a*/ 	.short	0x0270


	//----- nvinfo : EIATTR_SW_WAR
	.align		4
.L_776:
        /*004c*/ 	.byte	0x04, 0x36
        /*004e*/ 	.short	(.L_778 - .L_777)
.L_777:
        /*0050*/ 	.word	0x00000008
.L_778:


//--------------------- .nv.info._ZN7cutlass13device_kernelIN5flash19enable_sm80_to_sm89INS1_16FlashAttnBwdSm80INS1_25CollectiveMainloopBwdSm80ILi2ELi1EN4cute5tupleIJNS5_1CILi64EEENS7_ILi80EEENS7_ILi192EEEEEENS_6half_tEfNS_4arch4Sm80ELb0ELb1ELb0ELb1ELb0ELb0ELb1ELb0ELi2ELi4ELi2ELi2ELb0EEENS1_24CollectiveEpilogueBwdGQAISB_fSE_Li256ELb1ELb0EEENS1_19SingleTileSchedulerILb1ELb0ELb0ELi80EEEEEEEEEvNT_6ParamsE --------------------------
	.section	.nv.info._ZN7cutlass13device_kernelIN5flash19enable_sm80_to_sm89INS1_16FlashAttnBwdSm80INS1_25CollectiveMainloopBwdSm80ILi2ELi1EN4cute5tupleIJNS5_1CILi64EEENS7_ILi80EEENS7_ILi192EEEEEENS_6half_tEfNS_4arch4Sm80ELb0ELb1ELb0ELb1ELb0ELb0ELb1ELb0ELi2ELi4ELi2ELi2ELb0EEENS1_24CollectiveEpilogueBwdGQAISB_fSE_Li256ELb1ELb0EEENS1_19SingleTileSchedulerILb1ELb0ELb0ELi80EEEEEEEEEvNT_6ParamsE,"",@"SHT_CUDA_INFO"
	.sectionflags	@""
	.align	4


	//----- nvinfo : EIATTR_CUDA_API_VERSION
	.align		4
        /*0000*/ 	.byte	0x04, 0x37
        /*0002*/ 	.short	(.L_780 - .L_779)
.L_779:
        /*0004*/ 	.word	0x00000082


	//----- nvinfo : EIATTR_KPARAM_INFO
	.align		4
.L_780:
        /*0008*/ 	.byte	0x04, 0x17
        /*000a*/ 	.short	(.L_782 - .L_781)
.L_781:
        /*000c*/ 	.word	0x00000000
        /*0010*/ 	.short	0x0000
        /*0012*/ 	.short	0x0000
        /*0014*/ 	.byte	0x00, 0xf0, 0xe1, 0x09


	//----- nvinfo : EIATTR_SPARSE_MMA_MASK
	.align		4
.L_782:
        /*0018*/ 	.byte	0x03, 0x50
        /*001a*/ 	.short	0x0000


	//----- nvinfo : EIATTR_MAXREG_COUNT
	.align		4
        /*001c*/ 	.byte	0x03, 0x1b
        /*001e*/ 	.short	0x00ff


	//----- nvinfo : EIATTR_MERCURY_ISA_VERSION
	.align		4
        /*0020*/ 	.byte	0x03, 0x5f
        /*0022*/ 	.short	0x0101


	//----- nvinfo : EIATTR_EXIT_INSTR_OFFSETS
	.align		4
        /*0024*/ 	.byte	0x04, 0x1c
        /*0026*/ 	.short	(.L_784 - .L_783)


	//   ....[0]....
.L_783:
        /*0028*/ 	.word	0x00000010


	//----- nvinfo : EIATTR_MAX_THREADS
	.align		4
.L_784:
        /*002c*/ 	.byte	0x04, 0x05
        /*002e*/ 	.short	(.L_786 - .L_785)
.L_785:
        /*0030*/ 	.word	0x00000100
        /*0034*/ 	.word	0x00000001
        /*0038*/ 	.word	0x00000001


	//----- nvinfo : EIATTR_CBANK_PARAM_SIZE
	.align		4
.L_786:
        /*003c*/ 	.byte	0x03, 0x19
        /*003e*/ 	.short	0x0278


	//----- nvinfo : EIATTR_PARAM_CBANK
	.align		4
        /*0040*/ 	.byte	0x04, 0x0a
        /*0042*/ 	.short	(.L_788 - .L_787)
	.align		4
.L_787:
        /*0044*/ 	.word	index@(.nv.constant0._ZN7cutlass13device_kernelIN5flash19enable_sm80_to_sm89INS1_16FlashAttnBwdSm80INS1_25CollectiveMainloopBwdSm80ILi2ELi1EN4cute5tupleIJNS5_1CILi64EEENS7_ILi80EEENS7_ILi192EEEEEENS_6half_tEfNS_4arch4Sm80ELb0ELb1ELb0ELb1ELb0ELb0ELb1ELb0ELi2ELi4ELi2ELi2ELb0EEENS1_24CollectiveEpilogueBwdGQAISB_fSE_Li256ELb1ELb0EEENS1_19SingleTileSchedulerILb1ELb0ELb0ELi80EEEEEEEEEvNT_6ParamsE)
        /*0048*/ 	.short	0x0210
        /*004a*/ 	.short	0x0278


	//----- nvinfo : EIATTR_SW_WAR
	.align		4
.L_788:
        /*004c*/ 	.byte	0x04, 0x36
        /*004e*/ 	.short	(.L_790 - .L_789)
.L_789:
        /*0050*/ 	.word	0x00000008
.L_790:


//--------------------- .nv.info._ZN7cutlass13device_kernelIN5flash19enable_sm80_to_sm89INS1_16FlashAttnBwdSm80INS1_25CollectiveMainloopBwdSm80ILi2ELi1EN4cute5tupleIJNS5_1CILi64EEENS7_ILi80EEENS7_ILi192EEEEEENS_6half_tEfNS_4arch4Sm80ELb0ELb1ELb0ELb1ELb1ELb0ELb1ELb0ELi2ELi4ELi2ELi2ELb0EEENS1_24CollectiveEpilogueBwdGQAISB_fSE_Li256ELb1ELb1EEENS1_19SingleTileSchedulerILb1ELb0ELb0ELi80EEEEEEEEEvNT_6ParamsE --------------------------
	.section	.nv.info._ZN7cutlass13device_kernelIN5flash19enable_sm80_to_sm89INS1_16FlashAttnBwdSm80INS1_25CollectiveMainloopBwdSm80ILi2ELi1EN4cute5tupleIJNS5_1CILi64EEENS7_ILi80EEENS7_ILi192EEEEEENS_6half_tEfNS_4arch4Sm80ELb0ELb1ELb0ELb1ELb1ELb0ELb1ELb0ELi2ELi4ELi2ELi2ELb0EEENS1_24CollectiveEpilogueBwdGQAISB_fSE_Li256ELb1ELb1EEENS1_19SingleTileSchedulerILb1ELb0ELb0ELi80EEEEEEEEEvNT_6ParamsE,"",@"SHT_CUDA_INFO"
	.sectionflags	@""
	.align	4


	//----- nvinfo : EIATTR_CUDA_API_VERSION
	.align		4
        /*0000*/ 	.byte	0x04, 0x37
        /*0002*/ 	.short	(.L_792 - .L_791)
.L_791:
        /*0004*/ 	.word	0x00000082


	//----- nvinfo : EIATTR_KPARAM_INFO
	.align		4
.L_792:
        /*0008*/ 	.byte	0x04, 0x17
        /*000a*/ 	.short	(.L_794 - .L_793)
.L_793:
        /*000c*/ 	.word	0x00000000
        /*0010*/ 	.short	0x0000
        /*0012*/ 	.short	0x0000
        /*0014*/ 	.byte	0x00, 0xf0, 0xe1, 0x09


	//----- nvinfo : EIATTR_SPARSE_MMA_MASK
	.align		4
.L_794:
        /*0018*/ 	.byte	0x03, 0x50
        /*001a*/ 	.short	0x0000


	//----- nvinfo : EIATTR_MAXREG_COUNT
	.align		4
        /*001c*/ 	.byte	0x03, 0x1b
        /*001e*/ 	.short	0x00ff


	//----- nvinfo : EIATTR_MERCURY_ISA_VERSION
	.align		4
        /*0020*/ 	.byte	0x03, 0x5f
        /*0022*/ 	.short	0x0101


	//----- nvinfo : EIATTR_EXIT_INSTR_OFFSETS
	.align		4
        /*0024*/ 	.byte	0x04, 0x1c
        /*0026*/ 	.short	(.L_796 - .L_795)


	//   ....[0]....
.L_795:
        /*0028*/ 	.word	0x00000010


	//----- nvinfo : EIATTR_MAX_THREADS
	.align		4
.L_796:
        /*002c*/ 	.byte	0x04, 0x05
        /*002e*/ 	.short	(.L_798 - .L_797)
.L_797:
        /*0030*/ 	.word	0x00000100
        /*0034*/ 	.word	0x00000001
        /*0038*/ 	.word	0x00000001


	//----- nvinfo : EIATTR_CBANK_PARAM_SIZE
	.align		4
.L_798:
        /*003c*/ 	.byte	0x03, 0x19
        /*003e*/ 	.short	0x0278


	//----- nvinfo : EIATTR_PARAM_CBANK
	.align		4
        /*0040*/ 	.byte	0x04, 0x0a
        /*0042*/ 	.short	(.L_800 - .L_799)
	.align		4
.L_799:
        /*0044*/ 	.word	index@(.nv.constant0._ZN7cutlass13device_kernelIN5flash19enable_sm80_to_sm89INS1_16FlashAttnBwdSm80INS1_25CollectiveMainloopBwdSm80ILi2ELi1EN4cute5tupleIJNS5_1CILi64EEENS7_ILi80EEENS7_ILi192EEEEEENS_6half_tEfNS_4arch4Sm80ELb0ELb1ELb0ELb1ELb1ELb0ELb1ELb0ELi2ELi4ELi2ELi2ELb0EEENS1_24CollectiveEpilogueBwdGQAISB_fSE_Li256ELb1ELb1EEENS1_19SingleTileSchedulerILb1ELb0ELb0ELi80EEEEEEEEEvNT_6ParamsE)
        /*0048*/ 	.short	0x0210
        /*004a*/ 	.short	0x0278


	//----- nvinfo : EIATTR_SW_WAR
	.align		4
.L_800:
        /*004c*/ 	.byte	0x04, 0x36
        /*004e*/ 	.short	(.L_802 - .L_801)
.L_801:
        /*0050*/ 	.word	0x00000008
.L_802:


//--------------------- .nv.info._ZN7cutlass13device_kernelIN5flash19enable_sm80_to_sm89INS1_16FlashAttnBwdSm80INS1_25CollectiveMainloopBwdSm80ILi2ELi1EN4cute5tupleIJNS5_1CILi64EEENS7_ILi80EEENS7_ILi192EEEEEENS_6half_tEfNS_4arch4Sm80ELb1ELb0ELb0ELb0ELb0ELb0ELb1ELb0ELi2ELi4ELi2ELi2ELb0EEENS1_21CollectiveEpilogueBwdISB_SC_SE_Li256ELb0ELb1ELi4EEENS1_25SingleTileBwdLPTSchedulerILb0ELi80ELb0EEEEEEEEEvNT_6ParamsE --------------------------
	.section	.nv.info._ZN7cutlass13device_kernelIN5flash19enable_sm80_to_sm89INS1_16FlashAttnBwdSm80INS1_25CollectiveMainloopBwdSm80ILi2ELi1EN4cute5tupleIJNS5_1CILi64EEENS7_ILi80EEENS7_ILi192EEEEEENS_6half_tEfNS_4arch4Sm80ELb1ELb0ELb0ELb0ELb0ELb0ELb1ELb0ELi2ELi4ELi2ELi2ELb0EEENS1_21CollectiveEpilogueBwdISB_SC_SE_Li256ELb0ELb1ELi4EEENS1_25SingleTileBwdLPTSchedulerILb0ELi80ELb0EEEEEEEEEvNT_6ParamsE,"",@"SHT_CUDA_INFO"
	.sectionflags	@""
	.align	4


	//----- nvinfo : EIATTR_CUDA_API_VERSION
	.align		4
        /*0000*/ 	.byte	0x04, 0x37
        /*0002*/ 	.short	(.L_804 - .L_803)
.L_803:
        /*0004*/ 	.word	0x00000082


	//----- nvinfo : EIATTR_KPARAM_INFO
	.align		4
.L_804:
        /*0008*/ 	.byte	0x04, 0x17
        /*000a*/ 	.short	(.L_806 - .L_805)
.L_805:
        /*000c*/ 	.word	0x00000000
        /*0010*/ 	.short	0x0000
        /*0012*/ 	.short	0x0000
        /*0014*/ 	.byte	0x00, 0xf0, 0x21, 0x0a


	//----- nvinfo : EIATTR_SPARSE_MMA_MASK
	.align		4
.L_806:
        /*0018*/ 	.byte	0x03, 0x50
        /*001a*/ 	.short	0x0000


	//----- nvinfo : EIATTR_MAXREG_COUNT
	.align		4
        /*001c*/ 	.byte	0x03, 0x1b
        /*001e*/ 	.short	0x00ff


	//----- nvinfo : EIATTR_MERCURY_ISA_VERSION
	.align		4
        /*0020*/ 	.byte	0x03, 0x5f
        /*0022*/ 	.short	0x0101


	//----- nvinfo : EIATTR_EXIT_INSTR_OFFSETS
	.align		4
        /*0024*/ 	.byte	0x04, 0x1c
        /*0026*/ 	.short	(.L_808 - .L_807)


	//   ....[0]....
.L_807:
        /*0028*/ 	.word	0x00000010


	//----- nvinfo : EIATTR_MAX_THREADS
	.align		4
.L_808:
        /*002c*/ 	.byte	0x04, 0x05
        /*002e*/ 	.short	(.L_810 - .L_809)
.L_809:
        /*0030*/ 	.word	0x00000100
        /*0034*/ 	.word	0x00000001
        /*0038*/ 	.word	0x00000001


	//----- nvinfo : EIATTR_CBANK_PARAM_SIZE
	.align		4
.L_810:
        /*003c*/ 	.byte	0x03, 0x19
        /*003e*/ 	.short	0x0288


	//----- nvinfo : EIATTR_PARAM_CBANK
	.align		4
        /*0040*/ 	.byte	0x04, 0x0a
        /*0042*/ 	.short	(.L_812 - .L_811)
	.align		4
.L_811:
        /*0044*/ 	.word	index@(.nv.constant0._ZN7cutlass13device_kernelIN5flash19enable_sm80_to_sm89INS1_16FlashAttnBwdSm80INS1_25CollectiveMainloopBwdSm80ILi2ELi1EN4cute5tupleIJNS5_1CILi64EEENS7_ILi80EEENS7_ILi192EEEEEENS_6half_tEfNS_4arch4Sm80ELb1ELb0ELb0ELb0ELb0ELb0ELb1ELb0ELi2ELi4ELi2ELi2ELb0EEENS1_21CollectiveEpilogueBwdISB_SC_SE_Li256ELb0ELb1ELi4EEENS1_25SingleTileBwdLPTSchedulerILb0ELi80ELb0EEEEEEEEEvNT_6ParamsE)
        /*0048*/ 	.short	0x0210
        /*004a*/ 	.short	0x0288


	//----- nvinfo : EIATTR_SW_WAR
	.align		4
.L_812:
        /*004c*/ 	.byte	0x04, 0x36
        /*004e*/ 	.short	(.L_814 - .L_813)
.L_813:
        /*0050*/ 	.word	0x00000008
.L_814:


//--------------------- .nv.info._ZN7cutlass13device_kernelIN5flash19enable_sm80_to_sm89INS1_16FlashAttnBwdSm80INS1_25CollectiveMainloopBwdSm80ILi2ELi1EN4cute5tupleIJNS5_1CILi64EEENS7_ILi80EEENS7_ILi192EEEEEENS_6half_tEfNS_4arch4Sm80ELb1ELb0ELb0ELb0ELb1ELb0ELb1ELb0ELi2ELi4ELi2ELi2ELb0EEENS1_21CollectiveEpilogueBwdISB_SC_SE_Li256ELb0ELb1ELi4EEENS1_25SingleTileBwdLPTSchedulerILb0ELi80ELb1EEEEEEEEEvNT_6ParamsE --------------------------
	.section	.nv.info._ZN7cutlass13device_kernelIN5flash19enable_sm80_to_sm89INS1_16FlashAttnBwdSm80INS1_25CollectiveMainloopBwdSm80ILi2ELi1EN4cute5tupleIJNS5_1CILi64EEENS7_ILi80EEENS7_ILi192EEEEEENS_6half_tEfNS_4arch4Sm80ELb1ELb0ELb0ELb0ELb1ELb0ELb1ELb0ELi2ELi4ELi2ELi2ELb0EEENS1_21CollectiveEpilogueBwdISB_SC_SE_Li256ELb0ELb1ELi4EEENS1_25SingleTileBwdLPTSchedulerILb0ELi80ELb1EEEEEEEEEvNT_6ParamsE,"",@"SHT_CUDA_INFO"
	.sectionflags	@""
	.align	4


	//----- nvinfo : EIATTR_CUDA_API_VERSION
	.align		4
        /*0000*/ 	.byte	0x04, 0x37
        /*0002*/ 	.short	(.L_816 - .L_815)
.L_815:
        /*0004*/ 	.word	0x00000082


	//----- nvinfo : EIATTR_KPARAM_INFO
	.align		4
.L_816:
        /*0008*/ 	.byte	0x04, 0x17
        /*000a*/ 	.short	(.L_818 - .L_817)
.L_817:
        /*000c*/ 	.word	0x00000000
        /*0010*/ 	.short	0x0000
        /*0012*/ 	.short	0x0000
        /*0014*/ 	.byte	0x00, 0xf0, 0x21, 0x0a


	//----- nvinfo : EIATTR_SPARSE_MMA_MASK
	.align		4
.L_818:
        /*0018*/ 	.byte	0x03, 0x50
        /*001a*/ 	.short	0x0000


	//----- nvinfo : EIATTR_MAXREG_COUNT
	.align		4
        /*001c*/ 	.byte	0x03, 0x1b
        /*001e*/ 	.short	0x00ff


	//----- nvinfo : EIATTR_MERCURY_ISA_VERSION
	.align		4
        /*0020*/ 	.byte	0x03, 0x5f
        /*0022*/ 	.short	0x0101


	//----- nvinfo : EIATTR_EXIT_INSTR_OFFSETS
	.align		4
        /*0024*/ 	.byte	0x04, 0x1c
        /*0026*/ 	.short	(.L_820 - .L_819)


	//   ....[0]....
.L_819:
        /*0028*/ 	.word	0x00000010


	//----- nvinfo : EIATTR_MAX_THREADS
	.align		4
.L_820:
        /*002c*/ 	.byte	0x04, 0x05
        /*002e*/ 	.short	(.L_822 - .L_821)
.L_821:
        /*0030*/ 	.word	0x00000100
        /*0034*/ 	.word	0x00000001
        /*0038*/ 	.word	0x00000001


	//----- nvinfo : EIATTR_CBANK_PARAM_SIZE
	.align		4
.L_822:
        /*003c*/ 	.byte	0x03, 0x19
        /*003e*/ 	.short	0x0288


	//----- nvinfo : EIATTR_PARAM_CBANK
	.align		4
        /*0040*/ 	.byte	0x04, 0x0a
        /*0042*/ 	.short	(.L_824 - .L_823)
	.align		4
.L_823:
        /*0044*/ 	.word	index@(.nv.constant0._ZN7cutlass13device_kernelIN5flash19enable_sm80_to_sm89INS1_16FlashAttnBwdSm80INS1_25CollectiveMainloopBwdSm80ILi2ELi1EN4cute5tupleIJNS5_1CILi64EEENS7_ILi80EEENS7_ILi192EEEEEENS_6half_tEfNS_4arch4Sm80ELb1ELb0ELb0ELb0ELb1ELb0ELb1ELb0ELi2ELi4ELi2ELi2ELb0EEENS1_21CollectiveEpilogueBwdISB_SC_SE_Li256ELb0ELb1ELi4EEENS1_25SingleTileBwdLPTSchedulerILb0ELi80ELb1EEEEEEEEEvNT_6ParamsE)
        /*0048*/ 	.short	0x0210
        /*004a*/ 	.short	0x0288


	//----- nvinfo : EIATTR_SW_WAR
	.align		4
.L_824:
        /*004c*/ 	.byte	0x04, 0x36
        /*004e*/ 	.short	(.L_826 - .L_825)
.L_825:
        /*0050*/ 	.word	0x00000008
.L_826:


//--------------------- .nv.info._ZN7cutlass13device_kernelIN5flash19enable_sm80_to_sm89INS1_16FlashAttnBwdSm80INS1_25CollectiveMainloopBwdSm80ILi2ELi1EN4cute5tupleIJNS5_1CILi64EEENS7_ILi80EEENS7_ILi192EEEEEENS_6half_tEfNS_4arch4Sm80ELb1ELb0ELb0ELb0ELb0ELb0ELb1ELb0ELi2ELi4ELi2ELi2ELb0EEENS1_24CollectiveEpilogueBwdGQAISB_fSE_Li256ELb0ELb0EEENS1_25SingleTileBwdLPTSchedulerILb0ELi80ELb0EEEEEEEEEvNT_6ParamsE --------------------------
	.section	.nv.info._ZN7cutlass13device_kernelIN5flash19enable_sm80_to_sm89INS1_16FlashAttnBwdSm80INS1_25CollectiveMainloopBwdSm80ILi2ELi1EN4cute5tupleIJNS5_1CILi64EEENS7_ILi80EEENS7_ILi192EEEEEENS_6half_tEfNS_4arch4Sm80ELb1ELb0ELb0ELb0ELb0ELb0ELb1ELb0ELi2ELi4ELi2ELi2ELb0EEENS1_24CollectiveEpilogueBwdGQAISB_fSE_Li256ELb0ELb0EEENS1_25SingleTileBwdLPTSchedulerILb0ELi80ELb0EEEEEEEEEvNT_6ParamsE,"",@"SHT_CUDA_INFO"
	.sectionflags	@""
	.align	4


	//----- nvinfo : EIATTR_CUDA_API_VERSION
	.align		4
        /*0000*/ 	.byte	0x04, 0x37
        /*0002*/ 	.short	(.L_828 - .L_827)
.L_827:
        /*0004*/ 	.word	0x00000082


	//----- nvinfo : EIATTR_KPARAM_INFO
	.align		4
.L_828:
        /*0008*/ 	.byte	0x04, 0x17
        /*000a*/ 	.short	(.L_830 - .L_829)
.L_829:
        /*000c*/ 	.word	0x00000000
        /*0010*/ 	.short	0x0000
        /*0012*/ 	.short	0x0000
        /*0014*/ 	.byte	0x00, 0xf0, 0x41, 0x0a


	//----- nvinfo : EIATTR_SPARSE_MMA_MASK
	.align		4
.L_830:
        /*0018*/ 	.byte	0x03, 0x50
        /*001a*/ 	.short	0x0000


	//----- nvinfo : EIATTR_MAXREG_COUNT
	.align		4
        /*001c*/ 	.byte	0x03, 0x1b
        /*001e*/ 	.short	0x00ff


	//----- nvinfo : EIATTR_MERCURY_ISA_VERSION
	.align		4
        /*0020*/ 	.byte	0x03, 0x5f
        /*0022*/ 	.short	0x0101


	//----- nvinfo : EIATTR_EXIT_INSTR_OFFSETS
	.align		4
        /*0024*/ 	.byte	0x04, 0x1c
        /*0026*/ 	.short	(.L_832 - .L_831)


	//   ....[0]....
.L_831:
        /*0028*/ 	.word	0x00000010


	//----- nvinfo : EIATTR_MAX_THREADS
	.align		4
.L_832:
        /*002c*/ 	.byte	0x04, 0x05
        /*002e*/ 	.short	(.L_834 - .L_833)
.L_833:
        /*0030*/ 	.word	0x00000100
        /*0034*/ 	.word	0x00000001
        /*0038*/ 	.word	0x00000001


	//----- nvinfo : EIATTR_CBANK_PARAM_SIZE
	.align		4
.L_834:
        /*003c*/ 	.byte	0x03, 0x19
        /*003e*/ 	.short	0x0290


	//----- nvinfo : EIATTR_PARAM_CBANK
	.align		4
        /*0040*/ 	.byte	0x04, 0x0a
        /*0042*/ 	.short	(.L_836 - .L_835)
	.align		4
.L_835:
        /*0044*/ 	.word	index@(.nv.constant0._ZN7cutlass13device_kernelIN5flash19enable_sm80_to_sm89INS1_16FlashAttnBwdSm80INS1_25CollectiveMainloopBwdSm80ILi2ELi1EN4cute5tupleIJNS5_1CILi64EEENS7_ILi80EEENS7_ILi192EEEEEENS_6half_tEfNS_4arch4Sm80ELb1ELb0ELb0ELb0ELb0ELb0ELb1ELb0ELi2ELi4ELi2ELi2ELb0EEENS1_24CollectiveEpilogueBwdGQAISB_fSE_Li256ELb0ELb0EEENS1_25SingleTileBwdLPTSchedulerILb0ELi80ELb0EEEEEEEEEvNT_6ParamsE)
        /*0048*/ 	.short	0x0210
        /*004a*/ 	.short	0x0290


	//----- nvinfo : EIATTR_SW_WAR
	.align		4
.L_836:
        /*004c*/ 	.byte	0x04, 0x36
        /*004e*/ 	.short	(.L_838 - .L_837)
.L_837:
        /*0050*/ 	.word	0x00000008
.L_838:


//--------------------- .nv.info._ZN7cutlass13device_kernelIN5flash19enable_sm80_to_sm89INS1_16FlashAttnBwdSm80INS1_25CollectiveMainloopBwdSm80ILi2ELi1EN4cute5tupleIJNS5_1CILi64EEENS7_ILi80EEENS7_ILi192EEEEEENS_6half_tEfNS_4arch4Sm80ELb1ELb0ELb0ELb0ELb1ELb0ELb1ELb0ELi2ELi4ELi2ELi2ELb0EEENS1_24CollectiveEpilogueBwdGQAISB_fSE_Li256ELb0ELb1EEENS1_25SingleTileBwdLPTSchedulerILb0ELi80ELb1EEEEEEEEEvNT_6ParamsE --------------------------
	.section	.nv.info._ZN7cutlass13device_kernelIN5flash19enable_sm80_to_sm89INS1_16FlashAttnBwdSm80INS1_25CollectiveMainloopBwdSm80ILi2ELi1EN4cute5tupleIJNS5_1CILi64EEENS7_ILi80EEENS7_ILi192EEEEEENS_6half_tEfNS_4arch4Sm80ELb1ELb0ELb0ELb0ELb1ELb0ELb1ELb0ELi2ELi4ELi2ELi2ELb0EEENS1_24CollectiveEpilogueBwdGQAISB_fSE_Li256ELb0ELb1EEENS1_25SingleTileBwdLPTSchedulerILb0ELi80ELb1EEEEEEEEEvNT_6ParamsE,"",@"SHT_CUDA_INFO"
	.sectionflags	@""
	.align	4


	//----- nvinfo : EIATTR_CUDA_API_VERSION
	.align		4
        /*0000*/ 	.byte	0x04, 0x37
        /*0002*/ 	.short	(.L_840 - .L_839)
.L_839:
        /*0004*/ 	.word	0x00000082


	//----- nvinfo : EIATTR_KPARAM_INFO
	.align		4
.L_840:
        /*0008*/ 	.byte	0x04, 0x17
        /*000a*/ 	.short	(.L_842 - .L_841)
.L_841:
        /*000c*/ 	.word	0x00000000
        /*0010*/ 	.short	0x0000
        /*0012*/ 	.short	0x0000
        /*0014*/ 	.byte	0x00, 0xf0, 0x41, 0x0a


	//----- nvinfo : EIATTR_SPARSE_MMA_MASK
	.align		4
.L_842:
        /*0018*/ 	.byte	0x03, 0x50
        /*001a*/ 	.short	0x0000


	//----- nvinfo : EIATTR_MAXREG_COUNT
	.align		4
        /*001c*/ 	.byte	0x03, 0x1b
        /*001e*/ 	.short	0x00ff


	//----- nvinfo : EIATTR_MERCURY_ISA_VERSION
	.align		4
        /*0020*/ 	.byte	0x03, 0x5f
        /*0022*/ 	.short	0x0101


	//----- nvinfo : EIATTR_EXIT_INSTR_OFFSETS
	.align		4
        /*0024*/ 	.byte	0x04, 0x1c
        /*0026*/ 	.short	(.L_844 - .L_843)


	//   ....[0]....
.L_843:
        /*0028*/ 	.word	0x00000010


	//----- nvinfo : EIATTR_MAX_THREADS
	.align		4
.L_844:
        /*002c*/ 	.byte	0x04, 0x05
        /*002e*/ 	.short	(.L_846 - .L_845)
.L_845:
        /*0030*/ 	.word	0x00000100
        /*0034*/ 	.word	0x00000001
        /*0038*/ 	.word	0x00000001


	//----- nvinfo : EIATTR_CBANK_PARAM_SIZE
	.align		4
.L_846:
        /*003c*/ 	.byte	0x03, 0x19
        /*003e*/ 	.short	0x0290


	//----- nvinfo : EIATTR_PARAM_CBANK
	.align		4
        /*0040*/ 	.byte	0x04, 0x0a
        /*0042*/ 	.short	(.L_848 - .L_847)
	.align		4
.L_847:
        /*0044*/ 	.word	index@(.nv.constant0._ZN7cutlass13device_kernelIN5flash19enable_sm80_to_sm89INS1_16FlashAttnBwdSm80INS1_25CollectiveMainloopBwdSm80ILi2ELi1EN4cute5tupleIJNS5_1CILi64EEENS7_ILi80EEENS7_ILi192EEEEEENS_6half_tEfNS_4arch4Sm80ELb1ELb0ELb0ELb0ELb1ELb0ELb1ELb0ELi2ELi4ELi2ELi2ELb0EEENS1_24CollectiveEpilogueBwdGQAISB_fSE_Li256ELb0ELb1EEENS1_25SingleTileBwdLPTSchedulerILb0ELi80ELb1EEEEEEEEEvNT_6ParamsE)
        /*0048*/ 	.short	0x0210
        /*004a*/ 	.short	0x0290


	//----- nvinfo : EIATTR_SW_WAR
	.align		4
.L_848:
        /*004c*/ 	.byte	0x04, 0x36
        /*004e*/ 	.short	(.L_850 - .L_849)
.L_849:
        /*0050*/ 	.word	0x00000008
.L_850:


//--------------------- .nv.info._ZN7cutlass13device_kernelIN5flash22FlashAttnBwdPreprocessIN4cute5tupleIJNS3_1CILi64EEENS5_ILi192EEEEEENS_6half_tEfNS_4arch4Sm80ELb1ELb0EEEEEvNT_6ParamsE --------------------------
	.section	.nv.info._ZN7cutlass13device_kernelIN5flash22FlashAttnBwdPreprocessIN4cute5tupleIJNS3_1CILi64EEENS5_ILi192EEEEEENS_6half_tEfNS_4arch4Sm80ELb1ELb0EEEEEvNT_6ParamsE,"",@"SHT_CUDA_INFO"
	.sectionflags	@""
	.align	4


	//----- nvinfo : EIATTR_CUDA_API_VERSION
	.align		4
        /*0000*/ 	.byte	0x04, 0x37
        /*0002*/ 	.short	(.L_852 - .L_851)
.L_851:
        /*0004*/ 	.word	0x00000082


	//----- nvinfo : EIATTR_KPARAM_INFO
	.align		4
.L_852:
        /*0008*/ 	.byte	0x04, 0x17
        /*000a*/ 	.short	(.L_854 - .L_853)
.L_853:
        /*000c*/ 	.word	0x00000000
        /*0010*/ 	.short	0x0000
        /*0012*/ 	.short	0x0000
        /*0014*/ 	.byte	0x00, 0xf0, 0xc1, 0x03


	//----- nvinfo : EIATTR_SPARSE_MMA_MASK
	.align		4
.L_854:
        /*0018*/ 	.byte	0x03, 0x50
        /*001a*/ 	.short	0x0000


	//----- nvinfo : EIATTR_MAXREG_COUNT
	.align		4
        /*001c*/ 	.byte	0x03, 0x1b
        /*001e*/ 	.short	0x0080


	//----- nvinfo : EIATTR_MERCURY_ISA_VERSION
	.align		4
        /*0020*/ 	.byte	0x03, 0x5f
        /*0022*/ 	.short	0x0101


	//----- nvinfo : EIATTR_COOP_GROUP_MASK_REGIDS
	.align		4
        /*0024*/ 	.byte	0x04, 0x29
        /*0026*/ 	.short	(.L_856 - .L_855)


	//   ....[0]....
.L_855:
        /*0028*/ 	.word	0xffffffff


	//   ....[1]....
        /*002c*/ 	.word	0xffffffff


	//   ....[2]....
        /*0030*/ 	.word	0xffffffff


	//   ....[3]....
        /*0034*/ 	.word	0xffffffff


	//   ....[4]....
        /*0038*/ 	.word	0xffffffff


	//   ....[5]....
        /*003c*/ 	.word	0xffffffff


	//----- nvinfo : EIATTR_COOP_GROUP_INSTR_OFFSETS
	.align		4
.L_856:
        /*0040*/ 	.byte	0x04, 0x28
        /*0042*/ 	.short	(.L_858 - .L_857)


	//   ....[0]....
.L_857:
        /*0044*/ 	.word	0x00001670


	//   ....[1]....
        /*0048*/ 	.word	0x00001680


	//   ....[2]....
        /*004c*/ 	.word	0x000016c0


	//   ....[3]....
        /*0050*/ 	.word	0x000016d0


	//   ....[4]....
        /*0054*/ 	.word	0x00001700


	//   ....[5]....
        /*0058*/ 	.word	0x00001710


	//----- nvinfo : EIATTR_EXIT_INSTR_OFFSETS
	.align		4
.L_858:
        /*005c*/ 	.byte	0x04, 0x1c
        /*005e*/ 	.short	(.L_860 - .L_859)


	//   ....[0]....
.L_859:
        /*0060*/ 	.word	0x00001c90


	//   ....[1]....
        /*0064*/ 	.word	0x00001d10


	//----- nvinfo : EIATTR_MAX_THREADS
	.align		4
.L_860:
        /*0068*/ 	.byte	0x04, 0x05
        /*006a*/ 	.short	(.L_862 - .L_861)
.L_861:
        /*006c*/ 	.word	0x00000100
        /*0070*/ 	.word	0x00000001
        /*0074*/ 	.word	0x00000001


	//----- nvinfo : EIATTR_CRS_STACK_SIZE
	.align		4
.L_862:
        /*0078*/ 	.byte	0x04, 0x1e
        /*007a*/ 	.short	(.L_864 - .L_863)
.L_863:
        /*007c*/ 	.word	0x00000000


	//----- nvinfo : EIATTR_CBANK_PARAM_SIZE
	.align		4
.L_864:
        /*0080*/ 	.byte	0x03, 0x19
        /*0082*/ 	.short	0x00f0


	//----- nvinfo : EIATTR_PARAM_CBANK
	.align		4
        /*0084*/ 	.byte	0x04, 0x0a
        /*0086*/ 	.short	(.L_866 - .L_865)
	.align		4
.L_865:
        /*0088*/ 	.word	index@(.nv.constant0._ZN7cutlass13device_kernelIN5flash22FlashAttnBwdPreprocessIN4cute5tupleIJNS3_1CILi64EEENS5_ILi192EEEEEENS_6half_tEfNS_4arch4Sm80ELb1ELb0EEEEEvNT_6ParamsE)
        /*008c*/ 	.short	0x0210
        /*008e*/ 	.short	0x00f0


	//----- nvinfo : EIATTR_SW_WAR
	.align		4
.L_866:
        /*0090*/ 	.byte	0x04, 0x36
        /*0092*/ 	.short	(.L_868 - .L_867)
.L_867:
        /*0094*/ 	.word	0x00000008
.L_868:


//--------------------- .nv.info._ZN7cutlass13device_kernelIN5flash19enable_sm80_to_sm89INS1_16FlashAttnBwdSm80INS1_25CollectiveMainloopBwdSm80ILi2ELi1EN4cute5tupleIJNS5_1CILi64EEENS7_ILi80EEENS7_ILi192EEEEEENS_6half_tEfNS_4arch4Sm80ELb1ELb0ELb0ELb1ELb0ELb0ELb1ELb0ELi2ELi4ELi2ELi2ELb0EEENS1_21CollectiveEpilogueBwdISB_SC_SE_Li256ELb1ELb1ELi4EEENS1_25SingleTileBwdLPTSchedulerILb1ELi80ELb0EEEEEEEEEvNT_6ParamsE --------------------------
	.section	.nv.info._ZN7cutlass13device_kernelIN5flash19enable_sm80_to_sm89INS1_16FlashAttnBwdSm80INS1_25CollectiveMainloopBwdSm80ILi2ELi1EN4cute5tupleIJNS5_1CILi64EEENS7_ILi80EEENS7_ILi192EEEEEENS_6half_tEfNS_4arch4Sm80ELb1ELb0ELb0ELb1ELb0ELb0ELb1ELb0ELi2ELi4ELi2ELi2ELb0EEENS1_21CollectiveEpilogueBwdISB_SC_SE_Li256ELb1ELb1ELi4EEENS1_25SingleTileBwdLPTSchedulerILb1ELi80ELb0EEEEEEEEEvNT_6ParamsE,"",@"SHT_CUDA_INFO"
	.sectionflags	@""
	.align	4


	//----- nvinfo : EIATTR_CUDA_API_VERSION
	.align		4
        /*0000*/ 	.byte	0x04, 0x37
        /*0002*/ 	.short	(.L_870 - .L_869)
.L_869:
        /*0004*/ 	.word	0x00000082


	//----- nvinfo : EIATTR_KPARAM_INFO
	.align		4
.L_870:
        /*0008*/ 	.byte	0x04, 0x17
        /*000a*/ 	.short	(.L_872 - .L_871)
.L_871:
        /*000c*/ 	.word	0x00000000
        /*0010*/ 	.short	0x0000
        /*0012*/ 	.short	0x0000
        /*0014*/ 	.byte	0x00, 0xf0, 0x21, 0x0a


	//----- nvinfo : EIATTR_SPARSE_MMA_MASK
	.align		4
.L_872:
        /*0018*/ 	.byte	0x03, 0x50
        /*001a*/ 	.short	0x0000


	//----- nvinfo : EIATTR_MAXREG_COUNT
	.align		4
        /*001c*/ 	.byte	0x03, 0x1b
        /*001e*/ 	.short	0x00ff


	//----- nvinfo : EIATTR_MERCURY_ISA_VERSION
	.align		4
        /*0020*/ 	.byte	0x03, 0x5f
        /*0022*/ 	.short	0x0101


	//----- nvinfo : EIATTR_EXIT_INSTR_OFFSETS
	.align		4
        /*0024*/ 	.byte	0x04, 0x1c
        /*0026*/ 	.short	(.L_874 - .L_873)


	//   ....[0]....
.L_873:
        /*0028*/ 	.word	0x00000010


	//----- nvinfo : EIATTR_MAX_THREADS
	.align		4
.L_874:
        /*002c*/ 	.byte	0x04, 0x05
        /*002e*/ 	.short	(.L_876 - .L_875)
.L_875:
        /*0030*/ 	.word	0x00000100
        /*0034*/ 	.word	0x00000001
        /*0038*/ 	.word	0x00000001


	//----- nvinfo : EIATTR_CBANK_PARAM_SIZE
	.align		4
.L_876:
        /*003c*/ 	.byte	0x03, 0x19
        /*003e*/ 	.short	0x0288


	//----- nvinfo : EIATTR_PARAM_CBANK
	.align		4
        /*0040*/ 	.byte	0x04, 0x0a
        /*0042*/ 	.short	(.L_878 - .L_877)
	.align		4
.L_877:
        /*0044*/ 	.word	index@(.nv.constant0._ZN7cutlass13device_kernelIN5flash19enable_sm80_to_sm89INS1_16FlashAttnBwdSm80INS1_25CollectiveMainloopBwdSm80ILi2ELi1EN4cute5tupleIJNS5_1CILi64EEENS7_ILi80EEENS7_ILi192EEEEEENS_6half_tEfNS_4arch4Sm80ELb1ELb0ELb0ELb1ELb0ELb0ELb1ELb0ELi2ELi4ELi2ELi2ELb0EEENS1_21CollectiveEpilogueBwdISB_SC_SE_Li256ELb1ELb1ELi4EEENS1_25SingleTileBwdLPTSchedulerILb1ELi80ELb0EEEEEEEEEvNT_6ParamsE)
        /*0048*/ 	.short	0x0210
        /*004a*/ 	.short	0x0288


	//----- nvinfo : EIATTR_SW_WAR
	.align		4
.L_878:
        /*004c*/ 	.byte	0x04, 0x36
        /*004e*/ 	.short	(.L_880 - .L_879)
.L_879:
        /*0050*/ 	.word	0x00000008
.L_880:


//--------------------- .nv.info._ZN7cutlass13device_kernelIN5flash19enable_sm80_to_sm89INS1_16FlashAttnBwdSm80INS1_25CollectiveMainloopBwdSm80ILi2ELi1EN4cute5tupleIJNS5_1CILi64EEENS7_ILi80EEENS7_ILi192EEEEEENS_6half_tEfNS_4arch4Sm80ELb1ELb0ELb0ELb1ELb1ELb0ELb1ELb0ELi2ELi4ELi2ELi2ELb0EEENS1_21CollectiveEpilogueBwdISB_SC_SE_Li256ELb1ELb1ELi4EEENS1_25SingleTileBwdLPTSchedulerILb1ELi80ELb1EEEEEEEEEvNT_6ParamsE --------------------------
	.section	.nv.info._ZN7cutlass13device_kernelIN5flash19enable_sm80_to_sm89INS1_16FlashAttnBwdSm80INS1_25CollectiveMainloopBwdSm80ILi2ELi1EN4cute5tupleIJNS5_1CILi64EEENS7_ILi80EEENS7_ILi192EEEEEENS_6half_tEfNS_4arch4Sm80ELb1ELb0ELb0ELb1ELb1ELb0ELb1ELb0ELi2ELi4ELi2ELi2ELb0EEENS1_21CollectiveEpilogueBwdISB_SC_SE_Li256ELb1ELb1ELi4EEENS1_25SingleTileBwdLPTSchedulerILb1ELi80ELb1EEEEEEEEEvNT_6ParamsE,"",@"SHT_CUDA_INFO"
	.sectionflags	@""
	.align	4


	//----- nvinfo : EIATTR_CUDA_API_VERSION
	.align		4
        /*0000*/ 	.byte	0x04, 0x37
        /*0002*/ 	.short	(.L_882 - .L_881)
.L_881:
        /*0004*/ 	.word	0x00000082


	//----- nvinfo : EIATTR_KPARAM_INFO
	.align		4
.L_882:
        /*0008*/ 	.byte	0x04, 0x17
        /*000a*/ 	.short	(.L_884 - .L_883)
.L_883:
        /*000c*/ 	.word	0x00000000
        /*0010*/ 	.short	0x0000
        /*0012*/ 	.short	0x0000
        /*0014*/ 	.byte	0x00, 0xf0, 0x21, 0x0a


	//----- nvinfo : EIATTR_SPARSE_MMA_MASK
	.align		4
.L_884:
        /*0018*/ 	.byte	0x03, 0x50
        /*001a*/ 	.short	0x0000


	//----- nvinfo : EIATTR_MAXREG_COUNT
	.align		4
        /*001c*/ 	.byte	0x03, 0x1b
        /*001e*/ 	.short	0x00ff


	//----- nvinfo : EIATTR_MERCURY_ISA_VERSION
	.align		4
        /*0020*/ 	.byte	0x03, 0x5f
        /*0022*/ 	.short	0x0101


	//----- nvinfo : EIATTR_EXIT_INSTR_OFFSETS
	.align		4
        /*0024*/ 	.byte	0x04, 0x1c
        /*0026*/ 	.short	(.L_886 - .L_885)


	//   ....[0]....
.L_885:
        /*0028*/ 	.word	0x00000010


	//----- nvinfo : EIATTR_MAX_THREADS
	.align		4
.L_886:
        /*002c*/ 	.byte	0x04, 0x05
        /*002e*/ 	.short	(.L_888 - .L_887)
.L_887:
        /*0030*/ 	.word	0x00000100
        /*0034*/ 	.word	0x00000001
        /*0038*/ 	.word	0x00000001


	//----- nvinfo : EIATTR_CBANK_PARAM_SIZE
	.align		4
.L_888:
        /*003c*/ 	.byte	0x03, 0x19
        /*003e*/ 	.short	0x0288


	//----- nvinfo : EIATTR_PARAM_CBANK
	.align		4
        /*0040*/ 	.byte	0x04, 0x0a
        /*0042*/ 	.short	(.L_890 - .L_889)
	.align		4
.L_889:
        /*0044*/ 	.word	index@(.nv.constant0._ZN7cutlass13device_kernelIN5flash19enable_sm80_to_sm89INS1_16FlashAttnBwdSm80INS1_25CollectiveMainloopBwdSm80ILi2ELi1EN4cute5tupleIJNS5_1CILi64EEENS7_ILi80EEENS7_ILi192EEEEEENS_6half_tEfNS_4arch4Sm80ELb1ELb0ELb0ELb1ELb1ELb0ELb1ELb0ELi2ELi4ELi2ELi2ELb0EEENS1_21CollectiveEpilogueBwdISB_SC_SE_Li256ELb1ELb1ELi4EEENS1_25SingleTileBwdLPTSchedulerILb1ELi80ELb1EEEEEEEEEvNT_6ParamsE)
        /*0048*/ 	.short	0x0210
        /*004a*/ 	.short	0x0288


	//----- nvinfo : EIATTR_SW_WAR
	.align		4
.L_890:
        /*004c*/ 	.byte	0x04, 0x36
        /*004e*/ 	.short	(.L_892 - .L_891)
.L_891:
        /*0050*/ 	.word	0x00000008
.L_892:


//--------------------- .nv.info._ZN7cutlass13device_kernelIN5flash19enable_sm80_to_sm89INS1_16FlashAttnBwdSm80INS1_25CollectiveMainloopBwdSm80ILi2ELi1EN4cute5tupleIJNS5_1CILi64EEENS7_ILi80EEENS7_ILi192EEEEEENS_6half_tEfNS_4arch4Sm80ELb1ELb0ELb0ELb1ELb0ELb0ELb1ELb0ELi2ELi4ELi2ELi2ELb0EEENS1_24CollectiveEpilogueBwdGQAISB_fSE_Li256ELb1ELb0EEENS1_25SingleTileBwdLPTSchedulerILb1ELi80ELb0EEEEEEEEEvNT_6ParamsE --------------------------
	.section	.nv.info._ZN7cutlass13device_kernelIN5flash19enable_sm80_to_sm89INS1_16FlashAttnBwdSm80INS1_25CollectiveMainloopBwdSm80ILi2ELi1EN4cute5tupleIJNS5_1CILi64EEENS7_ILi80EEENS7_ILi192EEEEEENS_6half_tEfNS_4arch4Sm80ELb1ELb0ELb0ELb1ELb0ELb0ELb1ELb0ELi2ELi4ELi2ELi2ELb0EEENS1_24CollectiveEpilogueBwdGQAISB_fSE_Li256ELb1ELb0EEENS1_25SingleTileBwdLPTSchedulerILb1ELi80ELb0EEEEEEEEEvNT_6ParamsE,"",@"SHT_CUDA_INFO"
	.sectionflags	@""
	.align	4


	//----- nvinfo : EIATTR_CUDA_API_VERSION
	.align		4
        /*0000*/ 	.byte	0x04, 0x37
        /*0002*/ 	.short	(.L_894 - .L_893)
.L_893:
        /*0004*/ 	.word	0x00000082


	//----- nvinfo : EIATTR_KPARAM_INFO
	.align		4
.L_894:
        /*0008*/ 	.byte	0x04, 0x17
        /*000a*/ 	.short	(.L_896 - .L_895)
.L_895:
        /*000c*/ 	.word	0x00000000
        /*0010*/ 	.short	0x0000
        /*0012*/ 	.short	0x0000
        /*0014*/ 	.byte	0x00, 0xf0, 0x41, 0x0a


	//----- nvinfo : EIATTR_SPARSE_MMA_MASK
	.align		4
.L_896:
        /*0018*/ 	.byte	0x03, 0x50
        /*001a*/ 	.short	0x0000


	//----- nvinfo : EIATTR_MAXREG_COUNT
	.align		4
        /*001c*/ 	.byte	0x03, 0x1b
        /*001e*/ 	.short	0x00ff


	//----- nvinfo : EIATTR_MERCURY_ISA_VERSION
	.align		4
        /*0020*/ 	.byte	0x03, 0x5f
        /*0022*/ 	.short	0x0101


	//----- nvinfo : EIATTR_EXIT_INSTR_OFFSETS
	.align		4
        /*0024*/ 	.byte	0x04, 0x1c
        /*0026*/ 	.short	(.L_898 - .L_897)


	//   ....[0]....
.L_897:
        /*0028*/ 	.word	0x00000010


	//----- nvinfo : EIATTR_MAX_THREADS
	.align		4
.L_898:
        /*002c*/ 	.byte	0x04, 0x05
        /*002e*/ 	.short	(.L_900 - .L_899)
.L_899:
        /*0030*/ 	.word	0x00000100
        /*0034*/ 	.word	0x00000001
        /*0038*/ 	.word	0x00000001


	//----- nvinfo : EIATTR_CBANK_PARAM_SIZE
	.align		4
.L_900:
        /*003c*/ 	.byte	0x03, 0x19
        /*003e*/ 	.short	0x0290


	//----- nvinfo : EIATTR_PARAM_CBANK
	.align		4
        /*0040*/ 	.byte	0x04, 0x0a
        /*0042*/ 	.short	(.L_902 - .L_901)
	.align		4
.L_901:
        /*0044*/ 	.word	index@(.nv.constant0._ZN7cutlass13device_kernelIN5flash19enable_sm80_to_sm89INS1_16FlashAttnBwdSm80INS1_25CollectiveMainloopBwdSm80ILi2ELi1EN4cute5tupleIJNS5_1CILi64EEENS7_ILi80EEENS7_ILi192EEEEEENS_6half_tEfNS_4arch4Sm80ELb1ELb0ELb0ELb1ELb0ELb0ELb1ELb0ELi2ELi4ELi2ELi2ELb0EEENS1_24CollectiveEpilogueBwdGQAISB_fSE_Li256ELb1ELb0EEENS1_25SingleTileBwdLPTSchedulerILb1ELi80ELb0EEEEEEEEEvNT_6ParamsE)
        /*0048*/ 	.short	0x0210
        /*004a*/ 	.short	0x0290


	//----- nvinfo : EIATTR_SW_WAR
	.align		4
.L_902:
        /*004c*/ 	.byte	0x04, 0x36
        /*004e*/ 	.short	(.L_904 - .L_903)
.L_903:
        /*0050*/ 	.word	0x00000008
.L_904:


//--------------------- .nv.info._ZN7cutlass13device_kernelIN5flash32FlashAttnBwdPostprocessConvertdQIN4cute5tupleIJNS3_1CILi80EEENS5_ILi192EEEEEENS_6half_tEfNS_4arch4Sm80ELi256ENS3_8TiledMMAINS3_8MMA_AtomIJNS3_28SM80_16x8x16_F32F16F16F32_TNEEEENS3_6LayoutINS4_IJNS5_ILi4EEENS5_ILi2EEENS5_ILi1EEEEEENS4_IJSJ_SH_NS5_ILi0EEEEEEEENS4_IJNS5_ILi64EEENS5_ILi16EEESP_EEEEELb1EEEEEvNT_6ParamsE --------------------------
	.section	.nv.info._ZN7cutlass13device_kernelIN5flash32FlashAttnBwdPostprocessConvertdQIN4cute5tupleIJNS3_1CILi80EEENS5_ILi192EEEEEENS_6half_tEfNS_4arch4Sm80ELi256ENS3_8TiledMMAINS3_8MMA_AtomIJNS3_28SM80_16x8x16_F32F16F16F32_TNEEEENS3_6LayoutINS4_IJNS5_ILi4EEENS5_ILi2EEENS5_ILi1EEEEEENS4_IJSJ_SH_NS5_ILi0EEEEEEEENS4_IJNS5_ILi64EEENS5_ILi16EEESP_EEEEELb1EEEEEvNT_6ParamsE,"",@"SHT_CUDA_INFO"
	.sectionflags	@""
	.align	4


	//----- nvinfo : EIATTR_CUDA_API_VERSION
	.align		4
        /*0000*/ 	.byte	0x04, 0x37
        /*0002*/ 	.short	(.L_906 - .L_905)
.L_905:
        /*0004*/ 	.word	0x00000082


	//----- nvinfo : EIATTR_KPARAM_INFO
	.align		4
.L_906:
        /*0008*/ 	.byte	0x04, 0x17
        /*000a*/ 	.short	(.L_908 - .L_907)
.L_907:
        /*000c*/ 	.word	0x00000000
        /*0010*/ 	.short	0x0000
        /*0012*/ 	.short	0x0000
        /*0014*/ 	.byte	0x00, 0xf0, 0xc1, 0x01


	//----- nvinfo : EIATTR_SPARSE_MMA_MASK
	.align		4
.L_908:
        /*0018*/ 	.byte	0x03, 0x50
        /*001a*/ 	.short	0x0000


	//----- nvinfo : EIATTR_MAXREG_COUNT
	.align		4
        /*001c*/ 	.byte	0x03, 0x1b
        /*001e*/ 	.short	0x0080


	//----- nvinfo : EIATTR_NUM_BARRIERS
	.align		4
        /*0020*/ 	.byte	0x02, 0x4c
        /*0022*/ 	.byte	0x01
	.zero		1


	//----- nvinfo : EIATTR_MERCURY_ISA_VERSION
	.align		4
        /*0024*/ 	.byte	0x03, 0x5f
        /*0026*/ 	.short	0x0101


	//----- nvinfo : EIATTR_EXIT_INSTR_OFFSETS
	.align		4
        /*0028*/ 	.byte	0x04, 0x1c
        /*002a*/ 	.short	(.L_910 - .L_909)


	//   ....[0]....
.L_909:
        /*002c*/ 	.word	0x000001d0


	//   ....[1]....
        /*0030*/ 	.word	0x00001f20


	//   ....[2]....
        /*0034*/ 	.word	0x000021a0


	//   ....[3]....
        /*0038*/ 	.word	0x000021c0


	//----- nvinfo : EIATTR_MAX_THREADS
	.align		4
.L_910:
        /*003c*/ 	.byte	0x04, 0x05
        /*003e*/ 	.short	(.L_912 - .L_911)
.L_911:
        /*0040*/ 	.word	0x00000100
        /*0044*/ 	.word	0x00000001
        /*0048*/ 	.word	0x00000001


	//----- nvinfo : EIATTR_CRS_STACK_SIZE
	.align		4
.L_912:
        /*004c*/ 	.byte	0x04, 0x1e
        /*004e*/ 	.short	(.L_914 - .L_913)
.L_913:
        /*0050*/ 	.word	0x00000000


	//----- nvinfo : EIATTR_CBANK_PARAM_SIZE
	.align		4
.L_914:
        /*0054*/ 	.byte	0x03, 0x19
        /*0056*/ 	.short	0x0070


	//----- nvinfo : EIATTR_PARAM_CBANK
	.align		4
        /*0058*/ 	.byte	0x04, 0x0a
        /*005a*/ 	.short	(.L_916 - .L_915)
	.align		4
.L_915:
        /*005c*/ 	.word	index@(.nv.constant0._ZN7cutlass13device_kernelIN5flash32FlashAttnBwdPostprocessConvertdQIN4cute5tupleIJNS3_1CILi80EEENS5_ILi192EEEEEENS_6half_tEfNS_4arch4Sm80ELi256ENS3_8TiledMMAINS3_8MMA_AtomIJNS3_28SM80_16x8x16_F32F16F16F32_TNEEEENS3_6LayoutINS4_IJNS5_ILi4EEENS5_ILi2EEENS5_ILi1EEEEEENS4_IJSJ_SH_NS5_ILi0EEEEEEEENS4_IJNS5_ILi64EEENS5_ILi16EEESP_EEEEELb1EEEEEvNT_6ParamsE)
        /*0060*/ 	.short	0x0210
        /*0062*/ 	.short	0x0070


	//----- nvinfo : EIATTR_SW_WAR
	.align		4
.L_916:
        /*0064*/ 	.byte	0x04, 0x36
        /*0066*/ 	.short	(.L_918 - .L_917)
.L_917:
        /*0068*/ 	.word	0x00000008
.L_918:


//--------------------- .nv.info._ZN7cutlass13device_kernelIN5flash32FlashAttnBwdPostprocessConvertdQIN4cute5tupleIJNS3_1CILi64EEENS5_ILi192EEEEEENS_6half_tEfNS_4arch4Sm80ELi256ENS3_8TiledMMAINS3_8MMA_AtomIJNS3_28SM80_16x8x16_F32F16F16F32_TNEEEENS3_6LayoutINS4_IJNS5_ILi2EEENS5_ILi4EEENS5_ILi1EEEEEENS4_IJSJ_SH_NS5_ILi0EEEEEEEENS4_IJNS5_ILi32EEES6_NS5_ILi16EEEEEEEELb0EEEEEvNT_6ParamsE --------------------------
	.section	.nv.info._ZN7cutlass13device_kernelIN5flash32FlashAttnBwdPostprocessConvertdQIN4cute5tupleIJNS3_1CILi64EEENS5_ILi192EEEEEENS_6half_tEfNS_4arch4Sm80ELi256ENS3_8TiledMMAINS3_8MMA_AtomIJNS3_28SM80_16x8x16_F32F16F16F32_TNEEEENS3_6LayoutINS4_IJNS5_ILi2EEENS5_ILi4EEENS5_ILi1EEEEEENS4_IJSJ_SH_NS5_ILi0EEEEEEEENS4_IJNS5_ILi32EEES6_NS5_ILi16EEEEEEEELb0EEEEEvNT_6ParamsE,"",@"SHT_CUDA_INFO"
	.sectionflags	@""
	.align	4


	//----- nvinfo : EIATTR_CUDA_API_VERSION
	.align		4
        /*0000*/ 	.byte	0x04, 0x37
        /*0002*/ 	.short	(.L_920 - .L_919)
.L_919:
        /*0004*/ 	.word	0x00000082


	//----- nvinfo : EIATTR_KPARAM_INFO
	.align		4
.L_920:
        /*0008*/ 	.byte	0x04, 0x17
        /*000a*/ 	.short	(.L_922 - .L_921)
.L_921:
        /*000c*/ 	.word	0x00000000
        /*0010*/ 	.short	0x0000
        /*0012*/ 	.short	0x0000
        /*0014*/ 	.byte	0x00, 0xf0, 0xc1, 0x01


	//----- nvinfo : EIATTR_SPARSE_MMA_MASK
	.align		4
.L_922:
        /*0018*/ 	.byte	0x03, 0x50
        /*001a*/ 	.short	0x0000


	//----- nvinfo : EIATTR_MAXREG_COUNT
	.align		4
        /*001c*/ 	.byte	0x03, 0x1b
        /*001e*/ 	.short	0x0080


	//----- nvinfo : EIATTR_NUM_BARRIERS
	.align		4
        /*0020*/ 	.byte	0x02, 0x4c
        /*0022*/ 	.byte	0x01
	.zero		1


	//----- nvinfo : EIATTR_MERCURY_ISA_VERSION
	.align		4
        /*0024*/ 	.byte	0x03, 0x5f
        /*0026*/ 	.short	0x0101


	//----- nvinfo : EIATTR_EXIT_INSTR_OFFSETS
	.align		4
        /*0028*/ 	.byte	0x04, 0x1c
        /*002a*/ 	.short	(.L_924 - .L_923)


	//   ....[0]....
.L_923:
        /*002c*/ 	.word	0x000001b0


	//   ....[1]....
        /*0030*/ 	.word	0x00001510


	//   ....[2]....
        /*0034*/ 	.word	0x00001700


	//   ....[3]....
        /*0038*/ 	.word	0x00001720


	//----- nvinfo : EIATTR_MAX_THREADS
	.align		4
.L_924:
        /*003c*/ 	.byte	0x04, 0x05
        /*003e*/ 	.short	(.L_926 - .L_925)
.L_925:
        /*0040*/ 	.word	0x00000100
        /*0044*/ 	.word	0x00000001
        /*0048*/ 	.word	0x00000001


	//----- nvinfo : EIATTR_CRS_STACK_SIZE
	.align		4
.L_926:
        /*004c*/ 	.byte	0x04, 0x1e
        /*004e*/ 	.short	(.L_928 - .L_927)
.L_927:
        /*0050*/ 	.word	0x00000000


	//----- nvinfo : EIATTR_CBANK_PARAM_SIZE
	.align		4
.L_928:
        /*0054*/ 	.byte	0x03, 0x19
        /*0056*/ 	.short	0x0070


	//----- nvinfo : EIATTR_PARAM_CBANK
	.align		4
        /*0058*/ 	.byte	0x04, 0x0a
        /*005a*/ 	.short	(.L_930 - .L_929)
	.align		4
.L_929:
        /*005c*/ 	.word	index@(.nv.constant0._ZN7cutlass13device_kernelIN5flash32FlashAttnBwdPostprocessConvertdQIN4cute5tupleIJNS3_1CILi64EEENS5_ILi192EEEEEENS_6half_tEfNS_4arch4Sm80ELi256ENS3_8TiledMMAINS3_8MMA_AtomIJNS3_28SM80_16x8x16_F32F16F16F32_TNEEEENS3_6LayoutINS4_IJNS5_ILi2EEENS5_ILi4EEENS5_ILi1EEEEEENS4_IJSJ_SH_NS5_ILi0EEEEEEEENS4_IJNS5_ILi32EEES6_NS5_ILi16EEEEEEEELb0EEEEEvNT_6ParamsE)
        /*0060*/ 	.short	0x0210
        /*0062*/ 	.short	0x0070


	//----- nvinfo : EIATTR_SW_WAR
	.align		4
.L_930:
        /*0064*/ 	.byte	0x04, 0x36
        /*0066*/ 	.short	(.L_932 - .L_931)
.L_931:
        /*0068*/ 	.word	0x00000008
.L_932:


//--------------------- .nv.info._ZN7cutlass13device_kernelIN5flash19enable_sm80_to_sm89INS1_16FlashAttnBwdSm80INS1_25CollectiveMainloopBwdSm80ILi2ELi1EN4cute5tupleIJNS5_1CILi64EEENS7_ILi80EEENS7_ILi192EEEEEENS_6half_tEfNS_4arch4Sm80ELb1ELb0ELb0ELb1ELb1ELb0ELb1ELb0ELi2ELi4ELi2ELi2ELb0EEENS1_24CollectiveEpilogueBwdGQAISB_fSE_Li256ELb1ELb1EEENS1_25SingleTileBwdLPTSchedulerILb1ELi80ELb1EEEEEEEEEvNT_6ParamsE --------------------------
	.section	.nv.info._ZN7cutlass13device_kernelIN5flash19enable_sm80_to_sm89INS1_16FlashAttnBwdSm80INS1_25CollectiveMainloopBwdSm80ILi2ELi1EN4cute5tupleIJNS5_1CILi64EEENS7_ILi80EEENS7_ILi192EEEEEENS_6half_tEfNS_4arch4Sm80ELb1ELb0ELb0ELb1ELb1ELb0ELb1ELb0ELi2ELi4ELi2ELi2ELb0EEENS1_24CollectiveEpilogueBwdGQAISB_fSE_Li256ELb1ELb1EEENS1_25SingleTileBwdLPTSchedulerILb1ELi80ELb1EEEEEEEEEvNT_6ParamsE,"",@"SHT_CUDA_INFO"
	.sectionflags	@""
	.align	4


	//----- nvinfo : EIATTR_CUDA_API_VERSION
	.align		4
        /*0000*/ 	.byte	0x04, 0x37
        /*0002*/ 	.short	(.L_934 - .L_933)
.L_933:
        /*0004*/ 	.word	0x00000082


	//----- nvinfo : EIATTR_KPARAM_INFO
	.align		4
.L_934:
        /*0008*/ 	.byte	0x04, 0x17
        /*000a*/ 	.short	(.L_936 - .L_935)
.L_935:
        /*000c*/ 	.word	0x00000000
        /*0010*/ 	.short	0x0000
        /*0012*/ 	.short	0x0000
        /*0014*/ 	.byte	0x00, 0xf0, 0x41, 0x0a


	//----- nvinfo : EIATTR_SPARSE_MMA_MASK
	.align		4
.L_936:
        /*0018*/ 	.byte	0x03, 0x50
        /*001a*/ 	.short	0x0000


	//----- nvinfo : EIATTR_MAXREG_COUNT
	.align		4
        /*001c*/ 	.byte	0x03, 0x1b
        /*001e*/ 	.short	0x00ff


	//----- nvinfo : EIATTR_MERCURY_ISA_VERSION
	.align		4
        /*0020*/ 	.byte	0x03, 0x5f
        /*0022*/ 	.short	0x0101


	//----- nvinfo : EIATTR_EXIT_INSTR_OFFSETS
	.align		4
        /*0024*/ 	.byte	0x04, 0x1c
        /*0026*/ 	.short	(.L_938 - .L_937)


	//   ....[0]....
.L_937:
        /*0028*/ 	.word	0x00000010


	//----- nvinfo : EIATTR_MAX_THREADS
	.align		4
.L_938:
        /*002c*/ 	.byte	0x04, 0x05
        /*002e*/ 	.short	(.L_940 - .L_939)
.L_939:
        /*0030*/ 	.word	0x00000100
        /*0034*/ 	.word	0x00000001
        /*0038*/ 	.word	0x00000001


	//----- nvinfo : EIATTR_CBANK_PARAM_SIZE
	.align		4
.L_940:
        /*003c*/ 	.byte	0x03, 0x19
        /*003e*/ 	.short	0x0290


	//----- nvinfo : EIATTR_PARAM_CBANK
	.align		4
        /*0040*/ 	.byte	0x04, 0x0a
        /*0042*/ 	.short	(.L_942 - .L_941)
	.align		4
.L_941:
        /*0044*/ 	.word	index@(.nv.constant0._ZN7cutlass13device_kernelIN5flash19enable_sm80_to_sm89INS1_16FlashAttnBwdSm80INS1_25CollectiveMainloopBwdSm80ILi2ELi1EN4cute5tupleIJNS5_1CILi64EEENS7_ILi80EEENS7_ILi192EEEEEENS_6half_tEfNS_4arch4Sm80ELb1ELb0ELb0ELb1ELb1ELb0ELb1ELb0ELi2ELi4ELi2ELi2ELb0EEENS1_24CollectiveEpilogueBwdGQAISB_fSE_Li256ELb1ELb1EEENS1_25SingleTileBwdLPTSchedulerILb1ELi80ELb1EEEEEEEEEvNT_6ParamsE)
        /*0048*/ 	.short	0x0210
        /*004a*/ 	.short	0x0290


	//----- nvinfo : EIATTR_SW_WAR
	.align		4
.L_942:
        /*004c*/ 	.byte	0x04, 0x36
        /*004e*/ 	.short	(.L_944 - .L_943)
.L_943:
        /*0050*/ 	.word	0x00000008
.L_944:


//--------------------- .nv.info._ZN7cutlass13device_kernelIN5flash22FlashAttnBwdPreprocessIN4cute5tupleIJNS3_1CILi64EEENS5_ILi192EEEEEENS_6half_tEfNS_4arch4Sm80ELb1ELb1EEEEEvNT_6ParamsE --------------------------
	.section	.nv.info._ZN7cutlass13device_kernelIN5flash22FlashAttnBwdPreprocessIN4cute5tupleIJNS3_1CILi64EEENS5_ILi192EEEEEENS_6half_tEfNS_4arch4Sm80ELb1ELb1EEEEEvNT_6ParamsE,"",@"SHT_CUDA_INFO"
	.sectionflags	@""
	.align	4


	//----- nvinfo : EIATTR_CUDA_API_VERSION
	.align		4
        /*0000*/ 	.byte	0x04, 0x37
        /*0002*/ 	.short	(.L_946 - .L_945)
.L_945:
        /*0004*/ 	.word	0x00000082


	//----- nvinfo : EIATTR_KPARAM_INFO
	.align		4
.L_946:
        /*0008*/ 	.byte	0x04, 0x17
        /*000a*/ 	.short	(.L_948 - .L_947)
.L_947:
        /*000c*/ 	.word	0x00000000
        /*0010*/ 	.short	0x0000
        /*0012*/ 	.short	0x0000
        /*0014*/ 	.byte	0x00, 0xf0, 0xc1, 0x03


	//----- nvinfo : EIATTR_SPARSE_MMA_MASK
	.align		4
.L_948:
        /*0018*/ 	.byte	0x03, 0x50
        /*001a*/ 	.short	0x0000


	//----- nvinfo : EIATTR_MAXREG_COUNT
	.align		4
        /*001c*/ 	.byte	0x03, 0x1b
        /*001e*/ 	.short	0x0080


	//----- nvinfo : EIATTR_MERCURY_ISA_VERSION
	.align		4
        /*0020*/ 	.byte	0x03, 0x5f
        /*0022*/ 	.short	0x0101


	//----- nvinfo : EIATTR_COOP_GROUP_MASK_REGIDS
	.align		4
        /*0024*/ 	.byte	0x04, 0x29
        /*0026*/ 	.short	(.L_950 - .L_949)


	//   ....[0]....
.L_949:
        /*0028*/ 	.word	0xffffffff


	//   ....[1]....
        /*002c*/ 	.word	0xffffffff


	//   ....[2]....
        /*0030*/ 	.word	0xffffffff


	//   ....[3]....
        /*0034*/ 	.word	0xffffffff


	//   ....[4]....
        /*0038*/ 	.word	0xffffffff


	//   ....[5]....
        /*003c*/ 	.word	0xffffffff


	//----- nvinfo : EIATTR_COOP_GROUP_INSTR_OFFSETS
	.align		4
.L_950:
        /*0040*/ 	.byte	0x04, 0x28
        /*0042*/ 	.short	(.L_952 - .L_951)


	//   ....[0]....
.L_951:
        /*0044*/ 	.word	0x00001ca0


	//   ....[1]....
        /*0048*/ 	.word	0x00001cd0


	//   ....[2]....
        /*004c*/ 	.word	0x00001d10


	//   ....[3]....
        /*0050*/ 	.word	0x00001d40


	//   ....[4]....
        /*0054*/ 	.word	0x00001db0


	//   ....[5]....
        /*0058*/ 	.word	0x00001de0


	//----- nvinfo : EIATTR_EXIT_INSTR_OFFSETS
	.align		4
.L_952:
        /*005c*/ 	.byte	0x04, 0x1c
        /*005e*/ 	.short	(.L_954 - .L_953)


	//   ....[0]....
.L_953:
        /*0060*/ 	.word	0x000001c0


	//   ....[1]....
        /*0064*/ 	.word	0x00002330


	//   ....[2]....
        /*0068*/ 	.word	0x000023b0


	//----- nvinfo : EIATTR_MAX_THREADS
	.align		4
.L_954:
        /*006c*/ 	.byte	0x04, 0x05
        /*006e*/ 	.short	(.L_956 - .L_955)
.L_955:
        /*0070*/ 	.word	0x00000100
        /*0074*/ 	.word	0x00000001
        /*0078*/ 	.word	0x00000001


	//----- nvinfo : EIATTR_CRS_STACK_SIZE
	.align		4
.L_956:
        /*007c*/ 	.byte	0x04, 0x1e
        /*007e*/ 	.short	(.L_958 - .L_957)
.L_957:
        /*0080*/ 	.word	0x00000000


	//----- nvinfo : EIATTR_CBANK_PARAM_SIZE
	.align		4
.L_958:
        /*0084*/ 	.byte	0x03, 0x19
        /*0086*/ 	.short	0x00f0


	//----- nvinfo : EIATTR_PARAM_CBANK
	.align		4
        /*0088*/ 	.byte	0x04, 0x0a
        /*008a*/ 	.short	(.L_960 - .L_959)
	.align		4
.L_959:
        /*008c*/ 	.word	index@(.nv.constant0._ZN7cutlass13device_kernelIN5flash22FlashAttnBwdPreprocessIN4cute5tupleIJNS3_1CILi64EEENS5_ILi192EEEEEENS_6half_tEfNS_4arch4Sm80ELb1ELb1EEEEEvNT_6ParamsE)
        /*0090*/ 	.short	0x0210
        /*0092*/ 	.short	0x00f0


	//----- nvinfo : EIATTR_SW_WAR
	.align		4
.L_960:
        /*0094*/ 	.byte	0x04, 0x36
        /*0096*/ 	.short	(.L_962 - .L_961)
.L_961:
        /*0098*/ 	.word	0x00000008
.L_962:


//--------------------- .nv.callgraph             --------------------------
	.section	.nv.callgraph,"",@"SHT_CUDA_CALLGRAPH"
	.align	4
	.sectionentsize	8
	.align		4
        /*0000*/ 	.word	0x00000000
	.align		4
        /*0004*/ 	.word	0xffffffff
	.align		4
        /*0008*/ 	.word	0x00000000
	.align		4
        /*000c*/ 	.word	0xfffffffe
	.align		4
        /*0010*/ 	.word	0x00000000
	.align		4
        /*0014*/ 	.word	0xfffffffd
	.align		4
        /*0018*/ 	.word	0x00000000
	.align		4
        /*001c*/ 	.word	0xfffffffc


//--------------------- .nv.constant4             --------------------------
	.section	.nv.constant4,"a",@progbits
	.align	8
	.align		8
.nv.constant4:
        /*0000*/ 	.dword	_ZN66_INTERNAL_63749ae7_30_flash_bwd_hdim192_fp16_sm80_cu_1f2e7571_28064cuda3std3__45__cpo5beginE
	.align		8
        /*0008*/ 	.dword	_ZN66_INTERNAL_63749ae7_30_flash_bwd_hdim192_fp16_sm80_cu_1f2e7571_28064cuda3std3__45__cpo3endE
	.align		8
        /*0010*/ 	.dword	_ZN66_INTERNAL_63749ae7_30_flash_bwd_hdim192_fp16_sm80_cu_1f2e7571_28064cuda3std3__45__cpo6cbeginE
	.align		8
        /*0018*/ 	.dword	_ZN66_INTERNAL_63749ae7_30_flash_bwd_hdim192_fp16_sm80_cu_1f2e7571_28064cuda3std3__45__cpo4cendE
	.align		8
        /*0020*/ 	.dword	_ZN66_INTERNAL_63749ae7_30_flash_bwd_hdim192_fp16_sm80_cu_1f2e7571_28064cuda3std3__468_GLOBAL__N__63749ae7_30_flash_bwd_hdim192_fp16_sm80_cu_1f2e7571_28066ignoreE
	.align		8
        /*0028*/ 	.dword	_ZN66_INTERNAL_63749ae7_30_flash_bwd_hdim192_fp16_sm80_cu_1f2e7571_28064cuda3std3__419piecewise_constructE
	.align		8
        /*0030*/ 	.dword	_ZN66_INTERNAL_63749ae7_30_flash_bwd_hdim192_fp16_sm80_cu_1f2e7571_28064cuda3std3__48in_placeE
	.align		8
        /*0038*/ 	.dword	_ZN66_INTERNAL_63749ae7_30_flash_bwd_hdim192_fp16_sm80_cu_1f2e7571_28064cuda3std6ranges3__45__cpo4swapE
	.align		8
        /*0040*/ 	.dword	_ZN66_INTERNAL_63749ae7_30_flash_bwd_hdim192_fp16_sm80_cu_1f2e7571_28064cuda3std6ranges3__45__cpo9iter_moveE
	.align		8
        /*0048*/ 	.dword	_ZN66_INTERNAL_63749ae7_30_flash_bwd_hdim192_fp16_sm80_cu_1f2e7571_28064cute7productE
	.align		8
        /*0050*/ 	.dword	_ZN66_INTERNAL_63749ae7_30_flash_bwd_hdim192_fp16_sm80_cu_1f2e7571_28064cute1_E


//--------------------- .text._ZN7cutlass13device_kernelIN5flash19enable_sm80_to_sm89INS1_16FlashAttnBwdSm80INS1_25CollectiveMainloopBwdSm80ILi1ELi1EN4cute5tupleIJNS5_1CILi64EEES8_NS7_ILi192EEEEEENS_6half_tEfNS_4arch4Sm80ELb0ELb0ELb0ELb0ELb0ELb0ELb0ELb0ELi2ELi2ELi2ELi2ELb1EEENS1_21CollectiveEpilogueBwdISA_SB_SD_Li256ELb0ELb0ELi4EEENS1_19SingleTileSchedulerILb0ELb0ELb0ELi64EEEEEEEEEvNT_6ParamsE --------------------------
	.section	.text._ZN7cutlass13device_kernelIN5flash19enable_sm80_to_sm89INS1_16FlashAttnBwdSm80INS1_25CollectiveMainloopBwdSm80ILi1ELi1EN4cute5tupleIJNS5_1CILi64EEES8_NS7_ILi192EEEEEENS_6half_tEfNS_4arch4Sm80ELb0ELb0ELb0ELb0ELb0ELb0ELb0ELb0ELi2ELi2ELi2ELi2ELb1EEENS1_21CollectiveEpilogueBwdISA_SB_SD_Li256ELb0ELb0ELi4EEENS1_19SingleTileSchedulerILb0ELb0ELb0ELi64EEEEEEEEEvNT_6ParamsE,"ax",@progbits
	.align	128
.text._ZN7cutlass13device_kernelIN5flash19enable_sm80_to_sm89INS1_16FlashAttnBwdSm80INS1_25CollectiveMainloopBwdSm80ILi1ELi1EN4cute5tupleIJNS5_1CILi64EEES8_NS7_ILi192EEEEEENS_6half_tEfNS_4arch4Sm80ELb0ELb0ELb0ELb0ELb0ELb0ELb0ELb0ELi2ELi2ELi2ELi2ELb1EEENS1_21CollectiveEpilogueBwdISA_SB_SD_Li256ELb0ELb0ELi4EEENS1_19SingleTileSchedulerILb0ELb0ELb0ELi64EEEEEEEEEvNT_6ParamsE:
        .type           _ZN7cutlass13device_kernelIN5flash19enable_sm80_to_sm89INS1_16FlashAttnBwdSm80INS1_25CollectiveMainloopBwdSm80ILi1ELi1EN4cute5tupleIJNS5_1CILi64EEES8_NS7_ILi192EEEEEENS_6half_tEfNS_4arch4Sm80ELb0ELb0ELb0ELb0ELb0ELb0ELb0ELb0ELi2ELi2ELi2ELi2ELb1EEENS1_21CollectiveEpilogueBwdISA_SB_SD_Li256ELb0ELb0ELi4EEENS1_19SingleTileSchedulerILb0ELb0ELb0ELi64EEEEEEEEEvNT_6ParamsE,@function
        .size           _ZN7cutlass13device_kernelIN5flash19enable_sm80_to_sm89INS1_16FlashAttnBwdSm80INS1_25CollectiveMainloopBwdSm80ILi1ELi1EN4cute5tupleIJNS5_1CILi64EEES8_NS7_ILi192EEEEEENS_6half_tEfNS_4arch4Sm80ELb0ELb0ELb0ELb0ELb0ELb0ELb0ELb0ELi2ELi2ELi2ELi2ELb1EEENS1_21CollectiveEpilogueBwdISA_SB_SD_Li256ELb0ELb0ELi4EEENS1_19SingleTileSchedulerILb0ELb0ELb0ELi64EEEEEEEEEvNT_6ParamsE,(.L_x_91 - _ZN7cutlass13device_kernelIN5flash19enable_sm80_to_sm89INS1_16FlashAttnBwdSm80INS1_25CollectiveMainloopBwdSm80ILi1ELi1EN4cute5tupleIJNS5_1CILi64EEES8_NS7_ILi192EEEEEENS_6half_tEfNS_4arch4Sm80ELb0ELb0ELb0ELb0ELb0ELb0ELb0ELb0ELi2ELi2ELi2ELi2ELb1EEENS1_21CollectiveEpilogueBwdISA_SB_SD_Li256ELb0ELb0ELi4EEENS1_19SingleTileSchedulerILb0ELb0ELb0ELi64EEEEEEEEEvNT_6ParamsE)
        .other          _ZN7cutlass13device_kernelIN5flash19enable_sm80_to_sm89INS1_16FlashAttnBwdSm80INS1_25CollectiveMainloopBwdSm80ILi1ELi1EN4cute5tupleIJNS5_1CILi64EEES8_NS7_ILi192EEEEEENS_6half_tEfNS_4arch4Sm80ELb0ELb0ELb0ELb0ELb0ELb0ELb0ELb0ELi2ELi2ELi2ELi2ELb1EEENS1_21CollectiveEpilogueBwdISA_SB_SD_Li256ELb0ELb0ELi4EEENS1_19SingleTileSchedulerILb0ELb0ELb0ELi64EEEEEEEEEvNT_6ParamsE,@"STO_CUDA_ENTRY STV_DEFAULT"
_ZN7cutlass13device_kernelIN5flash19enable_sm80_to_sm89INS1_16FlashAttnBwdSm80INS1_25CollectiveMainloopBwdSm80ILi1ELi1EN4cute5tupleIJNS5_1CILi64EEES8_NS7_ILi192EEEEEENS_6half_tEfNS_4arch4Sm80ELb0ELb0ELb0ELb0ELb0ELb0ELb0ELb0ELi2ELi2ELi2ELi2ELb1EEENS1_21CollectiveEpilogueBwdISA_SB_SD_Li256ELb0ELb0ELi4EEENS1_19SingleTileSchedulerILb0ELb0ELb0ELi64EEEEEEEEEvNT_6ParamsE:
[----:B------:R-:W-:Y:S01]  /*0000*/  LDC R1, c[0x0][0x28] ;  /* 0x00000a00ff017b82 */ /* 0x000fe20000000800 */
[----:B------:R-:W-:Y:S05]  /*0010*/  EXIT ;  /* 0x000000000000794d */ /* 0x000fea0003800000 */
.L_x_0:
[----:B------:R-:W-:-:S00]  /*0020*/  BRA `(.L_x_0) ;  /* 0xfffffffc00fc7947 */ /* 0x000fc0000383ffff */
[----:B------:R-:W-:-:S00]  /*0030*/  NOP ;  /* 0x0000000000007918 */ /* 0x000fc00000000000 */
        /* <DEDUP_REMOVED lines=12> */
.L_x_91:


//--------------------- .text._ZN7cutlass13device_kernelIN5flash19enable_sm80_to_sm89INS1_16FlashAttnBwdSm80INS1_25CollectiveMainloopBwdSm80ILi1ELi1EN4cute5tupleIJNS5_1CILi64EEES8_NS7_ILi192EEEEEENS_6half_tEfNS_4arch4Sm80ELb0ELb0ELb0ELb0ELb1ELb0ELb0ELb0ELi2ELi2ELi2ELi2ELb1EEENS1_21CollectiveEpilogueBwdISA_SB_SD_Li256ELb0ELb0ELi4EEENS1_19SingleTileSchedulerILb0ELb0ELb0ELi64EEEEEEEEEvNT_6ParamsE --------------------------
	.section	.text._ZN7cutlass13device_kernelIN5flash19enable_sm80_to_sm89INS1_16FlashAttnBwdSm80INS1_25CollectiveMainloopBwdSm80ILi1ELi1EN4cute5tupleIJNS5_1CILi64EEES8_NS7_ILi192EEEEEENS_6half_tEfNS_4arch4Sm80ELb0ELb0ELb0ELb0ELb1ELb0ELb0ELb0ELi2ELi2ELi2ELi2ELb1EEENS1_21CollectiveEpilogueBwdISA_SB_SD_Li256ELb0ELb0ELi4EEENS1_19SingleTileSchedulerILb0ELb0ELb0ELi64EEEEEEEEEvNT_6ParamsE,"ax",@progbits
	.align	128
.text._ZN7cutlass13device_kernelIN5flash19enable_sm80_to_sm89INS1_16FlashAttnBwdSm80INS1_25CollectiveMainloopBwdSm80ILi1ELi1EN4cute5tupleIJNS5_1CILi64EEES8_NS7_ILi192EEEEEENS_6half_tEfNS_4arch4Sm80ELb0ELb0ELb0ELb0ELb1ELb0ELb0ELb0ELi2ELi2ELi2ELi2ELb1EEENS1_21CollectiveEpilogueBwdISA_SB_SD_Li256ELb0ELb0ELi4EEENS1_19SingleTileSchedulerILb0ELb0ELb0ELi64EEEEEEEEEvNT_6ParamsE:
        .type           _ZN7cutlass13device_kernelIN5flash19enable_sm80_to_sm89INS1_16FlashAttnBwdSm80INS1_25CollectiveMainloopBwdSm80ILi1ELi1EN4cute5tupleIJNS5_1CILi64EEES8_NS7_ILi192EEEEEENS_6half_tEfNS_4arch4Sm80ELb0ELb0ELb0ELb0ELb1ELb0ELb0ELb0ELi2ELi2ELi2ELi2ELb1EEENS1_21CollectiveEpilogueBwdISA_SB_SD_Li256ELb0ELb0ELi4EEENS1_19SingleTileSchedulerILb0ELb0ELb0ELi64EEEEEEEEEvNT_6ParamsE,@function
        .size           _ZN7cutlass13device_kernelIN5flash19enable_sm80_to_sm89INS1_16FlashAttnBwdSm80INS1_25CollectiveMainloopBwdSm80ILi1ELi1EN4cute5tupleIJNS5_1CILi64EEES8_NS7_ILi192EEEEEENS_6half_tEfNS_4arch4Sm80ELb0ELb0ELb0ELb0ELb1ELb0ELb0ELb0ELi2ELi2ELi2ELi2ELb1EEENS1_21CollectiveEpilogueBwdISA_SB_SD_Li256ELb0ELb0ELi4EEENS1_19SingleTileSchedulerILb0ELb0ELb0ELi64EEEEEEEEEvNT_6ParamsE,(.L_x_92 - _ZN7cutlass13device_kernelIN5flash19enable_sm80_to_sm89INS1_16FlashAttnBwdSm80INS1_25CollectiveMainloopBwdSm80ILi1ELi1EN4cute5tupleIJNS5_1CILi64EEES8_NS7_ILi192EEEEEENS_6half_tEfNS_4arch4Sm80ELb0ELb0ELb0ELb0ELb1ELb0ELb0ELb0ELi2ELi2ELi2ELi2ELb1EEENS1_21CollectiveEpilogueBwdISA_SB_SD_Li256ELb0ELb0ELi4EEENS1_19SingleTileSchedulerILb0ELb0ELb0ELi64EEEEEEEEEvNT_6ParamsE)
        .other          _ZN7cutlass13device_kernelIN5flash19enable_sm80_to_sm89INS1_16FlashAttnBwdSm80INS1_25CollectiveMainloopBwdSm80ILi1ELi1EN4cute5tupleIJNS5_1CILi64EEES8_NS7_ILi192EEEEEENS_6half_tEfNS_4arch4Sm80ELb0ELb0ELb0ELb0ELb1ELb0ELb0ELb0ELi2ELi2ELi2ELi2ELb1EEENS1_21CollectiveEpilogueBwdISA_SB_SD_Li256ELb0ELb0ELi4EEENS1_19SingleTileSchedulerILb0ELb0ELb0ELi64EEEEEEEEEvNT_6ParamsE,@"STO_CUDA_ENTRY STV_DEFAULT"
_ZN7cutlass13device_kernelIN5flash19enable_sm80_to_sm89INS1_16FlashAttnBwdSm80INS1_25CollectiveMainloopBwdSm80ILi1ELi1EN4cute5tupleIJNS5_1CILi64EEES8_NS7_ILi192EEEEEENS_6half_tEfNS_4arch4Sm80ELb0ELb0ELb0ELb0ELb1ELb0ELb0ELb0ELi2ELi2ELi2ELi2ELb1EEENS1_21CollectiveEpilogueBwdISA_SB_SD_Li256ELb0ELb0ELi4EEENS1_19SingleTileSchedulerILb0ELb0ELb0ELi64EEEEEEEEEvNT_6ParamsE:
[----:B------:R-:W-:Y:S01]  /*0000*/  LDC R1, c[0x0][0x28] ;  /* 0x00000a00ff017b82 */ /* 0x000fe20000000800 */
[----:B------:R-:W-:Y:S05]  /*0010*/  EXIT ;  /* 0x000000000000794d */ /* 0x000fea0003800000 */
.L_x_1:
        /* <DEDUP_REMOVED lines=14> */
.L_x_92:


//--------------------- .text._ZN7cutlass13device_kernelIN5flash19enable_sm80_to_sm89INS1_16FlashAttnBwdSm80INS1_25CollectiveMainloopBwdSm80ILi1ELi1EN4cute5tupleIJNS5_1CILi64EEES8_NS7_ILi192EEEEEENS_6half_tEfNS_4arch4Sm80ELb0ELb0ELb0ELb0ELb0ELb0ELb0ELb0ELi2ELi2ELi2ELi2ELb1EEENS1_24CollectiveEpilogueBwdGQAISA_fSD_Li256ELb0ELb0EEENS1_19SingleTileSchedulerILb0ELb0ELb0ELi64EEEEEEEEEvNT_6ParamsE --------------------------
	.section	.text._ZN7cutlass13device_kernelIN5flash19enable_sm80_to_sm89INS1_16FlashAttnBwdSm80INS1_25CollectiveMainloopBwdSm80ILi1ELi1EN4cute5tupleIJNS5_1CILi64EEES8_NS7_ILi192EEEEEENS_6half_tEfNS_4arch4Sm80ELb0ELb0ELb0ELb0ELb0ELb0ELb0ELb0ELi2ELi2ELi2ELi2ELb1EEENS1_24CollectiveEpilogueBwdGQAISA_fSD_Li256ELb0ELb0EEENS1_19SingleTileSchedulerILb0ELb0ELb0ELi64EEEEEEEEEvNT_6ParamsE,"ax",@progbits
	.align	128
.text._ZN7cutlass13device_kernelIN5flash19enable_sm80_to_sm89INS1_16FlashAttnBwdSm80INS1_25CollectiveMainloopBwdSm80ILi1ELi1EN4cute5tupleIJNS5_1CILi64EEES8_NS7_ILi192EEEEEENS_6half_tEfNS_4arch4Sm80ELb0ELb0ELb0ELb0ELb0ELb0ELb0ELb0ELi2ELi2ELi2ELi2ELb1EEENS1_24CollectiveEpilogueBwdGQAISA_fSD_Li256ELb0ELb0EEENS1_19SingleTileSchedulerILb0ELb0ELb0ELi64EEEEEEEEEvNT_6ParamsE:
        .type           _ZN7cutlass13device_kernelIN5flash19enable_sm80_to_sm89INS1_16FlashAttnBwdSm80INS1_25CollectiveMainloopBwdSm80ILi1ELi1EN4cute5tupleIJNS5_1CILi64EEES8_NS7_ILi192EEEEEENS_6half_tEfNS_4arch4Sm80ELb0ELb0ELb0ELb0ELb0ELb0ELb0ELb0ELi2ELi2ELi2ELi2ELb1EEENS1_24CollectiveEpilogueBwdGQAISA_fSD_Li256ELb0ELb0EEENS1_19SingleTileSchedulerILb0ELb0ELb0ELi64EEEEEEEEEvNT_6ParamsE,@function
        .size           _ZN7cutlass13device_kernelIN5flash19enable_sm80_to_sm89INS1_16FlashAttnBwdSm80INS1_25CollectiveMainloopBwdSm80ILi1ELi1EN4cute5tupleIJNS5_1CILi64EEES8_NS7_ILi192EEEEEENS_6half_tEfNS_4arch4Sm80ELb0ELb0ELb0ELb0ELb0ELb0ELb0ELb0ELi2ELi2ELi2ELi2ELb1EEENS1_24CollectiveEpilogueBwdGQAISA_fSD_Li256ELb0ELb0EEENS1_19SingleTileSchedulerILb0ELb0ELb0ELi64EEEEEEEEEvNT_6ParamsE,(.L_x_93 - _ZN7cutlass13device_kernelIN5flash19enable_sm80_to_sm89INS1_16FlashAttnBwdSm80INS1_25CollectiveMainloopBwdSm80ILi1ELi1EN4cute5tupleIJNS5_1CILi64EEES8_NS7_ILi192EEEEEENS_6half_tEfNS_4arch4Sm80ELb0ELb0ELb0ELb0ELb0ELb0ELb0ELb0ELi2ELi2ELi2ELi2ELb1EEENS1_24CollectiveEpilogueBwdGQAISA_fSD_Li256ELb0ELb0EEENS1_19SingleTileSchedulerILb0ELb0ELb0ELi64EEEEEEEEEvNT_6ParamsE)
        .other          _ZN7cutlass13device_kernelIN5flash19enable_sm80_to_sm89INS1_16FlashAttnBwdSm80INS1_25CollectiveMainloopBwdSm80ILi1ELi1EN4cute5tupleIJNS5_1CILi64EEES8_NS7_ILi192EEEEEENS_6half_tEfNS_4arch4Sm80ELb0ELb0ELb0ELb0ELb0ELb0ELb0ELb0ELi2ELi2ELi2ELi2ELb1EEENS1_24CollectiveEpilogueBwdGQAISA_fSD_Li256ELb0ELb0EEENS1_19SingleTileSchedulerILb0ELb0ELb0ELi64EEEEEEEEEvNT_6ParamsE,@"STO_CUDA_ENTRY STV_DEFAULT"
_ZN7cutlass13device_kernelIN5flash19enable_sm80_to_sm89INS1_16FlashAttnBwdSm80INS1_25CollectiveMainloopBwdSm80ILi1ELi1EN4cute5tupleIJNS5_1CILi64EEES8_NS7_ILi192EEEEEENS_6half_tEfNS_4arch4Sm80ELb0ELb0ELb0ELb0ELb0ELb0ELb0ELb0ELi2ELi2ELi2ELi2ELb1EEENS1_24CollectiveEpilogueBwdGQAISA_fSD_Li256ELb0ELb0EEENS1_19SingleTileSchedulerILb0ELb0ELb0ELi64EEEEEEEEEvNT_6ParamsE:
[----:B------:R-:W-:Y:S01]  /*0000*/  LDC R1, c[0x0][0x28] ;  /* 0x00000a00ff017b82 */ /* 0x000fe20000000800 */
[----:B------:R-:W-:Y:S05]  /*0010*/  EXIT ;  /* 0x000000000000794d */ /* 0x000fea0003800000 */
.L_x_2:
        /* <DEDUP_REMOVED lines=14> */
.L_x_93:


//--------------------- .text._ZN7cutlass13device_kernelIN5flash19enable_sm80_to_sm89INS1_16FlashAttnBwdSm80INS1_25CollectiveMainloopBwdSm80ILi1ELi1EN4cute5tupleIJNS5_1CILi64EEES8_NS7_ILi192EEEEEENS_6half_tEfNS_4arch4Sm80ELb0ELb0ELb0ELb0ELb1ELb0ELb0ELb0ELi2ELi2ELi2ELi2ELb1EEENS1_24CollectiveEpilogueBwdGQAISA_fSD_Li256ELb0ELb1EEENS1_19SingleTileSchedulerILb0ELb0ELb0ELi64EEEEEEEEEvNT_6ParamsE --------------------------
	.section	.text._ZN7cutlass13device_kernelIN5flash19enable_sm80_to_sm89INS1_16FlashAttnBwdSm80INS1_25CollectiveMainloopBwdSm80ILi1ELi1EN4cute5tupleIJNS5_1CILi64EEES8_NS7_ILi192EEEEEENS_6half_tEfNS_4arch4Sm80ELb0ELb0ELb0ELb0ELb1ELb0ELb0ELb0ELi2ELi2ELi2ELi2ELb1EEENS1_24CollectiveEpilogueBwdGQAISA_fSD_Li256ELb0ELb1EEENS1_19SingleTileSchedulerILb0ELb0ELb0ELi64EEEEEEEEEvNT_6ParamsE,"ax",@progbits
	.align	128
.text._ZN7cutlass13device_kernelIN5flash19enable_sm80_to_sm89INS1_16FlashAttnBwdSm80INS1_25CollectiveMainloopBwdSm80ILi1ELi1EN4cute5tupleIJNS5_1CILi64EEES8_NS7_ILi192EEEEEENS_6half_tEfNS_4arch4Sm80ELb0ELb0ELb0ELb0ELb1ELb0ELb0ELb0ELi2ELi2ELi2ELi2ELb1EEENS1_24CollectiveEpilogueBwdGQAISA_fSD_Li256ELb0ELb1EEENS1_19SingleTileSchedulerILb0ELb0ELb0ELi64EEEEEEEEEvNT_6ParamsE:
        .type           _ZN7cutlass13device_kernelIN5flash19enable_sm80_to_sm89INS1_16FlashAttnBwdSm80INS1_25CollectiveMainloopBwdSm80ILi1ELi1EN4cute5tupleIJNS5_1CILi64EEES8_NS7_ILi192EEEEEENS_6half_tEfNS_4arch4Sm80ELb0ELb0ELb0ELb0ELb1ELb0ELb0ELb0ELi2ELi2ELi2ELi2ELb1EEENS1_24CollectiveEpilogueBwdGQAISA_fSD_Li256ELb0ELb1EEENS1_19SingleTileSchedulerILb0ELb0ELb0ELi64EEEEEEEEEvNT_6ParamsE,@function
        .size           _ZN7cutlass13device_kernelIN5flash19enable_sm80_to_sm89INS1_16FlashAttnBwdSm80INS1_25CollectiveMainloopBwdSm80ILi1ELi1EN4cute5tupleIJNS5_1CILi64EEES8_NS7_ILi192EEEEEENS_6half_tEfNS_4arch4Sm80ELb0ELb0ELb0ELb0ELb1ELb0ELb0ELb0ELi2ELi2ELi2ELi2ELb1EEENS1_24CollectiveEpilogueBwdGQAISA_fSD_Li256ELb0ELb1EEENS1_19SingleTileSchedulerILb0ELb0ELb0ELi64EEEEEEEEEvNT_6ParamsE,(.L_x_94 - _ZN7cutlass13device_kernelIN5flash19enable_sm80_to_sm89INS1_16FlashAttnBwdSm80INS1_25CollectiveMainloopBwdSm80ILi1ELi1EN4cute5tupleIJNS5_1CILi64EEES8_NS7_ILi192EEEEEENS_6half_tEfNS_4arch4Sm80ELb0ELb0ELb0ELb0ELb1ELb0ELb0ELb0ELi2ELi2ELi2ELi2ELb1EEENS1_24CollectiveEpilogueBwdGQAISA_fSD_Li256ELb0ELb1EEENS1_19SingleTileSchedulerILb0ELb0ELb0ELi64EEEEEEEEEvNT_6ParamsE)
        .other          _ZN7cutlass13device_kernelIN5flash19enable_sm80_to_sm89INS1_16FlashAttnBwdSm80INS1_25CollectiveMainloopBwdSm80ILi1ELi1EN4cute5tupleIJNS5_1CILi64EEES8_NS7_ILi192EEEEEENS_6half_tEfNS_4arch4Sm80ELb0ELb0ELb0ELb0ELb1ELb0ELb0ELb0ELi2ELi2ELi2ELi2ELb1EEENS1_24CollectiveEpilogueBwdGQAISA_fSD_Li256ELb0ELb1EEENS1_19SingleTileSchedulerILb0ELb0ELb0ELi64EEEEEEEEEvNT_6ParamsE,@"STO_CUDA_ENTRY STV_DEFAULT"
_ZN7cutlass13device_kernelIN5flash19enable_sm80_to_sm89INS1_16FlashAttnBwdSm80INS1_25CollectiveMainloopBwdSm80ILi1ELi1EN4cute5tupleIJNS5_1CILi64EEES8_NS7_ILi192EEEEEENS_6half_tEfNS_4arch4Sm80ELb0ELb0ELb0ELb0ELb1ELb0ELb0ELb0ELi2ELi2ELi2ELi2ELb1EEENS1_24CollectiveEpilogueBwdGQAISA_fSD_Li256ELb0ELb1EEENS1_19SingleTileSchedulerILb0ELb0ELb0ELi64EEEEEEEEEvNT_6ParamsE:
[----:B------:R-:W-:Y:S01]  /*0000*/  LDC R1, c[0x0][0x28] ;  /* 0x00000a00ff017b82 */ /* 0x000fe20000000800 */
[----:B------:R-:W-:Y:S05]  /*0010*/  EXIT ;  /* 0x000000000000794d */ /* 0x000fea0003800000 */
.L_x_3:
        /* <DEDUP_REMOVED lines=14> */
.L_x_94:


//--------------------- .text._ZN7cutlass13device_kernelIN5flash19enable_sm80_to_sm89INS1_16FlashAttnBwdSm80INS1_25CollectiveMainloopBwdSm80ILi1ELi1EN4cute5tupleIJNS5_1CILi64EEES8_NS7_ILi192EEEEEENS_6half_tEfNS_4arch4Sm80ELb0ELb0ELb0ELb1ELb0ELb0ELb0ELb0ELi2ELi2ELi2ELi2ELb1EEENS1_21CollectiveEpilogueBwdISA_SB_SD_Li256ELb1ELb0ELi4EEENS1_19SingleTileSchedulerILb1ELb0ELb0ELi64EEEEEEEEEvNT_6ParamsE --------------------------
	.section	.text._ZN7cutlass13device_kernelIN5flash19enable_sm80_to_sm89INS1_16FlashAttnBwdSm80INS1_25CollectiveMainloopBwdSm80ILi1ELi1EN4cute5tupleIJNS5_1CILi64EEES8_NS7_ILi192EEEEEENS_6half_tEfNS_4arch4Sm80ELb0ELb0ELb0ELb1ELb0ELb0ELb0ELb0ELi2ELi2ELi2ELi2ELb1EEENS1_21CollectiveEpilogueBwdISA_SB_SD_Li256ELb1ELb0ELi4EEENS1_19SingleTileSchedulerILb1ELb0ELb0ELi64EEEEEEEEEvNT_6ParamsE,"ax",@progbits
	.align	128
.text._ZN7cutlass13device_kernelIN5flash19enable_sm80_to_sm89INS1_16FlashAttnBwdSm80INS1_25CollectiveMainloopBwdSm80ILi1ELi1EN4cute5tupleIJNS5_1CILi64EEES8_NS7_ILi192EEEEEENS_6half_tEfNS_4arch4Sm80ELb0ELb0ELb0ELb1ELb0ELb0ELb0ELb0ELi2ELi2ELi2ELi2ELb1EEENS1_21CollectiveEpilogueBwdISA_SB_SD_Li256ELb1ELb0ELi4EEENS1_19SingleTileSchedulerILb1ELb0ELb0ELi64EEEEEEEEEvNT_6ParamsE:
        .type           _ZN7cutlass13device_kernelIN5flash19enable_sm80_to_sm89INS1_16FlashAttnBwdSm80INS1_25CollectiveMainloopBwdSm80ILi1ELi1EN4cute5tupleIJNS5_1CILi64EEES8_NS7_ILi192EEEEEENS_6half_tEfNS_4arch4Sm80ELb0ELb0ELb0ELb1ELb0ELb0ELb0ELb0ELi2ELi2ELi2ELi2ELb1EEENS1_21CollectiveEpilogueBwdISA_SB_SD_Li256ELb1ELb0ELi4EEENS1_19SingleTileSchedulerILb1ELb0ELb0ELi64EEEEEEEEEvNT_6ParamsE,@function
        .size           _ZN7cutlass13device_kernelIN5flash19enable_sm80_to_sm89INS1_16FlashAttnBwdSm80INS1_25CollectiveMainloopBwdSm80ILi1ELi1EN4cute5tupleIJNS5_1CILi64EEES8_NS7_ILi192EEEEEENS_6half_tEfNS_4arch4Sm80ELb0ELb0ELb0ELb1ELb0ELb0ELb0ELb0ELi2ELi2ELi2ELi2ELb1EEENS1_21CollectiveEpilogueBwdISA_SB_SD_Li256ELb1ELb0ELi4EEENS1_19SingleTileSchedulerILb1ELb0ELb0ELi64EEEEEEEEEvNT_6ParamsE,(.L_x_95 - _ZN7cutlass13device_kernelIN5flash19enable_sm80_to_sm89INS1_16FlashAttnBwdSm80INS1_25CollectiveMainloopBwdSm80ILi1ELi1EN4cute5tupleIJNS5_1CILi64EEES8_NS7_ILi192EEEEEENS_6half_tEfNS_4arch4Sm80ELb0ELb0ELb0ELb1ELb0ELb0ELb0ELb0ELi2ELi2ELi2ELi2ELb1EEENS1_21CollectiveEpilogueBwdISA_SB_SD_Li256ELb1ELb0ELi4EEENS1_19SingleTileSchedulerILb1ELb0ELb0ELi64EEEEEEEEEvNT_6ParamsE)
        .other          _ZN7cutlass13device_kernelIN5flash19enable_sm80_to_sm89INS1_16FlashAttnBwdSm80INS1_25CollectiveMainloopBwdSm80ILi1ELi1EN4cute5tupleIJNS5_1CILi64EEES8_NS7_ILi192EEEEEENS_6half_tEfNS_4arch4Sm80ELb0ELb0ELb0ELb1ELb0ELb0ELb0ELb0ELi2ELi2ELi2ELi2ELb1EEENS1_21CollectiveEpilogueBwdISA_SB_SD_Li256ELb1ELb0ELi4EEENS1_19SingleTileSchedulerILb1ELb0ELb0ELi64EEEEEEEEEvNT_6ParamsE,@"STO_CUDA_ENTRY STV_DEFAULT"
_ZN7cutlass13device_kernelIN5flash19enable_sm80_to_sm89INS1_16FlashAttnBwdSm80INS1_25CollectiveMainloopBwdSm80ILi1ELi1EN4cute5tupleIJNS5_1CILi64EEES8_NS7_ILi192EEEEEENS_6half_tEfNS_4arch4Sm80ELb0ELb0ELb0ELb1ELb0ELb0ELb0ELb0ELi2ELi2ELi2ELi2ELb1EEENS1_21CollectiveEpilogueBwdISA_SB_SD_Li256ELb1ELb0ELi4EEENS1_19SingleTileSchedulerILb1ELb0ELb0ELi64EEEEEEEEEvNT_6ParamsE:
[----:B------:R-:W-:Y:S01]  /*0000*/  LDC R1, c[0x0][0x28] ;  /* 0x00000a00ff017b82 */ /* 0x000fe20000000800 */
[----:B------:R-:W-:Y:S05]  /*0010*/  EXIT ;  /* 0x000000000000794d */ /* 0x000fea0003800000 */
.L_x_4:
        /* <DEDUP_REMOVED lines=14> */
.L_x_95:


//--------------------- .text._ZN7cutlass13device_kernelIN5flash19enable_sm80_to_sm89INS1_16FlashAttnBwdSm80INS1_25CollectiveMainloopBwdSm80ILi1ELi1EN4cute5tupleIJNS5_1CILi64EEES8_NS7_ILi192EEEEEENS_6half_tEfNS_4arch4Sm80ELb0ELb0ELb0ELb1ELb1ELb0ELb0ELb0ELi2ELi2ELi2ELi2ELb1EEENS1_21CollectiveEpilogueBwdISA_SB_SD_Li256ELb1ELb0ELi4EEENS1_19SingleTileSchedulerILb1ELb0ELb0ELi64EEEEEEEEEvNT_6ParamsE --------------------------
	.section	.text._ZN7cutlass13device_kernelIN5flash19enable_sm80_to_sm89INS1_16FlashAttnBwdSm80INS1_25CollectiveMainloopBwdSm80ILi1ELi1EN4cute5tupleIJNS5_1CILi64EEES8_NS7_ILi192EEEEEENS_6half_tEfNS_4arch4Sm80ELb0ELb0ELb0ELb1ELb1ELb0ELb0ELb0ELi2ELi2ELi2ELi2ELb1EEENS1_21CollectiveEpilogueBwdISA_SB_SD_Li256ELb1ELb0ELi4EEENS1_19SingleTileSchedulerILb1ELb0ELb0ELi64EEEEEEEEEvNT_6ParamsE,"ax",@progbits
	.align	128
.text._ZN7cutlass13device_kernelIN5flash19enable_sm80_to_sm89INS1_16FlashAttnBwdSm80INS1_25CollectiveMainloopBwdSm80ILi1ELi1EN4cute5tupleIJNS5_1CILi64EEES8_NS7_ILi192EEEEEENS_6half_tEfNS_4arch4Sm80ELb0ELb0ELb0ELb1ELb1ELb0ELb0ELb0ELi2ELi2ELi2ELi2ELb1EEENS1_21CollectiveEpilogueBwdISA_SB_SD_Li256ELb1ELb0ELi4EEENS1_19SingleTileSchedulerILb1ELb0ELb0ELi64EEEEEEEEEvNT_6ParamsE:
        .type           _ZN7cutlass13device_kernelIN5flash19enable_sm80_to_sm89INS1_16FlashAttnBwdSm80INS1_25CollectiveMainloopBwdSm80ILi1ELi1EN4cute5tupleIJNS5_1CILi64EEES8_NS7_ILi192EEEEEENS_6half_tEfNS_4arch4Sm80ELb0ELb0ELb0ELb1ELb1ELb0ELb0ELb0ELi2ELi2ELi2ELi2ELb1EEENS1_21CollectiveEpilogueBwdISA_SB_SD_Li256ELb1ELb0ELi4EEENS1_19SingleTileSchedulerILb1ELb0ELb0ELi64EEEEEEEEEvNT_6ParamsE,@function
        .size           _ZN7cutlass13device_kernelIN5flash19enable_sm80_to_sm89INS1_16FlashAttnBwdSm80INS1_25CollectiveMainloopBwdSm80ILi1ELi1EN4cute5tupleIJNS5_1CILi64EEES8_NS7_ILi192EEEEEENS_6half_tEfNS_4arch4Sm80ELb0ELb0ELb0ELb1ELb1ELb0ELb0ELb0ELi2ELi2ELi2ELi2ELb1EEENS1_21CollectiveEpilogueBwdISA_SB_SD_Li256ELb1ELb0ELi4EEENS1_19SingleTileSchedulerILb1ELb0ELb0ELi64EEEEEEEEEvNT_6ParamsE,(.L_x_96 - _ZN7cutlass13device_kernelIN5flash19enable_sm80_to_sm89INS1_16FlashAttnBwdSm80INS1_25CollectiveMainloopBwdSm80ILi1ELi1EN4cute5tupleIJNS5_1CILi64EEES8_NS7_ILi192EEEEEENS_6half_tEfNS_4arch4Sm80ELb0ELb0ELb0ELb1ELb1ELb0ELb0ELb0ELi2ELi2ELi2ELi2ELb1EEENS1_21CollectiveEpilogueBwdISA_SB_SD_Li256ELb1ELb0ELi4EEENS1_19SingleTileSchedulerILb1ELb0ELb0ELi64EEEEEEEEEvNT_6ParamsE)
        .other          _ZN7cutlass13device_kernelIN5flash19enable_sm80_to_sm89INS1_16FlashAttnBwdSm80INS1_25CollectiveMainloopBwdSm80ILi1ELi1EN4cute5tupleIJNS5_1CILi64EEES8_NS7_ILi192EEEEEENS_6half_tEfNS_4arch4Sm80ELb0ELb0ELb0ELb1ELb1ELb0ELb0ELb0ELi2ELi2ELi2ELi2ELb1EEENS1_21CollectiveEpilogueBwdISA_SB_SD_Li256ELb1ELb0ELi4EEENS1_19SingleTileSchedulerILb1ELb0ELb0ELi64EEEEEEEEEvNT_6ParamsE,@"STO_CUDA_ENTRY STV_DEFAULT"
_ZN7cutlass13device_kernelIN5flash19enable_sm80_to_sm89INS1_16FlashAttnBwdSm80INS1_25CollectiveMainloopBwdSm80ILi1ELi1EN4cute5tupleIJNS5_1CILi64EEES8_NS7_ILi192EEEEEENS_6half_tEfNS_4arch4Sm80ELb0ELb0ELb0ELb1ELb1ELb0ELb0ELb0ELi2ELi2ELi2ELi2ELb1EEENS1_21CollectiveEpilogueBwdISA_SB_SD_Li256ELb1ELb0ELi4EEENS1_19SingleTileSchedulerILb1ELb0ELb0ELi64EEEEEEEEEvNT_6ParamsE:
[----:B------:R-:W-:Y:S01]  /*0000*/  LDC R1, c[0x0][0x28] ;  /* 0x00000a00ff017b82 */ /* 0x000fe20000000800 */
[----:B------:R-:W-:Y:S05]  /*0010*/  EXIT ;  /* 0x000000000000794d */ /* 0x000fea0003800000 */
.L_x_5:
        /* <DEDUP_REMOVED lines=14> */
.L_x_96:


//--------------------- .text._ZN7cutlass13device_kernelIN5flash19enable_sm80_to_sm89INS1_16FlashAttnBwdSm80INS1_25CollectiveMainloopBwdSm80ILi1ELi1EN4cute5tupleIJNS5_1CILi64EEES8_NS7_ILi192EEEEEENS_6half_tEfNS_4arch4Sm80ELb0ELb0ELb0ELb1ELb0ELb0ELb0ELb0ELi2ELi2ELi2ELi2ELb1EEENS1_24CollectiveEpilogueBwdGQAISA_fSD_Li256ELb1ELb0EEENS1_19SingleTileSchedulerILb1ELb0ELb0ELi64EEEEEEEEEvNT_6ParamsE --------------------------
	.section	.text._ZN7cutlass13device_kernelIN5flash19enable_sm80_to_sm89INS1_16FlashAttnBwdSm80INS1_25CollectiveMainloopBwdSm80ILi1ELi1EN4cute5tupleIJNS5_1CILi64EEES8_NS7_ILi192EEEEEENS_6half_tEfNS_4arch4Sm80ELb0ELb0ELb0ELb1ELb0ELb0ELb0ELb0ELi2ELi2ELi2ELi2ELb1EEENS1_24CollectiveEpilogueBwdGQAISA_fSD_Li256ELb1ELb0EEENS1_19SingleTileSchedulerILb1ELb0ELb0ELi64EEEEEEEEEvNT_6ParamsE,"ax",@progbits
	.align	128
.text._ZN7cutlass13device_kernelIN5flash19enable_sm80_to_sm89INS1_16FlashAttnBwdSm80INS1_25CollectiveMainloopBwdSm80ILi1ELi1EN4cute5tupleIJNS5_1CILi64EEES8_NS7_ILi192EEEEEENS_6half_tEfNS_4arch4Sm80ELb0ELb0ELb0ELb1ELb0ELb0ELb0ELb0ELi2ELi2ELi2ELi2ELb1EEENS1_24CollectiveEpilogueBwdGQAISA_fSD_Li256ELb1ELb0EEENS1_19SingleTileSchedulerILb1ELb0ELb0ELi64EEEEEEEEEvNT_6ParamsE:
        .type           _ZN7cutlass13device_kernelIN5flash19enable_sm80_to_sm89INS1_16FlashAttnBwdSm80INS1_25CollectiveMainloopBwdSm80ILi1ELi1EN4cute5tupleIJNS5_1CILi64EEES8_NS7_ILi192EEEEEENS_6half_tEfNS_4arch4Sm80ELb0ELb0ELb0ELb1ELb0ELb0ELb0ELb0ELi2ELi2ELi2ELi2ELb1EEENS1_24CollectiveEpilogueBwdGQAISA_fSD_Li256ELb1ELb0EEENS1_19SingleTileSchedulerILb1ELb0ELb0ELi64EEEEEEEEEvNT_6ParamsE,@function
        .size           _ZN7cutlass13device_kernelIN5flash19enable_sm80_to_sm89INS1_16FlashAttnBwdSm80INS1_25CollectiveMainloopBwdSm80ILi1ELi1EN4cute5tupleIJNS5_1CILi64EEES8_NS7_ILi192EEEEEENS_6half_tEfNS_4arch4Sm80ELb0ELb0ELb0ELb1ELb0ELb0ELb0ELb0ELi2ELi2ELi2ELi2ELb1EEENS1_24CollectiveEpilogueBwdGQAISA_fSD_Li256ELb1ELb0EEENS1_19SingleTileSchedulerILb1ELb0ELb0ELi64EEEEEEEEEvNT_6ParamsE,(.L_x_97 - _ZN7cutlass13device_kernelIN5flash19enable_sm80_to_sm89INS1_16FlashAttnBwdSm80INS1_25CollectiveMainloopBwdSm80ILi1ELi1EN4cute5tupleIJNS5_1CILi64EEES8_NS7_ILi192EEEEEENS_6half_tEfNS_4arch4Sm80ELb0ELb0ELb0ELb1ELb0ELb0ELb0ELb0ELi2ELi2ELi2ELi2ELb1EEENS1_24CollectiveEpilogueBwdGQAISA_fSD_Li256ELb1ELb0EEENS1_19SingleTileSchedulerILb1ELb0ELb0ELi64EEEEEEEEEvNT_6ParamsE)
        .other          _ZN7cutlass13device_kernelIN5flash19enable_sm80_to_sm89INS1_16FlashAttnBwdSm80INS1_25CollectiveMainloopBwdSm80ILi1ELi1EN4cute5tupleIJNS5_1CILi64EEES8_NS7_ILi192EEEEEENS_6half_tEfNS_4arch4Sm80ELb0ELb0ELb0ELb1ELb0ELb0ELb0ELb0ELi2ELi2ELi2ELi2ELb1EEENS1_24CollectiveEpilogueBwdGQAISA_fSD_Li256ELb1ELb0EEENS1_19SingleTileSchedulerILb1ELb0ELb0ELi64EEEEEEEEEvNT_6ParamsE,@"STO_CUDA_ENTRY STV_DEFAULT"
_ZN7cutlass13device_kernelIN5flash19enable_sm80_to_sm89INS1_16FlashAttnBwdSm80INS1_25CollectiveMainloopBwdSm80ILi1ELi1EN4cute5tupleIJNS5_1CILi64EEES8_NS7_ILi192EEEEEENS_6half_tEfNS_4arch4Sm80ELb0ELb0ELb0ELb1ELb0ELb0ELb0ELb0ELi2ELi2ELi2ELi2ELb1EEENS1_24CollectiveEpilogueBwdGQAISA_fSD_Li256ELb1ELb0EEENS1_19SingleTileSchedulerILb1ELb0ELb0ELi64EEEEEEEEEvNT_6ParamsE:
[----:B------:R-:W-:Y:S01]  /*0000*/  LDC R1, c[0x0][0x28] ;  /* 0x00000a00ff017b82 */ /* 0x000fe20000000800 */
[----:B------:R-:W-:Y:S05]  /*0010*/  EXIT ;  /* 0x000000000000794d */ /* 0x000fea0003800000 */
.L_x_6:
        /* <DEDUP_REMOVED lines=14> */
.L_x_97:


//--------------------- .text._ZN7cutlass13device_kernelIN5flash19enable_sm80_to_sm89INS1_16FlashAttnBwdSm80INS1_25CollectiveMainloopBwdSm80ILi1ELi1EN4cute5tupleIJNS5_1CILi64EEES8_NS7_ILi192EEEEEENS_6half_tEfNS_4arch4Sm80ELb0ELb0ELb0ELb1ELb1ELb0ELb0ELb0ELi2ELi2ELi2ELi2ELb1EEENS1_24CollectiveEpilogueBwdGQAISA_fSD_Li256ELb1ELb1EEENS1_19SingleTileSchedulerILb1ELb0ELb0ELi64EEEEEEEEEvNT_6ParamsE --------------------------
	.section	.text._ZN7cutlass13device_kernelIN5flash19enable_sm80_to_sm89INS1_16FlashAttnBwdSm80INS1_25CollectiveMainloopBwdSm80ILi1ELi1EN4cute5tupleIJNS5_1CILi64EEES8_NS7_ILi192EEEEEENS_6half_tEfNS_4arch4Sm80ELb0ELb0ELb0ELb1ELb1ELb0ELb0ELb0ELi2ELi2ELi2ELi2ELb1EEENS1_24CollectiveEpilogueBwdGQAISA_fSD_Li256ELb1ELb1EEENS1_19SingleTileSchedulerILb1ELb0ELb0ELi64EEEEEEEEEvNT_6ParamsE,"ax",@progbits
	.align	128
.text._ZN7cutlass13device_kernelIN5flash19enable_sm80_to_sm89INS1_16FlashAttnBwdSm80INS1_25CollectiveMainloopBwdSm80ILi1ELi1EN4cute5tupleIJNS5_1CILi64EEES8_NS7_ILi192EEEEEENS_6half_tEfNS_4arch4Sm80ELb0ELb0ELb0ELb1ELb1ELb0ELb0ELb0ELi2ELi2ELi2ELi2ELb1EEENS1_24CollectiveEpilogueBwdGQAISA_fSD_Li256ELb1ELb1EEENS1_19SingleTileSchedulerILb1ELb0ELb0ELi64EEEEEEEEEvNT_6ParamsE:
        .type           _ZN7cutlass13device_kernelIN5flash19enable_sm80_to_sm89INS1_16FlashAttnBwdSm80INS1_25CollectiveMainloopBwdSm80ILi1ELi1EN4cute5tupleIJNS5_1CILi64EEES8_NS7_ILi192EEEEEENS_6half_tEfNS_4arch4Sm80ELb0ELb0ELb0ELb1ELb1ELb0ELb0ELb0ELi2ELi2ELi2ELi2ELb1EEENS1_24CollectiveEpilogueBwdGQAISA_fSD_Li256ELb1ELb1EEENS1_19SingleTileSchedulerILb1ELb0ELb0ELi64EEEEEEEEEvNT_6ParamsE,@function
        .size           _ZN7cutlass13device_kernelIN5flash19enable_sm80_to_sm89INS1_16FlashAttnBwdSm80INS1_25CollectiveMainloopBwdSm80ILi1ELi1EN4cute5tupleIJNS5_1CILi64EEES8_NS7_ILi192EEEEEENS_6half_tEfNS_4arch4Sm80ELb0ELb0ELb0ELb1ELb1ELb0ELb0ELb0ELi2ELi2ELi2ELi2ELb1EEENS1_24CollectiveEpilogueBwdGQAISA_fSD_Li256ELb1ELb1EEENS1_19SingleTileSchedulerILb1ELb0ELb0ELi64EEEEEEEEEvNT_6ParamsE,(.L_x_98 - _ZN7cutlass13device_kernelIN5flash19enable_sm80_to_sm89INS1_16FlashAttnBwdSm80INS1_25CollectiveMainloopBwdSm80ILi1ELi1EN4cute5tupleIJNS5_1CILi64EEES8_NS7_ILi192EEEEEENS_6half_tEfNS_4arch4Sm80ELb0ELb0ELb0ELb1ELb1ELb0ELb0ELb0ELi2ELi2ELi2ELi2ELb1EEENS1_24CollectiveEpilogueBwdGQAISA_fSD_Li256ELb1ELb1EEENS1_19SingleTileSchedulerILb1ELb0ELb0ELi64EEEEEEEEEvNT_6ParamsE)
        .other          _ZN7cutlass13device_kernelIN5flash19enable_sm80_to_sm89INS1_16FlashAttnBwdSm80INS1_25CollectiveMainloopBwdSm80ILi1ELi1EN4cute5tupleIJNS5_1CILi64EEES8_NS7_ILi192EEEEEENS_6half_tEfNS_4arch4Sm80ELb0ELb0ELb0ELb1ELb1ELb0ELb0ELb0ELi2ELi2ELi2ELi2ELb1EEENS1_24CollectiveEpilogueBwdGQAISA_fSD_Li256ELb1ELb1EEENS1_19SingleTileSchedulerILb1ELb0ELb0ELi64EEEEEEEEEvNT_6ParamsE,@"STO_CUDA_ENTRY STV_DEFAULT"
_ZN7cutlass13device_kernelIN5flash19enable_sm80_to_sm89INS1_16FlashAttnBwdSm80INS1_25CollectiveMainloopBwdSm80ILi1ELi1EN4cute5tupleIJNS5_1CILi64EEES8_NS7_ILi192EEEEEENS_6half_tEfNS_4arch4Sm80ELb0ELb0ELb0ELb1ELb1ELb0ELb0ELb0ELi2ELi2ELi2ELi2ELb1EEENS1_24CollectiveEpilogueBwdGQAISA_fSD_Li256ELb1ELb1EEENS1_19SingleTileSchedulerILb1ELb0ELb0ELi64EEEEEEEEEvNT_6ParamsE:
[----:B------:R-:W-:Y:S01]  /*0000*/  LDC R1, c[0x0][0x28] ;  /* 0x00000a00ff017b82 */ /* 0x000fe20000000800 */
[----:B------:R-:W-:Y:S05]  /*0010*/  EXIT ;  /* 0x000000000000794d */ /* 0x000fea0003800000 */
.L_x_7:
        /* <DEDUP_REMOVED lines=14> */
.L_x_98:


//--------------------- .text._ZN7cutlass13device_kernelIN5flash19enable_sm80_to_sm89INS1_16FlashAttnBwdSm80INS1_25CollectiveMainloopBwdSm80ILi1ELi1EN4cute5tupleIJNS5_1CILi64EEES8_NS7_ILi192EEEEEENS_6half_tEfNS_4arch4Sm80ELb0ELb1ELb0ELb0ELb0ELb0ELb0ELb0ELi2ELi2ELi2ELi2ELb1EEENS1_21CollectiveEpilogueBwdISA_SB_SD_Li256ELb0ELb0ELi4EEENS1_19SingleTileSchedulerILb0ELb0ELb0ELi64EEEEEEEEEvNT_6ParamsE --------------------------
	.section	.text._ZN7cutlass13device_kernelIN5flash19enable_sm80_to_sm89INS1_16FlashAttnBwdSm80INS1_25CollectiveMainloopBwdSm80ILi1ELi1EN4cute5tupleIJNS5_1CILi64EEES8_NS7_ILi192EEEEEENS_6half_tEfNS_4arch4Sm80ELb0ELb1ELb0ELb0ELb0ELb0ELb0ELb0ELi2ELi2ELi2ELi2ELb1EEENS1_21CollectiveEpilogueBwdISA_SB_SD_Li256ELb0ELb0ELi4EEENS1_19SingleTileSchedulerILb0ELb0ELb0ELi64EEEEEEEEEvNT_6ParamsE,"ax",@progbits
	.align	128
.text._ZN7cutlass13device_kernelIN5flash19enable_sm80_to_sm89INS1_16FlashAttnBwdSm80INS1_25CollectiveMainloopBwdSm80ILi1ELi1EN4cute5tupleIJNS5_1CILi64EEES8_NS7_ILi192EEEEEENS_6half_tEfNS_4arch4Sm80ELb0ELb1ELb0ELb0ELb0ELb0ELb0ELb0ELi2ELi2ELi2ELi2ELb1EEENS1_21CollectiveEpilogueBwdISA_SB_SD_Li256ELb0ELb0ELi4EEENS1_19SingleTileSchedulerILb0ELb0ELb0ELi64EEEEEEEEEvNT_6ParamsE:
        .type           _ZN7cutlass13device_kernelIN5flash19enable_sm80_to_sm89INS1_16FlashAttnBwdSm80INS1_25CollectiveMainloopBwdSm80ILi1ELi1EN4cute5tupleIJNS5_1CILi64EEES8_NS7_ILi192EEEEEENS_6half_tEfNS_4arch4Sm80ELb0ELb1ELb0ELb0ELb0ELb0ELb0ELb0ELi2ELi2ELi2ELi2ELb1EEENS1_21CollectiveEpilogueBwdISA_SB_SD_Li256ELb0ELb0ELi4EEENS1_19SingleTileSchedulerILb0ELb0ELb0ELi64EEEEEEEEEvNT_6ParamsE,@function
        .size           _ZN7cutlass13device_kernelIN5flash19enable_sm80_to_sm89INS1_16FlashAttnBwdSm80INS1_25CollectiveMainloopBwdSm80ILi1ELi1EN4cute5tupleIJNS5_1CILi64EEES8_NS7_ILi192EEEEEENS_6half_tEfNS_4arch4Sm80ELb0ELb1ELb0ELb0ELb0ELb0ELb0ELb0ELi2ELi2ELi2ELi2ELb1EEENS1_21CollectiveEpilogueBwdISA_SB_SD_Li256ELb0ELb0ELi4EEENS1_19SingleTileSchedulerILb0ELb0ELb0ELi64EEEEEEEEEvNT_6ParamsE,(.L_x_99 - _ZN7cutlass13device_kernelIN5flash19enable_sm80_to_sm89INS1_16FlashAttnBwdSm80INS1_25CollectiveMainloopBwdSm80ILi1ELi1EN4cute5tupleIJNS5_1CILi64EEES8_NS7_ILi192EEEEEENS_6half_tEfNS_4arch4Sm80ELb0ELb1ELb0ELb0ELb0ELb0ELb0ELb0ELi2ELi2ELi2ELi2ELb1EEENS1_21CollectiveEpilogueBwdISA_SB_SD_Li256ELb0ELb0ELi4EEENS1_19SingleTileSchedulerILb0ELb0ELb0ELi64EEEEEEEEEvNT_6ParamsE)
        .other          _ZN7cutlass13device_kernelIN5flash19enable_sm80_to_sm89INS1_16FlashAttnBwdSm80INS1_25CollectiveMainloopBwdSm80ILi1ELi1EN4cute5tupleIJNS5_1CILi64EEES8_NS7_ILi192EEEEEENS_6half_tEfNS_4arch4Sm80ELb0ELb1ELb0ELb0ELb0ELb0ELb0ELb0ELi2ELi2ELi2ELi2ELb1EEENS1_21CollectiveEpilogueBwdISA_SB_SD_Li256ELb0ELb0ELi4EEENS1_19SingleTileSchedulerILb0ELb0ELb0ELi64EEEEEEEEEvNT_6ParamsE,@"STO_CUDA_ENTRY STV_DEFAULT"
_ZN7cutlass13device_kernelIN5flash19enable_sm80_to_sm89INS1_16FlashAttnBwdSm80INS1_25CollectiveMainloopBwdSm80ILi1ELi1EN4cute5tupleIJNS5_1CILi64EEES8_NS7_ILi192EEEEEENS_6half_tEfNS_4arch4Sm80ELb0ELb1ELb0ELb0ELb0ELb0ELb0ELb0ELi2ELi2ELi2ELi2ELb1EEENS1_21CollectiveEpilogueBwdISA_SB_SD_Li256ELb0ELb0ELi4EEENS1_19SingleTileSchedulerILb0ELb0ELb0ELi64EEEEEEEEEvNT_6ParamsE:
[----:B------:R-:W-:Y:S01]  /*0000*/  LDC R1, c[0x0][0x28] ;  /* 0x00000a00ff017b82 */ /* 0x000fe20000000800 */
[----:B------:R-:W-:Y:S05]  /*0010*/  EXIT ;  /* 0x000000000000794d */ /* 0x000fea0003800000 */
.L_x_8:
        /* <DEDUP_REMOVED lines=14> */
.L_x_99:


//--------------------- .text._ZN7cutlass13device_kernelIN5flash19enable_sm80_to_sm89INS1_16FlashAttnBwdSm80INS1_25CollectiveMainloopBwdSm80ILi1ELi1EN4cute5tupleIJNS5_1CILi64EEES8_NS7_ILi192EEEEEENS_6half_tEfNS_4arch4Sm80ELb0ELb1ELb0ELb0ELb1ELb0ELb0ELb0ELi2ELi2ELi2ELi2ELb1EEENS1_21CollectiveEpilogueBwdISA_SB_SD_Li256ELb0ELb0ELi4EEENS1_19SingleTileSchedulerILb0ELb0ELb0ELi64EEEEEEEEEvNT_6ParamsE --------------------------
	.section	.text._ZN7cutlass13device_kernelIN5flash19enable_sm80_to_sm89INS1_16FlashAttnBwdSm80INS1_25CollectiveMainloopBwdSm80ILi1ELi1EN4cute5tupleIJNS5_1CILi64EEES8_NS7_ILi192EEEEEENS_6half_tEfNS_4arch4Sm80ELb0ELb1ELb0ELb0ELb1ELb0ELb0ELb0ELi2ELi2ELi2ELi2ELb1EEENS1_21CollectiveEpilogueBwdISA_SB_SD_Li256ELb0ELb0ELi4EEENS1_19SingleTileSchedulerILb0ELb0ELb0ELi64EEEEEEEEEvNT_6ParamsE,"ax",@progbits
	.align	128
.text._ZN7cutlass13device_kernelIN5flash19enable_sm80_to_sm89INS1_16FlashAttnBwdSm80INS1_25CollectiveMainloopBwdSm80ILi1ELi1EN4cute5tupleIJNS5_1CILi64EEES8_NS7_ILi192EEEEEENS_6half_tEfNS_4arch4Sm80ELb0ELb1ELb0ELb0ELb1ELb0ELb0ELb0ELi2ELi2ELi2ELi2ELb1EEENS1_21CollectiveEpilogueBwdISA_SB_SD_Li256ELb0ELb0ELi4EEENS1_19SingleTileSchedulerILb0ELb0ELb0ELi64EEEEEEEEEvNT_6ParamsE:
        .type           _ZN7cutlass13device_kernelIN5flash19enable_sm80_to_sm89INS1_16FlashAttnBwdSm80INS1_25CollectiveMainloopBwdSm80ILi1ELi1EN4cute5tupleIJNS5_1CILi64EEES8_NS7_ILi192EEEEEENS_6half_tEfNS_4arch4Sm80ELb0ELb1ELb0ELb0ELb1ELb0ELb0ELb0ELi2ELi2ELi2ELi2ELb1EEENS1_21CollectiveEpilogueBwdISA_SB_SD_Li256ELb0ELb0ELi4EEENS1_19SingleTileSchedulerILb0ELb0ELb0ELi64EEEEEEEEEvNT_6ParamsE,@function
        .size           _ZN7cutlass13device_kernelIN5flash19enable_sm80_to_sm89INS1_16FlashAttnBwdSm80INS1_25CollectiveMainloopBwdSm80ILi1ELi1EN4cute5tupleIJNS5_1CILi64EEES8_NS7_ILi192EEEEEENS_6half_tEfNS_4arch4Sm80ELb0ELb1ELb0ELb0ELb1ELb0ELb0ELb0ELi2ELi2ELi2ELi2ELb1EEENS1_21CollectiveEpilogueBwdISA_SB_SD_Li256ELb0ELb0ELi4EEENS1_19SingleTileSchedulerILb0ELb0ELb0ELi64EEEEEEEEEvNT_6ParamsE,(.L_x_100 - _ZN7cutlass13device_kernelIN5flash19enable_sm80_to_sm89INS1_16FlashAttnBwdSm80INS1_25CollectiveMainloopBwdSm80ILi1ELi1EN4cute5tupleIJNS5_1CILi64EEES8_NS7_ILi192EEEEEENS_6half_tEfNS_4arch4Sm80ELb0ELb1ELb0ELb0ELb1ELb0ELb0ELb0ELi2ELi2ELi2ELi2ELb1EEENS1_21CollectiveEpilogueBwdISA_SB_SD_Li256ELb0ELb0ELi4EEENS1_19SingleTileSchedulerILb0ELb0ELb0ELi64EEEEEEEEEvNT_6ParamsE)
        .other          _ZN7cutlass13device_kernelIN5flash19enable_sm80_to_sm89INS1_16FlashAttnBwdSm80INS1_25CollectiveMainloopBwdSm80ILi1ELi1EN4cute5tupleIJNS5_1CILi64EEES8_NS7_ILi192EEEEEENS_6half_tEfNS_4arch4Sm80ELb0ELb1ELb0ELb0ELb1ELb0ELb0ELb0ELi2ELi2ELi2ELi2ELb1EEENS1_21CollectiveEpilogueBwdISA_SB_SD_Li256ELb0ELb0ELi4EEENS1_19SingleTileSchedulerILb0ELb0ELb0ELi64EEEEEEEEEvNT_6ParamsE,@"STO_CUDA_ENTRY STV_DEFAULT"
_ZN7cutlass13device_kernelIN5flash19enable_sm80_to_sm89INS1_16FlashAttnBwdSm80INS1_25CollectiveMainloopBwdSm80ILi1ELi1EN4cute5tupleIJNS5_1CILi64EEES8_NS7_ILi192EEEEEENS_6half_tEfNS_4arch4Sm80ELb0ELb1ELb0ELb0ELb1ELb0ELb0ELb0ELi2ELi2ELi2ELi2ELb1EEENS1_21CollectiveEpilogueBwdISA_SB_SD_Li256ELb0ELb0ELi4EEENS1_19SingleTileSchedulerILb0ELb0ELb0ELi64EEEEEEEEEvNT_6ParamsE:
[----:B------:R-:W-:Y:S01]  /*0000*/  LDC R1, c[0x0][0x28] ;  /* 0x00000a00ff017b82 */ /* 0x000fe20000000800 */
[----:B------:R-:W-:Y:S05]  /*0010*/  EXIT ;  /* 0x000000000000794d */ /* 0x000fea0003800000 */
.L_x_9:
        /* <DEDUP_REMOVED lines=14> */
.L_x_100:


//--------------------- .text._ZN7cutlass13device_kernelIN5flash19enable_sm80_to_sm89INS1_16FlashAttnBwdSm80INS1_25CollectiveMainloopBwdSm80ILi1ELi1EN4cute5tupleIJNS5_1CILi64EEES8_NS7_ILi192EEEEEENS_6half_tEfNS_4arch4Sm80ELb0ELb1ELb0ELb0ELb0ELb0ELb0ELb0ELi2ELi2ELi2ELi2ELb1EEENS1_24CollectiveEpilogueBwdGQAISA_fSD_Li256ELb0ELb0EEENS1_19SingleTileSchedulerILb0ELb0ELb0ELi64EEEEEEEEEvNT_6ParamsE --------------------------
	.section	.text._ZN7cutlass13device_kernelIN5flash19enable_sm80_to_sm89INS1_16FlashAttnBwdSm80INS1_25CollectiveMainloopBwdSm80ILi1ELi1EN4cute5tupleIJNS5_1CILi64EEES8_NS7_ILi192EEEEEENS_6half_tEfNS_4arch4Sm80ELb0ELb1ELb0ELb0ELb0ELb0ELb0ELb0ELi2ELi2ELi2ELi2ELb1EEENS1_24CollectiveEpilogueBwdGQAISA_fSD_Li256ELb0ELb0EEENS1_19SingleTileSchedulerILb0ELb0ELb0ELi64EEEEEEEEEvNT_6ParamsE,"ax",@progbits
	.align	128
.text._ZN7cutlass13device_kernelIN5flash19enable_sm80_to_sm89INS1_16FlashAttnBwdSm80INS1_25CollectiveMainloopBwdSm80ILi1ELi1EN4cute5tupleIJNS5_1CILi64EEES8_NS7_ILi192EEEEEENS_6half_tEfNS_4arch4Sm80ELb0ELb1ELb0ELb0ELb0ELb0ELb0ELb0ELi2ELi2ELi2ELi2ELb1EEENS1_24CollectiveEpilogueBwdGQAISA_fSD_Li256ELb0ELb0EEENS1_19SingleTileSchedulerILb0ELb0ELb0ELi64EEEEEEEEEvNT_6ParamsE:
        .type           _ZN7cutlass13device_kernelIN5flash19enable_sm80_to_sm89INS1_16FlashAttnBwdSm80INS1_25CollectiveMainloopBwdSm80ILi1ELi1EN4cute5tupleIJNS5_1CILi64EEES8_NS7_ILi192EEEEEENS_6half_tEfNS_4arch4Sm80ELb0ELb1ELb0ELb0ELb0ELb0ELb0ELb0ELi2ELi2ELi2ELi2ELb1EEENS1_24CollectiveEpilogueBwdGQAISA_fSD_Li256ELb0ELb0EEENS1_19SingleTileSchedulerILb0ELb0ELb0ELi64EEEEEEEEEvNT_6ParamsE,@function
        .size           _ZN7cutlass13device_kernelIN5flash19enable_sm80_to_sm89INS1_16FlashAttnBwdSm80INS1_25CollectiveMainloopBwdSm80ILi1ELi1EN4cute5tupleIJNS5_1CILi64EEES8_NS7_ILi192EEEEEENS_6half_tEfNS_4arch4Sm80ELb0ELb1ELb0ELb0ELb0ELb0ELb0ELb0ELi2ELi2ELi2ELi2ELb1EEENS1_24CollectiveEpilogueBwdGQAISA_fSD_Li256ELb0ELb0EEENS1_19SingleTileSchedulerILb0ELb0ELb0ELi64EEEEEEEEEvNT_6ParamsE,(.L_x_101 - _ZN7cutlass13device_kernelIN5flash19enable_sm80_to_sm89INS1_16FlashAttnBwdSm80INS1_25CollectiveMainloopBwdSm80ILi1ELi1EN4cute5tupleIJNS5_1CILi64EEES8_NS7_ILi192EEEEEENS_6half_tEfNS_4arch4Sm80ELb0ELb1ELb0ELb0ELb0ELb0ELb0ELb0ELi2ELi2ELi2ELi2ELb1EEENS1_24CollectiveEpilogueBwdGQAISA_fSD_Li256ELb0ELb0EEENS1_19SingleTileSchedulerILb0ELb0ELb0ELi64EEEEEEEEEvNT_6ParamsE)
        .other          _ZN7cutlass13device_kernelIN5flash19enable_sm80_to_sm89INS1_16FlashAttnBwdSm80INS1_25CollectiveMainloopBwdSm80ILi1ELi1EN4cute5tupleIJNS5_1CILi64EEES8_NS7_ILi192EEEEEENS_6half_tEfNS_4arch4Sm80ELb0ELb1ELb0ELb0ELb0ELb0ELb0ELb0ELi2ELi2ELi2ELi2ELb1EEENS1_24CollectiveEpilogueBwdGQAISA_fSD_Li256ELb0ELb0EEENS1_19SingleTileSchedulerILb0ELb0ELb0ELi64EEEEEEEEEvNT_6ParamsE,@"STO_CUDA_ENTRY STV_DEFAULT"
_ZN7cutlass13device_kernelIN5flash19enable_sm80_to_sm89INS1_16FlashAttnBwdSm80INS1_25CollectiveMainloopBwdSm80ILi1ELi1EN4cute5tupleIJNS5_1CILi64EEES8_NS7_ILi192EEEEEENS_6half_tEfNS_4arch4Sm80ELb0ELb1ELb0ELb0ELb0ELb0ELb0ELb0ELi2ELi2ELi2ELi2ELb1EEENS1_24CollectiveEpilogueBwdGQAISA_fSD_Li256ELb0ELb0EEENS1_19SingleTileSchedulerILb0ELb0ELb0ELi64EEEEEEEEEvNT_6ParamsE:
[----:B------:R-:W-:Y:S01]  /*0000*/  LDC R1, c[0x0][0x28] ;  /* 0x00000a00ff017b82 */ /* 0x000fe20000000800 */
[----:B------:R-:W-:Y:S05]  /*0010*/  EXIT ;  /* 0x000000000000794d */ /* 0x000fea0003800000 */
.L_x_10:
        /* <DEDUP_REMOVED lines=14> */
.L_x_101:


//--------------------- .text._ZN7cutlass13device_kernelIN5flash19enable_sm80_to_sm89INS1_16FlashAttnBwdSm80INS1_25CollectiveMainloopBwdSm80ILi1ELi1EN4cute5tupleIJNS5_1CILi64EEES8_NS7_ILi192EEEEEENS_6half_tEfNS_4arch4Sm80ELb0ELb1ELb0ELb0ELb1ELb0ELb0ELb0ELi2ELi2ELi2ELi2ELb1EEENS1_24CollectiveEpilogueBwdGQAISA_fSD_Li256ELb0ELb1EEENS1_19SingleTileSchedulerILb0ELb0ELb0ELi64EEEEEEEEEvNT_6ParamsE --------------------------
	.section	.text._ZN7cutlass13device_kernelIN5flash19enable_sm80_to_sm89INS1_16FlashAttnBwdSm80INS1_25CollectiveMainloopBwdSm80ILi1ELi1EN4cute5tupleIJNS5_1CILi64EEES8_NS7_ILi192EEEEEENS_6half_tEfNS_4arch4Sm80ELb0ELb1ELb0ELb0ELb1ELb0ELb0ELb0ELi2ELi2ELi2ELi2ELb1EEENS1_24CollectiveEpilogueBwdGQAISA_fSD_Li256ELb0ELb1EEENS1_19SingleTileSchedulerILb0ELb0ELb0ELi64EEEEEEEEEvNT_6ParamsE,"ax",@progbits
	.align	128
.text._ZN7cutlass13device_kernelIN5flash19enable_sm80_to_sm89INS1_16FlashAttnBwdSm80INS1_25CollectiveMainloopBwdSm80ILi1ELi1EN4cute5tupleIJNS5_1CILi64EEES8_NS7_ILi192EEEEEENS_6half_tEfNS_4arch4Sm80ELb0ELb1ELb0ELb0ELb1ELb0ELb0ELb0ELi2ELi2ELi2ELi2ELb1EEENS1_24CollectiveEpilogueBwdGQAISA_fSD_Li256ELb0ELb1EEENS1_19SingleTileSchedulerILb0ELb0ELb0ELi64EEEEEEEEEvNT_6ParamsE:
        .type           _ZN7cutlass13device_kernelIN5flash19enable_sm80_to_sm89INS1_16FlashAttnBwdSm80INS1_25CollectiveMainloopBwdSm80ILi1ELi1EN4cute5tupleIJNS5_1CILi64EEES8_NS7_ILi192EEEEEENS_6half_tEfNS_4arch4Sm80ELb0ELb1ELb0ELb0ELb1ELb0ELb0ELb0ELi2ELi2ELi2ELi2ELb1EEENS1_24CollectiveEpilogueBwdGQAISA_fSD_Li256ELb0ELb1EEENS1_19SingleTileSchedulerILb0ELb0ELb0ELi64EEEEEEEEEvNT_6ParamsE,@function
        .size           _ZN7cutlass13device_kernelIN5flash19enable_sm80_to_sm89INS1_16FlashAttnBwdSm80INS1_25CollectiveMainloopBwdSm80ILi1ELi1EN4cute5tupleIJNS5_1CILi64EEES8_NS7_ILi192EEEEEENS_6half_tEfNS_4arch4Sm80ELb0ELb1ELb0ELb0ELb1ELb0ELb0ELb0ELi2ELi2ELi2ELi2ELb1EEENS1_24CollectiveEpilogueBwdGQAISA_fSD_Li256ELb0ELb1EEENS1_19SingleTileSchedulerILb0ELb0ELb0ELi64EEEEEEEEEvNT_6ParamsE,(.L_x_102 - _ZN7cutlass13device_kernelIN5flash19enable_sm80_to_sm89INS1_16FlashAttnBwdSm80INS1_25CollectiveMainloopBwdSm80ILi1ELi1EN4cute5tupleIJNS5_1CILi64EEES8_NS7_ILi192EEEEEENS_6half_tEfNS_4arch4Sm80ELb0ELb1ELb0ELb0ELb1ELb0ELb0ELb0ELi2ELi2ELi2ELi2ELb1EEENS1_24CollectiveEpilogueBwdGQAISA_fSD_Li256ELb0ELb1EEENS1_19SingleTileSchedulerILb0ELb0ELb0ELi64EEEEEEEEEvNT_6ParamsE)
        .other          _ZN7cutlass13device_kernelIN5flash19enable_sm80_to_sm89INS1_16FlashAttnBwdSm80INS1_25CollectiveMainloopBwdSm80ILi1ELi1EN4cute5tupleIJNS5_1CILi64EEES8_NS7_ILi192EEEEEENS_6half_tEfNS_4arch4Sm80ELb0ELb1ELb0ELb0ELb1ELb0ELb0ELb0ELi2ELi2ELi2ELi2ELb1EEENS1_24CollectiveEpilogueBwdGQAISA_fSD_Li256ELb0ELb1EEENS1_19SingleTileSchedulerILb0ELb0ELb0ELi64EEEEEEEEEvNT_6ParamsE,@"STO_CUDA_ENTRY STV_DEFAULT"
_ZN7cutlass13device_kernelIN5flash19enable_sm80_to_sm89INS1_16FlashAttnBwdSm80INS1_25CollectiveMainloopBwdSm80ILi1ELi1EN4cute5tupleIJNS5_1CILi64EEES8_NS7_ILi192EEEEEENS_6half_tEfNS_4arch4Sm80ELb0ELb1ELb0ELb0ELb1ELb0ELb0ELb0ELi2ELi2ELi2ELi2ELb1EEENS1_24CollectiveEpilogueBwdGQAISA_fSD_Li256ELb0ELb1EEENS1_19SingleTileSchedulerILb0ELb0ELb0ELi64EEEEEEEEEvNT_6ParamsE:
[----:B------:R-:W-:Y:S01]  /*0000*/  LDC R1, c[0x0][0x28] ;  /* 0x00000a00ff017b82 */ /* 0x000fe20000000800 */
[----:B------:R-:W-:Y:S05]  /*0010*/  EXIT ;  /* 0x000000000000794d */ /* 0x000fea0003800000 */
.L_x_11:
        /* <DEDUP_REMOVED lines=14> */
.L_x_102:


//--------------------- .text._ZN7cutlass13device_kernelIN5flash19enable_sm80_to_sm89INS1_16FlashAttnBwdSm80INS1_25CollectiveMainloopBwdSm80ILi1ELi1EN4cute5tupleIJNS5_1CILi64EEES8_NS7_ILi192EEEEEENS_6half_tEfNS_4arch4Sm80ELb0ELb1ELb0ELb1ELb0ELb0ELb0ELb0ELi2ELi2ELi2ELi2ELb1EEENS1_21CollectiveEpilogueBwdISA_SB_SD_Li256ELb1ELb0ELi4EEENS1_19SingleTileSchedulerILb1ELb0ELb0ELi64EEEEEEEEEvNT_6ParamsE --------------------------
	.section	.text._ZN7cutlass13device_kernelIN5flash19enable_sm80_to_sm89INS1_16FlashAttnBwdSm80INS1_25CollectiveMainloopBwdSm80ILi1ELi1EN4cute5tupleIJNS5_1CILi64EEES8_NS7_ILi192EEEEEENS_6half_tEfNS_4arch4Sm80ELb0ELb1ELb0ELb1ELb0ELb0ELb0ELb0ELi2ELi2ELi2ELi2ELb1EEENS1_21CollectiveEpilogueBwdISA_SB_SD_Li256ELb1ELb0ELi4EEENS1_19SingleTileSchedulerILb1ELb0ELb0ELi64EEEEEEEEEvNT_6ParamsE,"ax",@progbits
	.align	128
.text._ZN7cutlass13device_kernelIN5flash19enable_sm80_to_sm89INS1_16FlashAttnBwdSm80INS1_25CollectiveMainloopBwdSm80ILi1ELi1EN4cute5tupleIJNS5_1CILi64EEES8_NS7_ILi192EEEEEENS_6half_tEfNS_4arch4Sm80ELb0ELb1ELb0ELb1ELb0ELb0ELb0ELb0ELi2ELi2ELi2ELi2ELb1EEENS1_21CollectiveEpilogueBwdISA_SB_SD_Li256ELb1ELb0ELi4EEENS1_19SingleTileSchedulerILb1ELb0ELb0ELi64EEEEEEEEEvNT_6ParamsE:
        .type           _ZN7cutlass13device_kernelIN5flash19enable_sm80_to_sm89INS1_16FlashAttnBwdSm80INS1_25CollectiveMainloopBwdSm80ILi1ELi1EN4cute5tupleIJNS5_1CILi64EEES8_NS7_ILi192EEEEEENS_6half_tEfNS_4arch4Sm80ELb0ELb1ELb0ELb1ELb0ELb0ELb0ELb0ELi2ELi2ELi2ELi2ELb1EEENS1_21CollectiveEpilogueBwdISA_SB_SD_Li256ELb1ELb0ELi4EEENS1_19SingleTileSchedulerILb1ELb0ELb0ELi64EEEEEEEEEvNT_6ParamsE,@function
        .size           _ZN7cutlass13device_kernelIN5flash19enable_sm80_to_sm89INS1_16FlashAttnBwdSm80INS1_25CollectiveMainloopBwdSm80ILi1ELi1EN4cute5tupleIJNS5_1CILi64EEES8_NS7_ILi192EEEEEENS_6half_tEfNS_4arch4Sm80ELb0ELb1ELb0ELb1ELb0ELb0ELb0ELb0ELi2ELi2ELi2ELi2ELb1EEENS1_21CollectiveEpilogueBwdISA_SB_SD_Li256ELb1ELb0ELi4EEENS1_19SingleTileSchedulerILb1ELb0ELb0ELi64EEEEEEEEEvNT_6ParamsE,(.L_x_103 - _ZN7cutlass13device_kernelIN5flash19enable_sm80_to_sm89INS1_16FlashAttnBwdSm80INS1_25CollectiveMainloopBwdSm80ILi1ELi1EN4cute5tupleIJNS5_1CILi64EEES8_NS7_ILi192EEEEEENS_6half_tEfNS_4arch4Sm80ELb0ELb1ELb0ELb1ELb0ELb0ELb0ELb0ELi2ELi2ELi2ELi2ELb1EEENS1_21CollectiveEpilogueBwdISA_SB_SD_Li256ELb1ELb0ELi4EEENS1_19SingleTileSchedulerILb1ELb0ELb0ELi64EEEEEEEEEvNT_6ParamsE)
        .other          _ZN7cutlass13device_kernelIN5flash19enable_sm80_to_sm89INS1_16FlashAttnBwdSm80INS1_25CollectiveMainloopBwdSm80ILi1ELi1EN4cute5tupleIJNS5_1CILi64EEES8_NS7_ILi192EEEEEENS_6half_tEfNS_4arch4Sm80ELb0ELb1ELb0ELb1ELb0ELb0ELb0ELb0ELi2ELi2ELi2ELi2ELb1EEENS1_21CollectiveEpilogueBwdISA_SB_SD_Li256ELb1ELb0ELi4EEENS1_19SingleTileSchedulerILb1ELb0ELb0ELi64EEEEEEEEEvNT_6ParamsE,@"STO_CUDA_ENTRY STV_DEFAULT"
_ZN7cutlass13device_kernelIN5flash19enable_sm80_to_sm89INS1_16FlashAttnBwdSm80INS1_25CollectiveMainloopBwdSm80ILi1ELi1EN4cute5tupleIJNS5_1CILi64EEES8_NS7_ILi192EEEEEENS_6half_tEfNS_4arch4Sm80ELb0ELb1ELb0ELb1ELb0ELb0ELb0ELb0ELi2ELi2ELi2ELi2ELb1EEENS1_21CollectiveEpilogueBwdISA_SB_SD_Li256ELb1ELb0ELi4EEENS1_19SingleTileSchedulerILb1ELb0ELb0ELi64EEEEEEEEEvNT_6ParamsE:
[----:B------:R-:W-:Y:S01]  /*0000*/  LDC R1, c[0x0][0x28] ;  /* 0x00000a00ff017b82 */ /* 0x000fe20000000800 */
[----:B------:R-:W-:Y:S05]  /*0010*/  EXIT ;  /* 0x000000000000794d */ /* 0x000fea0003800000 */
.L_x_12:
        /* <DEDUP_REMOVED lines=14> */
.L_x_103:


//--------------------- .text._ZN7cutlass13device_kernelIN5flash19enable_sm80_to_sm89INS1_16FlashAttnBwdSm80INS1_25CollectiveMainloopBwdSm80ILi1ELi1EN4cute5tupleIJNS5_1CILi64EEES8_NS7_ILi192EEEEEENS_6half_tEfNS_4arch4Sm80ELb0ELb1ELb0ELb1ELb1ELb0ELb0ELb0ELi2ELi2ELi2ELi2ELb1EEENS1_21CollectiveEpilogueBwdISA_SB_SD_Li256ELb1ELb0ELi4EEENS1_19SingleTileSchedulerILb1ELb0ELb0ELi64EEEEEEEEEvNT_6ParamsE --------------------------
	.section	.text._ZN7cutlass13device_kernelIN5flash19enable_sm80_to_sm89INS1_16FlashAttnBwdSm80INS1_25CollectiveMainloopBwdSm80ILi1ELi1EN4cute5tupleIJNS5_1CILi64EEES8_NS7_ILi192EEEEEENS_6half_tEfNS_4arch4Sm80ELb0ELb1ELb0ELb1ELb1ELb0ELb0ELb0ELi2ELi2ELi2ELi2ELb1EEENS1_21CollectiveEpilogueBwdISA_SB_SD_Li256ELb1ELb0ELi4EEENS1_19SingleTileSchedulerILb1ELb0ELb0ELi64EEEEEEEEEvNT_6ParamsE,"ax",@progbits
	.align	128
.text._ZN7cutlass13device_kernelIN5flash19enable_sm80_to_sm89INS1_16FlashAttnBwdSm80INS1_25CollectiveMainloopBwdSm80ILi1ELi1EN4cute5tupleIJNS5_1CILi64EEES8_NS7_ILi192EEEEEENS_6half_tEfNS_4arch4Sm80ELb0ELb1ELb0ELb1ELb1ELb0ELb0ELb0ELi2ELi2ELi2ELi2ELb1EEENS1_21CollectiveEpilogueBwdISA_SB_SD_Li256ELb1ELb0ELi4EEENS1_19SingleTileSchedulerILb1ELb0ELb0ELi64EEEEEEEEEvNT_6ParamsE:
        .type           _ZN7cutlass13device_kernelIN5flash19enable_sm80_to_sm89INS1_16FlashAttnBwdSm80INS1_25CollectiveMainloopBwdSm80ILi1ELi1EN4cute5tupleIJNS5_1CILi64EEES8_NS7_ILi192EEEEEENS_6half_tEfNS_4arch4Sm80ELb0ELb1ELb0ELb1ELb1ELb0ELb0ELb0ELi2ELi2ELi2ELi2ELb1EEENS1_21CollectiveEpilogueBwdISA_SB_SD_Li256ELb1ELb0ELi4EEENS1_19SingleTileSchedulerILb1ELb0ELb0ELi64EEEEEEEEEvNT_6ParamsE,@function
        .size           _ZN7cutlass13device_kernelIN5flash19enable_sm80_to_sm89INS1_16FlashAttnBwdSm80INS1_25CollectiveMainloopBwdSm80ILi1ELi1EN4cute5tupleIJNS5_1CILi64EEES8_NS7_ILi192EEEEEENS_6half_tEfNS_4arch4Sm80ELb0ELb1ELb0ELb1ELb1ELb0ELb0ELb0ELi2ELi2ELi2ELi2ELb1EEENS1_21CollectiveEpilogueBwdISA_SB_SD_Li256ELb1ELb0ELi4EEENS1_19SingleTileSchedulerILb1ELb0ELb0ELi64EEEEEEEEEvNT_6ParamsE,(.L_x_104 - _ZN7cutlass13device_kernelIN5flash19enable_sm80_to_sm89INS1_16FlashAttnBwdSm80INS1_25CollectiveMainloopBwdSm80ILi1ELi1EN4cute5tupleIJNS5_1CILi64EEES8_NS7_ILi192EEEEEENS_6half_tEfNS_4arch4Sm80ELb0ELb1ELb0ELb1ELb1ELb0ELb0ELb0ELi2ELi2ELi2ELi2ELb1EEENS1_21CollectiveEpilogueBwdISA_SB_SD_Li256ELb1ELb0ELi4EEENS1_19SingleTileSchedulerILb1ELb0ELb0ELi64EEEEEEEEEvNT_6ParamsE)
        .other          _ZN7cutlass13device_kernelIN5flash19enable_sm80_to_sm89INS1_16FlashAttnBwdSm80INS1_25CollectiveMainloopBwdSm80ILi1ELi1EN4cute5tupleIJNS5_1CILi64EEES8_NS7_ILi192EEEEEENS_6half_tEfNS_4arch4Sm80ELb0ELb1ELb0ELb1ELb1ELb0ELb0ELb0ELi2ELi2ELi2ELi2ELb1EEENS1_21CollectiveEpilogueBwdISA_SB_SD_Li256ELb1ELb0ELi4EEENS1_19SingleTileSchedulerILb1ELb0ELb0ELi64EEEEEEEEEvNT_6ParamsE,@"STO_CUDA_ENTRY STV_DEFAULT"
_ZN7cutlass13device_kernelIN5flash19enable_sm80_to_sm89INS1_16FlashAttnBwdSm80INS1_25CollectiveMainloopBwdSm80ILi1ELi1EN4cute5tupleIJNS5_1CILi64EEES8_NS7_ILi192EEEEEENS_6half_tEfNS_4arch4Sm80ELb0ELb1ELb0ELb1ELb1ELb0ELb0ELb0ELi2ELi2ELi2ELi2ELb1EEENS1_21CollectiveEpilogueBwdISA_SB_SD_Li256ELb1ELb0ELi4EEENS1_19SingleTileSchedulerILb1ELb0ELb0ELi64EEEEEEEEEvNT_6ParamsE:
[----:B------:R-:W-:Y:S01]  /*0000*/  LDC R1, c[0x0][0x28] ;  /* 0x00000a00ff017b82 */ /* 0x000fe20000000800 */
[----:B------:R-:W-:Y:S05]  /*0010*/  EXIT ;  /* 0x000000000000794d */ /* 0x000fea0003800000 */
.L_x_13:
        /* <DEDUP_REMOVED lines=14> */
.L_x_104:


//--------------------- .text._ZN7cutlass13device_kernelIN5flash19enable_sm80_to_sm89INS1_16FlashAttnBwdSm80INS1_25CollectiveMainloopBwdSm80ILi1ELi1EN4cute5tupleIJNS5_1CILi64EEES8_NS7_ILi192EEEEEENS_6half_tEfNS_4arch4Sm80ELb0ELb1ELb0ELb1ELb0ELb0ELb0ELb0ELi2ELi2ELi2ELi2ELb1EEENS1_24CollectiveEpilogueBwdGQAISA_fSD_Li256ELb1ELb0EEENS1_19SingleTileSchedulerILb1ELb0ELb0ELi64EEEEEEEEEvNT_6ParamsE --------------------------
	.section	.text._ZN7cutlass13device_kernelIN5flash19enable_sm80_to_sm89INS1_16FlashAttnBwdSm80INS1_25CollectiveMainloopBwdSm80ILi1ELi1EN4cute5tupleIJNS5_1CILi64EEES8_NS7_ILi192EEEEEENS_6half_tEfNS_4arch4Sm80ELb0ELb1ELb0ELb1ELb0ELb0ELb0ELb0ELi2ELi2ELi2ELi2ELb1EEENS1_24CollectiveEpilogueBwdGQAISA_fSD_Li256ELb1ELb0EEENS1_19SingleTileSchedulerILb1ELb0ELb0ELi64EEEEEEEEEvNT_6ParamsE,"ax",@progbits
	.align	128
.text._ZN7cutlass13device_kernelIN5flash19enable_sm80_to_sm89INS1_16FlashAttnBwdSm80INS1_25CollectiveMainloopBwdSm80ILi1ELi1EN4cute5tupleIJNS5_1CILi64EEES8_NS7_ILi192EEEEEENS_6half_tEfNS_4arch4Sm80ELb0ELb1ELb0ELb1ELb0ELb0ELb0ELb0ELi2ELi2ELi2ELi2ELb1EEENS1_24CollectiveEpilogueBwdGQAISA_fSD_Li256ELb1ELb0EEENS1_19SingleTileSchedulerILb1ELb0ELb0ELi64EEEEEEEEEvNT_6ParamsE:
        .type           _ZN7cutlass13device_kernelIN5flash19enable_sm80_to_sm89INS1_16FlashAttnBwdSm80INS1_25CollectiveMainloopBwdSm80ILi1ELi1EN4cute5tupleIJNS5_1CILi64EEES8_NS7_ILi192EEEEEENS_6half_tEfNS_4arch4Sm80ELb0ELb1ELb0ELb1ELb0ELb0ELb0ELb0ELi2ELi2ELi2ELi2ELb1EEENS1_24CollectiveEpilogueBwdGQAISA_fSD_Li256ELb1ELb0EEENS1_19SingleTileSchedulerILb1ELb0ELb0ELi64EEEEEEEEEvNT_6ParamsE,@function
        .size           _ZN7cutlass13device_kernelIN5flash19enable_sm80_to_sm89INS1_16FlashAttnBwdSm80INS1_25CollectiveMainloopBwdSm80ILi1ELi1EN4cute5tupleIJNS5_1CILi64EEES8_NS7_ILi192EEEEEENS_6half_tEfNS_4arch4Sm80ELb0ELb1ELb0ELb1ELb0ELb0ELb0ELb0ELi2ELi2ELi2ELi2ELb1EEENS1_24CollectiveEpilogueBwdGQAISA_fSD_Li256ELb1ELb0EEENS1_19SingleTileSchedulerILb1ELb0ELb0ELi64EEEEEEEEEvNT_6ParamsE,(.L_x_105 - _ZN7cutlass13device_kernelIN5flash19enable_sm80_to_sm89INS1_16FlashAttnBwdSm80INS1_25CollectiveMainloopBwdSm80ILi1ELi1EN4cute5tupleIJNS5_1CILi64EEES8_NS7_ILi192EEEEEENS_6half_tEfNS_4arch4Sm80ELb0ELb1ELb0ELb1ELb0ELb0ELb0ELb0ELi2ELi2ELi2ELi2ELb1EEENS1_24CollectiveEpilogueBwdGQAISA_fSD_Li256ELb1ELb0EEENS1_19SingleTileSchedulerILb1ELb0ELb0ELi64EEEEEEEEEvNT_6ParamsE)
        .other          _ZN7cutlass13device_kernelIN5flash19enable_sm80_to_sm89INS1_16FlashAttnBwdSm80INS1_25CollectiveMainloopBwdSm80ILi1ELi1EN4cute5tupleIJNS5_1CILi64EEES8_NS7_ILi192EEEEEENS_6half_tEfNS_4arch4Sm80ELb0ELb1ELb0ELb1ELb0ELb0ELb0ELb0ELi2ELi2ELi2ELi2ELb1EEENS1_24CollectiveEpilogueBwdGQAISA_fSD_Li256ELb1ELb0EEENS1_19SingleTileSchedulerILb1ELb0ELb0ELi64EEEEEEEEEvNT_6ParamsE,@"STO_CUDA_ENTRY STV_DEFAULT"
_ZN7cutlass13device_kernelIN5flash19enable_sm80_to_sm89INS1_16FlashAttnBwdSm80INS1_25CollectiveMainloopBwdSm80ILi1ELi1EN4cute5tupleIJNS5_1CILi64EEES8_NS7_ILi192EEEEEENS_6half_tEfNS_4arch4Sm80ELb0ELb1ELb0ELb1ELb0ELb0ELb0ELb0ELi2ELi2ELi2ELi2ELb1EEENS1_24CollectiveEpilogueBwdGQAISA_fSD_Li256ELb1ELb0EEENS1_19SingleTileSchedulerILb1ELb0ELb0ELi64EEEEEEEEEvNT_6ParamsE:
[----:B------:R-:W-:Y:S01]  /*0000*/  LDC R1, c[0x0][0x28] ;  /* 0x00000a00ff017b82 */ /* 0x000fe20000000800 */
[----:B------:R-:W-:Y:S05]  /*0010*/  EXIT ;  /* 0x000000000000794d */ /* 0x000fea0003800000 */
.L_x_14:
        /* <DEDUP_REMOVED lines=14> */
.L_x_105:


//--------------------- .text._ZN7cutlass13device_kernelIN5flash19enable_sm80_to_sm89INS1_16FlashAttnBwdSm80INS1_25CollectiveMainloopBwdSm80ILi1ELi1EN4cute5tupleIJNS5_1CILi64EEES8_NS7_ILi192EEEEEENS_6half_tEfNS_4arch4Sm80ELb0ELb1ELb0ELb1ELb1ELb0ELb0ELb0ELi2ELi2ELi2ELi2ELb1EEENS1_24CollectiveEpilogueBwdGQAISA_fSD_Li256ELb1ELb1EEENS1_19SingleTileSchedulerILb1ELb0ELb0ELi64EEEEEEEEEvNT_6ParamsE --------------------------
	.section	.text._ZN7cutlass13device_kernelIN5flash19enable_sm80_to_sm89INS1_16FlashAttnBwdSm80INS1_25CollectiveMainloopBwdSm80ILi1ELi1EN4cute5tupleIJNS5_1CILi64EEES8_NS7_ILi192EEEEEENS_6half_tEfNS_4arch4Sm80ELb0ELb1ELb0ELb1ELb1ELb0ELb0ELb0ELi2ELi2ELi2ELi2ELb1EEENS1_24CollectiveEpilogueBwdGQAISA_fSD_Li256ELb1ELb1EEENS1_19SingleTileSchedulerILb1ELb0ELb0ELi64EEEEEEEEEvNT_6ParamsE,"ax",@progbits
	.align	128
.text._ZN7cutlass13device_kernelIN5flash19enable_sm80_to_sm89INS1_16FlashAttnBwdSm80INS1_25CollectiveMainloopBwdSm80ILi1ELi1EN4cute5tupleIJNS5_1CILi64EEES8_NS7_ILi192EEEEEENS_6half_tEfNS_4arch4Sm80ELb0ELb1ELb0ELb1ELb1ELb0ELb0ELb0ELi2ELi2ELi2ELi2ELb1EEENS1_24CollectiveEpilogueBwdGQAISA_fSD_Li256ELb1ELb1EEENS1_19SingleTileSchedulerILb1ELb0ELb0ELi64EEEEEEEEEvNT_6ParamsE:
        .type           _ZN7cutlass13device_kernelIN5flash19enable_sm80_to_sm89INS1_16FlashAttnBwdSm80INS1_25CollectiveMainloopBwdSm80ILi1ELi1EN4cute5tupleIJNS5_1CILi64EEES8_NS7_ILi192EEEEEENS_6half_tEfNS_4arch4Sm80ELb0ELb1ELb0ELb1ELb1ELb0ELb0ELb0ELi2ELi2ELi2ELi2ELb1EEENS1_24CollectiveEpilogueBwdGQAISA_fSD_Li256ELb1ELb1EEENS1_19SingleTileSchedulerILb1ELb0ELb0ELi64EEEEEEEEEvNT_6ParamsE,@function
        .size           _ZN7cutlass13device_kernelIN5flash19enable_sm80_to_sm89INS1_16FlashAttnBwdSm80INS1_25CollectiveMainloopBwdSm80ILi1ELi1EN4cute5tupleIJNS5_1CILi64EEES8_NS7_ILi192EEEEEENS_6half_tEfNS_4arch4Sm80ELb0ELb1ELb0ELb1ELb1ELb0ELb0ELb0ELi2ELi2ELi2ELi2ELb1EEENS1_24CollectiveEpilogueBwdGQAISA_fSD_Li256ELb1ELb1EEENS1_19SingleTileSchedulerILb1ELb0ELb0ELi64EEEEEEEEEvNT_6ParamsE,(.L_x_106 - _ZN7cutlass13device_kernelIN5flash19enable_sm80_to_sm89INS1_16FlashAttnBwdSm80INS1_25CollectiveMainloopBwdSm80ILi1ELi1EN4cute5tupleIJNS5_1CILi64EEES8_NS7_ILi192EEEEEENS_6half_tEfNS_4arch4Sm80ELb0ELb1ELb0ELb1ELb1ELb0ELb0ELb0ELi2ELi2ELi2ELi2ELb1EEENS1_24CollectiveEpilogueBwdGQAISA_fSD_Li256ELb1ELb1EEENS1_19SingleTileSchedulerILb1ELb0ELb0ELi64EEEEEEEEEvNT_6ParamsE)
        .other          _ZN7cutlass13device_kernelIN5flash19enable_sm80_to_sm89INS1_16FlashAttnBwdSm80INS1_25CollectiveMainloopBwdSm80ILi1ELi1EN4cute5tupleIJNS5_1CILi64EEES8_NS7_ILi192EEEEEENS_6half_tEfNS_4arch4Sm80ELb0ELb1ELb0ELb1ELb1ELb0ELb0ELb0ELi2ELi2ELi2ELi2ELb1EEENS1_24CollectiveEpilogueBwdGQAISA_fSD_Li256ELb1ELb1EEENS1_19SingleTileSchedulerILb1ELb0ELb0ELi64EEEEEEEEEvNT_6ParamsE,@"STO_CUDA_ENTRY STV_DEFAULT"
_ZN7cutlass13device_kernelIN5flash19enable_sm80_to_sm89INS1_16FlashAttnBwdSm80INS1_25CollectiveMainloopBwdSm80ILi1ELi1EN4cute5tupleIJNS5_1CILi64EEES8_NS7_ILi192EEEEEENS_6half_tEfNS_4arch4Sm80ELb0ELb1ELb0ELb1ELb1ELb0ELb0ELb0ELi2ELi2ELi2ELi2ELb1EEENS1_24CollectiveEpilogueBwdGQAISA_fSD_Li256ELb1ELb1EEENS1_19SingleTileSchedulerILb1ELb0ELb0ELi64EEEEEEEEEvNT_6ParamsE:
[----:B------:R-:W-:Y:S01]  /*0000*/  LDC R1, c[0x0][0x28] ;  /* 0x00000a00ff017b82 */ /* 0x000fe20000000800 */
[----:B------:R-:W-:Y:S05]  /*0010*/  EXIT ;  /* 0x000000000000794d */ /* 0x000fea0003800000 */
.L_x_15:
        /* <DEDUP_REMOVED lines=14> */
.L_x_106:


//--------------------- .text._ZN7cutlass13device_kernelIN5flash19enable_sm80_to_sm89INS1_16FlashAttnBwdSm80INS1_25CollectiveMainloopBwdSm80ILi1ELi1EN4cute5tupleIJNS5_1CILi64EEES8_NS7_ILi192EEEEEENS_6half_tEfNS_4arch4Sm80ELb1ELb0ELb0ELb0ELb0ELb0ELb0ELb0ELi2ELi2ELi2ELi2ELb1EEENS1_21CollectiveEpilogueBwdISA_SB_SD_Li256ELb0ELb0ELi4EEENS1_25SingleTileBwdLPTSchedulerILb0ELi64ELb0EEEEEEEEEvNT_6ParamsE --------------------------
	.section	.text._ZN7cutlass13device_kernelIN5flash19enable_sm80_to_sm89INS1_16FlashAttnBwdSm80INS1_25CollectiveMainloopBwdSm80ILi1ELi1EN4cute5tupleIJNS5_1CILi64EEES8_NS7_ILi192EEEEEENS_6half_tEfNS_4arch4Sm80ELb1ELb0ELb0ELb0ELb0ELb0ELb0ELb0ELi2ELi2ELi2ELi2ELb1EEENS1_21CollectiveEpilogueBwdISA_SB_SD_Li256ELb0ELb0ELi4EEENS1_25SingleTileBwdLPTSchedulerILb0ELi64ELb0EEEEEEEEEvNT_6ParamsE,"ax",@progbits
	.align	128
.text._ZN7cutlass13device_kernelIN5flash19enable_sm80_to_sm89INS1_16FlashAttnBwdSm80INS1_25CollectiveMainloopBwdSm80ILi1ELi1EN4cute5tupleIJNS5_1CILi64EEES8_NS7_ILi192EEEEEENS_6half_tEfNS_4arch4Sm80ELb1ELb0ELb0ELb0ELb0ELb0ELb0ELb0ELi2ELi2ELi2ELi2ELb1EEENS1_21CollectiveEpilogueBwdISA_SB_SD_Li256ELb0ELb0ELi4EEENS1_25SingleTileBwdLPTSchedulerILb0ELi64ELb0EEEEEEEEEvNT_6ParamsE:
        .type           _ZN7cutlass13device_kernelIN5flash19enable_sm80_to_sm89INS1_16FlashAttnBwdSm80INS1_25CollectiveMainloopBwdSm80ILi1ELi1EN4cute5tupleIJNS5_1CILi64EEES8_NS7_ILi192EEEEEENS_6half_tEfNS_4arch4Sm80ELb1ELb0ELb0ELb0ELb0ELb0ELb0ELb0ELi2ELi2ELi2ELi2ELb1EEENS1_21CollectiveEpilogueBwdISA_SB_SD_Li256ELb0ELb0ELi4EEENS1_25SingleTileBwdLPTSchedulerILb0ELi64ELb0EEEEEEEEEvNT_6ParamsE,@function
        .size           _ZN7cutlass13device_kernelIN5flash19enable_sm80_to_sm89INS1_16FlashAttnBwdSm80INS1_25CollectiveMainloopBwdSm80ILi1ELi1EN4cute5tupleIJNS5_1CILi64EEES8_NS7_ILi192EEEEEENS_6half_tEfNS_4arch4Sm80ELb1ELb0ELb0ELb0ELb0ELb0ELb0ELb0ELi2ELi2ELi2ELi2ELb1EEENS1_21CollectiveEpilogueBwdISA_SB_SD_Li256ELb0ELb0ELi4EEENS1_25SingleTileBwdLPTSchedulerILb0ELi64ELb0EEEEEEEEEvNT_6ParamsE,(.L_x_107 - _ZN7cutlass13device_kernelIN5flash19enable_sm80_to_sm89INS1_16FlashAttnBwdSm80INS1_25CollectiveMainloopBwdSm80ILi1ELi1EN4cute5tupleIJNS5_1CILi64EEES8_NS7_ILi192EEEEEENS_6half_tEfNS_4arch4Sm80ELb1ELb0ELb0ELb0ELb0ELb0ELb0ELb0ELi2ELi2ELi2ELi2ELb1EEENS1_21CollectiveEpilogueBwdISA_SB_SD_Li256ELb0ELb0ELi4EEENS1_25SingleTileBwdLPTSchedulerILb0ELi64ELb0EEEEEEEEEvNT_6ParamsE)
        .other          _ZN7cutlass13device_kernelIN5flash19enable_sm80_to_sm89INS1_16FlashAttnBwdSm80INS1_25CollectiveMainloopBwdSm80ILi1ELi1EN4cute5tupleIJNS5_1CILi64EEES8_NS7_ILi192EEEEEENS_6half_tEfNS_4arch4Sm80ELb1ELb0ELb0ELb0ELb0ELb0ELb0ELb0ELi2ELi2ELi2ELi2ELb1EEENS1_21CollectiveEpilogueBwdISA_SB_SD_Li256ELb0ELb0ELi4EEENS1_25SingleTileBwdLPTSchedulerILb0ELi64ELb0EEEEEEEEEvNT_6ParamsE,@"STO_CUDA_ENTRY STV_DEFAULT"
_ZN7cutlass13device_kernelIN5flash19enable_sm80_to_sm89INS1_16FlashAttnBwdSm80INS1_25CollectiveMainloopBwdSm80ILi1ELi1EN4cute5tupleIJNS5_1CILi64EEES8_NS7_ILi192EEEEEENS_6half_tEfNS_4arch4Sm80ELb1ELb0ELb0ELb0ELb0ELb0ELb0ELb0ELi2ELi2ELi2ELi2ELb1EEENS1_21CollectiveEpilogueBwdISA_SB_SD_Li256ELb0ELb0ELi4EEENS1_25SingleTileBwdLPTSchedulerILb0ELi64ELb0EEEEEEEEEvNT_6ParamsE:
[----:B------:R-:W-:Y:S01]  /*0000*/  LDC R1, c[0x0][0x28] ;  /* 0x00000a00ff017b82 */ /* 0x000fe20000000800 */
[----:B------:R-:W-:Y:S05]  /*0010*/  EXIT ;  /* 0x000000000000794d */ /* 0x000fea0003800000 */
.L_x_16:
        /* <DEDUP_REMOVED lines=14> */
.L_x_107:


//--------------------- .text._ZN7cutlass13device_kernelIN5flash19enable_sm80_to_sm89INS1_16FlashAttnBwdSm80INS1_25CollectiveMainloopBwdSm80ILi1ELi1EN4cute5tupleIJNS5_1CILi64EEES8_NS7_ILi192EEEEEENS_6half_tEfNS_4arch4Sm80ELb1ELb0ELb0ELb0ELb1ELb0ELb0ELb0ELi2ELi2ELi2ELi2ELb1EEENS1_21CollectiveEpilogueBwdISA_SB_SD_Li256ELb0ELb0ELi4EEENS1_25SingleTileBwdLPTSchedulerILb0ELi64ELb1EEEEEEEEEvNT_6ParamsE --------------------------
	.section	.text._ZN7cutlass13device_kernelIN5flash19enable_sm80_to_sm89INS1_16FlashAttnBwdSm80INS1_25CollectiveMainloopBwdSm80ILi1ELi1EN4cute5tupleIJNS5_1CILi64EEES8_NS7_ILi192EEEEEENS_6half_tEfNS_4arch4Sm80ELb1ELb0ELb0ELb0ELb1ELb0ELb0ELb0ELi2ELi2ELi2ELi2ELb1EEENS1_21CollectiveEpilogueBwdISA_SB_SD_Li256ELb0ELb0ELi4EEENS1_25SingleTileBwdLPTSchedulerILb0ELi64ELb1EEEEEEEEEvNT_6ParamsE,"ax",@progbits
	.align	128
.text._ZN7cutlass13device_kernelIN5flash19enable_sm80_to_sm89INS1_16FlashAttnBwdSm80INS1_25CollectiveMainloopBwdSm80ILi1ELi1EN4cute5tupleIJNS5_1CILi64EEES8_NS7_ILi192EEEEEENS_6half_tEfNS_4arch4Sm80ELb1ELb0ELb0ELb0ELb1ELb0ELb0ELb0ELi2ELi2ELi2ELi2ELb1EEENS1_21CollectiveEpilogueBwdISA_SB_SD_Li256ELb0ELb0ELi4EEENS1_25SingleTileBwdLPTSchedulerILb0ELi64ELb1EEEEEEEEEvNT_6ParamsE:
        .type           _ZN7cutlass13device_kernelIN5flash19enable_sm80_to_sm89INS1_16FlashAttnBwdSm80INS1_25CollectiveMainloopBwdSm80ILi1ELi1EN4cute5tupleIJNS5_1CILi64EEES8_NS7_ILi192EEEEEENS_6half_tEfNS_4arch4Sm80ELb1ELb0ELb0ELb0ELb1ELb0ELb0ELb0ELi2ELi2ELi2ELi2ELb1EEENS1_21CollectiveEpilogueBwdISA_SB_SD_Li256ELb0ELb0ELi4EEENS1_25SingleTileBwdLPTSchedulerILb0ELi64ELb1EEEEEEEEEvNT_6ParamsE,@function
        .size           _ZN7cutlass13device_kernelIN5flash19enable_sm80_to_sm89INS1_16FlashAttnBwdSm80INS1_25CollectiveMainloopBwdSm80ILi1ELi1EN4cute5tupleIJNS5_1CILi64EEES8_NS7_ILi192EEEEEENS_6half_tEfNS_4arch4Sm80ELb1ELb0ELb0ELb0ELb1ELb0ELb0ELb0ELi2ELi2ELi2ELi2ELb1EEENS1_21CollectiveEpilogueBwdISA_SB_SD_Li256ELb0ELb0ELi4EEENS1_25SingleTileBwdLPTSchedulerILb0ELi64ELb1EEEEEEEEEvNT_6ParamsE,(.L_x_108 - _ZN7cutlass13device_kernelIN5flash19enable_sm80_to_sm89INS1_16FlashAttnBwdSm80INS1_25CollectiveMainloopBwdSm80ILi1ELi1EN4cute5tupleIJNS5_1CILi64EEES8_NS7_ILi192EEEEEENS_6half_tEfNS_4arch4Sm80ELb1ELb0ELb0ELb0ELb1ELb0ELb0ELb0ELi2ELi2ELi2ELi2ELb1EEENS1_21CollectiveEpilogueBwdISA_SB_SD_Li256ELb0ELb0ELi4EEENS1_25SingleTileBwdLPTSchedulerILb0ELi64ELb1EEEEEEEEEvNT_6ParamsE)
        .other          _ZN7cutlass13device_kernelIN5flash19enable_sm80_to_sm89INS1_16FlashAttnBwdSm80INS1_25CollectiveMainloopBwdSm80ILi1ELi1EN4cute5tupleIJNS5_1CILi64EEES8_NS7_ILi192EEEEEENS_6half_tEfNS_4arch4Sm80ELb1ELb0ELb0ELb0ELb1ELb0ELb0ELb0ELi2ELi2ELi2ELi2ELb1EEENS1_21CollectiveEpilogueBwdISA_SB_SD_Li256ELb0ELb0ELi4EEENS1_25SingleTileBwdLPTSchedulerILb0ELi64ELb1EEEEEEEEEvNT_6ParamsE,@"STO_CUDA_ENTRY STV_DEFAULT"
_ZN7cutlass13device_kernelIN5flash19enable_sm80_to_sm89INS1_16FlashAttnBwdSm80INS1_25CollectiveMainloopBwdSm80ILi1ELi1EN4cute5tupleIJNS5_1CILi64EEES8_NS7_ILi192EEEEEENS_6half_tEfNS_4arch4Sm80ELb1ELb0ELb0ELb0ELb1ELb0ELb0ELb0ELi2ELi2ELi2ELi2ELb1EEENS1_21CollectiveEpilogueBwdISA_SB_SD_Li256ELb0ELb0ELi4EEENS1_25SingleTileBwdLPTSchedulerILb0ELi64ELb1EEEEEEEEEvNT_6ParamsE:
[----:B------:R-:W-:Y:S01]  /*0000*/  LDC R1, c[0x0][0x28] ;  /* 0x00000a00ff017b82 */ /* 0x000fe20000000800 */
[----:B------:R-:W-:Y:S05]  /*0010*/  EXIT ;  /* 0x000000000000794d */ /* 0x000fea0003800000 */
.L_x_17:
        /* <DEDUP_REMOVED lines=14> */
.L_x_108:


//--------------------- .text._ZN7cutlass13device_kernelIN5flash19enable_sm80_to_sm89INS1_16FlashAttnBwdSm80INS1_25CollectiveMainloopBwdSm80ILi1ELi1EN4cute5tupleIJNS5_1CILi64EEES8_NS7_ILi192EEEEEENS_6half_tEfNS_4arch4Sm80ELb1ELb0ELb0ELb0ELb0ELb0ELb0ELb0ELi2ELi2ELi2ELi2ELb1EEENS1_24CollectiveEpilogueBwdGQAISA_fSD_Li256ELb0ELb0EEENS1_25SingleTileBwdLPTSchedulerILb0ELi64ELb0EEEEEEEEEvNT_6ParamsE --------------------------
	.section	.text._ZN7cutlass13device_kernelIN5flash19enable_sm80_to_sm89INS1_16FlashAttnBwdSm80INS1_25CollectiveMainloopBwdSm80ILi1ELi1EN4cute5tupleIJNS5_1CILi64EEES8_NS7_ILi192EEEEEENS_6half_tEfNS_4arch4Sm80ELb1ELb0ELb0ELb0ELb0ELb0ELb0ELb0ELi2ELi2ELi2ELi2ELb1EEENS1_24CollectiveEpilogueBwdGQAISA_fSD_Li256ELb0ELb0EEENS1_25SingleTileBwdLPTSchedulerILb0ELi64ELb0EEEEEEEEEvNT_6ParamsE,"ax",@progbits
	.align	128
.text._ZN7cutlass13device_kernelIN5flash19enable_sm80_to_sm89INS1_16FlashAttnBwdSm80INS1_25CollectiveMainloopBwdSm80ILi1ELi1EN4cute5tupleIJNS5_1CILi64EEES8_NS7_ILi192EEEEEENS_6half_tEfNS_4arch4Sm80ELb1ELb0ELb0ELb0ELb0ELb0ELb0ELb0ELi2ELi2ELi2ELi2ELb1EEENS1_24CollectiveEpilogueBwdGQAISA_fSD_Li256ELb0ELb0EEENS1_25SingleTileBwdLPTSchedulerILb0ELi64ELb0EEEEEEEEEvNT_6ParamsE:
        .type           _ZN7cutlass13device_kernelIN5flash19enable_sm80_to_sm89INS1_16FlashAttnBwdSm80INS1_25CollectiveMainloopBwdSm80ILi1ELi1EN4cute5tupleIJNS5_1CILi64EEES8_NS7_ILi192EEEEEENS_6half_tEfNS_4arch4Sm80ELb1ELb0ELb0ELb0ELb0ELb0ELb0ELb0ELi2ELi2ELi2ELi2ELb1EEENS1_24CollectiveEpilogueBwdGQAISA_fSD_Li256ELb0ELb0EEENS1_25SingleTileBwdLPTSchedulerILb0ELi64ELb0EEEEEEEEEvNT_6ParamsE,@function
        .size           _ZN7cutlass13device_kernelIN5flash19enable_sm80_to_sm89INS1_16FlashAttnBwdSm80INS1_25CollectiveMainloopBwdSm80ILi1ELi1EN4cute5tupleIJNS5_1CILi64EEES8_NS7_ILi192EEEEEENS_6half_tEfNS_4arch4Sm80ELb1ELb0ELb0ELb0ELb0ELb0ELb0ELb0ELi2ELi2ELi2ELi2ELb1EEENS1_24CollectiveEpilogueBwdGQAISA_fSD_Li256ELb0ELb0EEENS1_25SingleTileBwdLPTSchedulerILb0ELi64ELb0EEEEEEEEEvNT_6ParamsE,(.L_x_109 - _ZN7cutlass13device_kernelIN5flash19enable_sm80_to_sm89INS1_16FlashAttnBwdSm80INS1_25CollectiveMainloopBwdSm80ILi1ELi1EN4cute5tupleIJNS5_1CILi64EEES8_NS7_ILi192EEEEEENS_6half_tEfNS_4arch4Sm80ELb1ELb0ELb0ELb0ELb0ELb0ELb0ELb0ELi2ELi2ELi2ELi2ELb1EEENS1_24CollectiveEpilogueBwdGQAISA_fSD_Li256ELb0ELb0EEENS1_25SingleTileBwdLPTSchedulerILb0ELi64ELb0EEEEEEEEEvNT_6ParamsE)
        .other          _ZN7cutlass13device_kernelIN5flash19enable_sm80_to_sm89INS1_16FlashAttnBwdSm80INS1_25CollectiveMainloopBwdSm80ILi1ELi1EN4cute5tupleIJNS5_1CILi64EEES8_NS7_ILi192EEEEEENS_6half_tEfNS_4arch4Sm80ELb1ELb0ELb0ELb0ELb0ELb0ELb0ELb0ELi2ELi2ELi2ELi2ELb1EEENS1_24CollectiveEpilogueBwdGQAISA_fSD_Li256ELb0ELb0EEENS1_25SingleTileBwdLPTSchedulerILb0ELi64ELb0EEEEEEEEEvNT_6ParamsE,@"STO_CUDA_ENTRY STV_DEFAULT"
_ZN7cutlass13device_kernelIN5flash19enable_sm80_to_sm89INS1_16FlashAttnBwdSm80INS1_25CollectiveMainloopBwdSm80ILi1ELi1EN4cute5tupleIJNS5_1CILi64EEES8_NS7_ILi192EEEEEENS_6half_tEfNS_4arch4Sm80ELb1ELb0ELb0ELb0ELb0ELb0ELb0ELb0ELi2ELi2ELi2ELi2ELb1EEENS1_24CollectiveEpilogueBwdGQAISA_fSD_Li256ELb0ELb0EEENS1_25SingleTileBwdLPTSchedulerILb0ELi64ELb0EEEEEEEEEvNT_6ParamsE:
[----:B------:R-:W-:Y:S01]  /*0000*/  LDC R1, c[0x0][0x28] ;  /* 0x00000a00ff017b82 */ /* 0x000fe20000000800 */
[----:B------:R-:W-:Y:S05]  /*0010*/  EXIT ;  /* 0x000000000000794d */ /* 0x000fea0003800000 */
.L_x_18:
        /* <DEDUP_REMOVED lines=14> */
.L_x_109:


//--------------------- .text._ZN7cutlass13device_kernelIN5flash19enable_sm80_to_sm89INS1_16FlashAttnBwdSm80INS1_25CollectiveMainloopBwdSm80ILi1ELi1EN4cute5tupleIJNS5_1CILi64EEES8_NS7_ILi192EEEEEENS_6half_tEfNS_4arch4Sm80ELb1ELb0ELb0ELb0ELb1ELb0ELb0ELb0ELi2ELi2ELi2ELi2ELb1EEENS1_24CollectiveEpilogueBwdGQAISA_fSD_Li256ELb0ELb1EEENS1_25SingleTileBwdLPTSchedulerILb0ELi64ELb1EEEEEEEEEvNT_6ParamsE --------------------------
	.section	.text._ZN7cutlass13device_kernelIN5flash19enable_sm80_to_sm89INS1_16FlashAttnBwdSm80INS1_25CollectiveMainloopBwdSm80ILi1ELi1EN4cute5tupleIJNS5_1CILi64EEES8_NS7_ILi192EEEEEENS_6half_tEfNS_4arch4Sm80ELb1ELb0ELb0ELb0ELb1ELb0ELb0ELb0ELi2ELi2ELi2ELi2ELb1EEENS1_24CollectiveEpilogueBwdGQAISA_fSD_Li256ELb0ELb1EEENS1_25SingleTileBwdLPTSchedulerILb0ELi64ELb1EEEEEEEEEvNT_6ParamsE,"ax",@progbits
	.align	128
.text._ZN7cutlass13device_kernelIN5flash19enable_sm80_to_sm89INS1_16FlashAttnBwdSm80INS1_25CollectiveMainloopBwdSm80ILi1ELi1EN4cute5tupleIJNS5_1CILi64EEES8_NS7_ILi192EEEEEENS_6half_tEfNS_4arch4Sm80ELb1ELb0ELb0ELb0ELb1ELb0ELb0ELb0ELi2ELi2ELi2ELi2ELb1EEENS1_24CollectiveEpilogueBwdGQAISA_fSD_Li256ELb0ELb1EEENS1_25SingleTileBwdLPTSchedulerILb0ELi64ELb1EEEEEEEEEvNT_6ParamsE:
        .type           _ZN7cutlass13device_kernelIN5flash19enable_sm80_to_sm89INS1_16FlashAttnBwdSm80INS1_25CollectiveMainloopBwdSm80ILi1ELi1EN4cute5tupleIJNS5_1CILi64EEES8_NS7_ILi192EEEEEENS_6half_tEfNS_4arch4Sm80ELb1ELb0ELb0ELb0ELb1ELb0ELb0ELb0ELi2ELi2ELi2ELi2ELb1EEENS1_24CollectiveEpilogueBwdGQAISA_fSD_Li256ELb0ELb1EEENS1_25SingleTileBwdLPTSchedulerILb0ELi64ELb1EEEEEEEEEvNT_6ParamsE,@function
        .size           _ZN7cutlass13device_kernelIN5flash19enable_sm80_to_sm89INS1_16FlashAttnBwdSm80INS1_25CollectiveMainloopBwdSm80ILi1ELi1EN4cute5tupleIJNS5_1CILi64EEES8_NS7_ILi192EEEEEENS_6half_tEfNS_4arch4Sm80ELb1ELb0ELb0ELb0ELb1ELb0ELb0ELb0ELi2ELi2ELi2ELi2ELb1EEENS1_24CollectiveEpilogueBwdGQAISA_fSD_Li256ELb0ELb1EEENS1_25SingleTileBwdLPTSchedulerILb0ELi64ELb1EEEEEEEEEvNT_6ParamsE,(.L_x_110 - _ZN7cutlass13device_kernelIN5flash19enable_sm80_to_sm89INS1_16FlashAttnBwdSm80INS1_25CollectiveMainloopBwdSm80ILi1ELi1EN4cute5tupleIJNS5_1CILi64EEES8_NS7_ILi192EEEEEENS_6half_tEfNS_4arch4Sm80ELb1ELb0ELb0ELb0ELb1ELb0ELb0ELb0ELi2ELi2ELi2ELi2ELb1EEENS1_24CollectiveEpilogueBwdGQAISA_fSD_Li256ELb0ELb1EEENS1_25SingleTileBwdLPTSchedulerILb0ELi64ELb1EEEEEEEEEvNT_6ParamsE)
        .other          _ZN7cutlass13device_kernelIN5flash19enable_sm80_to_sm89INS1_16FlashAttnBwdSm80INS1_25CollectiveMainloopBwdSm80ILi1ELi1EN4cute5tupleIJNS5_1CILi64EEES8_NS7_ILi192EEEEEENS_6half_tEfNS_4arch4Sm80ELb1ELb0ELb0ELb0ELb1ELb0ELb0ELb0ELi2ELi2ELi2ELi2ELb1EEENS1_24CollectiveEpilogueBwdGQAISA_fSD_Li256ELb0ELb1EEENS1_25SingleTileBwdLPTSchedulerILb0ELi64ELb1EEEEEEEEEvNT_6ParamsE,@"STO_CUDA_ENTRY STV_DEFAULT"
_ZN7cutlass13device_kernelIN5flash19enable_sm80_to_sm89INS1_16FlashAttnBwdSm80INS1_25CollectiveMainloopBwdSm80ILi1ELi1EN4cute5tupleIJNS5_1CILi64EEES8_NS7_ILi192EEEEEENS_6half_tEfNS_4arch4Sm80ELb1ELb0ELb0ELb0ELb1ELb0ELb0ELb0ELi2ELi2ELi2ELi2ELb1EEENS1_24CollectiveEpilogueBwdGQAISA_fSD_Li256ELb0ELb1EEENS1_25SingleTileBwdLPTSchedulerILb0ELi64ELb1EEEEEEEEEvNT_6ParamsE:
[----:B------:R-:W-:Y:S01]  /*0000*/  LDC R1, c[0x0][0x28] ;  /* 0x00000a00ff017b82 */ /* 0x000fe20000000800 */
[----:B------:R-:W-:Y:S05]  /*0010*/  EXIT ;  /* 0x000000000000794d */ /* 0x000fea0003800000 */
.L_x_19:
        /* <DEDUP_REMOVED lines=14> */
.L_x_110:


//--------------------- .text._ZN7cutlass13device_kernelIN5flash19enable_sm80_to_sm89INS1_16FlashAttnBwdSm80INS1_25CollectiveMainloopBwdSm80ILi1ELi1EN4cute5tupleIJNS5_1CILi64EEES8_NS7_ILi192EEEEEENS_6half_tEfNS_4arch4Sm80ELb1ELb0ELb0ELb1ELb0ELb0ELb0ELb0ELi2ELi2ELi2ELi2ELb1EEENS1_21CollectiveEpilogueBwdISA_SB_SD_Li256ELb1ELb0ELi4EEENS1_25SingleTileBwdLPTSchedulerILb1ELi64ELb0EEEEEEEEEvNT_6ParamsE --------------------------
	.section	.text._ZN7cutlass13device_kernelIN5flash19enable_sm80_to_sm89INS1_16FlashAttnBwdSm80INS1_25CollectiveMainloopBwdSm80ILi1ELi1EN4cute5tupleIJNS5_1CILi64EEES8_NS7_ILi192EEEEEENS_6half_tEfNS_4arch4Sm80ELb1ELb0ELb0ELb1ELb0ELb0ELb0ELb0ELi2ELi2ELi2ELi2ELb1EEENS1_21CollectiveEpilogueBwdISA_SB_SD_Li256ELb1ELb0ELi4EEENS1_25SingleTileBwdLPTSchedulerILb1ELi64ELb0EEEEEEEEEvNT_6ParamsE,"ax",@progbits
	.align	128
.text._ZN7cutlass13device_kernelIN5flash19enable_sm80_to_sm89INS1_16FlashAttnBwdSm80INS1_25CollectiveMainloopBwdSm80ILi1ELi1EN4cute5tupleIJNS5_1CILi64EEES8_NS7_ILi192EEEEEENS_6half_tEfNS_4arch4Sm80ELb1ELb0ELb0ELb1ELb0ELb0ELb0ELb0ELi2ELi2ELi2ELi2ELb1EEENS1_21CollectiveEpilogueBwdISA_SB_SD_Li256ELb1ELb0ELi4EEENS1_25SingleTileBwdLPTSchedulerILb1ELi64ELb0EEEEEEEEEvNT_6ParamsE:
        .type           _ZN7cutlass13device_kernelIN5flash19enable_sm80_to_sm89INS1_16FlashAttnBwdSm80INS1_25CollectiveMainloopBwdSm80ILi1ELi1EN4cute5tupleIJNS5_1CILi64EEES8_NS7_ILi192EEEEEENS_6half_tEfNS_4arch4Sm80ELb1ELb0ELb0ELb1ELb0ELb0ELb0ELb0ELi2ELi2ELi2ELi2ELb1EEENS1_21CollectiveEpilogueBwdISA_SB_SD_Li256ELb1ELb0ELi4EEENS1_25SingleTileBwdLPTSchedulerILb1ELi64ELb0EEEEEEEEEvNT_6ParamsE,@function
        .size           _ZN7cutlass13device_kernelIN5flash19enable_sm80_to_sm89INS1_16FlashAttnBwdSm80INS1_25CollectiveMainloopBwdSm80ILi1ELi1EN4cute5tupleIJNS5_1CILi64EEES8_NS7_ILi192EEEEEENS_6half_tEfNS_4arch4Sm80ELb1ELb0ELb0ELb1ELb0ELb0ELb0ELb0ELi2ELi2ELi2ELi2ELb1EEENS1_21CollectiveEpilogueBwdISA_SB_SD_Li256ELb1ELb0ELi4EEENS1_25SingleTileBwdLPTSchedulerILb1ELi64ELb0EEEEEEEEEvNT_6ParamsE,(.L_x_111 - _ZN7cutlass13device_kernelIN5flash19enable_sm80_to_sm89INS1_16FlashAttnBwdSm80INS1_25CollectiveMainloopBwdSm80ILi1ELi1EN4cute5tupleIJNS5_1CILi64EEES8_NS7_ILi192EEEEEENS_6half_tEfNS_4arch4Sm80ELb1ELb0ELb0ELb1ELb0ELb0ELb0ELb0ELi2ELi2ELi2ELi2ELb1EEENS1_21CollectiveEpilogueBwdISA_SB_SD_Li256ELb1ELb0ELi4EEENS1_25SingleTileBwdLPTSchedulerILb1ELi64ELb0EEEEEEEEEvNT_6ParamsE)
        .other          _ZN7cutlass13device_kernelIN5flash19enable_sm80_to_sm89INS1_16FlashAttnBwdSm80INS1_25CollectiveMainloopBwdSm80ILi1ELi1EN4cute5tupleIJNS5_1CILi64EEES8_NS7_ILi192EEEEEENS_6half_tEfNS_4arch4Sm80ELb1ELb0ELb0ELb1ELb0ELb0ELb0ELb0ELi2ELi2ELi2ELi2ELb1EEENS1_21CollectiveEpilogueBwdISA_SB_SD_Li256ELb1ELb0ELi4EEENS1_25SingleTileBwdLPTSchedulerILb1ELi64ELb0EEEEEEEEEvNT_6ParamsE,@"STO_CUDA_ENTRY STV_DEFAULT"
_ZN7cutlass13device_kernelIN5flash19enable_sm80_to_sm89INS1_16FlashAttnBwdSm80INS1_25CollectiveMainloopBwdSm80ILi1ELi1EN4cute5tupleIJNS5_1CILi64EEES8_NS7_ILi192EEEEEENS_6half_tEfNS_4arch4Sm80ELb1ELb0ELb0ELb1ELb0ELb0ELb0ELb0ELi2ELi2ELi2ELi2ELb1EEENS1_21CollectiveEpilogueBwdISA_SB_SD_Li256ELb1ELb0ELi4EEENS1_25SingleTileBwdLPTSchedulerILb1ELi64ELb0EEEEEEEEEvNT_6ParamsE:
[----:B------:R-:W-:Y:S01]  /*0000*/  LDC R1, c[0x0][0x28] ;  /* 0x00000a00ff017b82 */ /* 0x000fe20000000800 */
[----:B------:R-:W-:Y:S05]  /*0010*/  EXIT ;  /* 0x000000000000794d */ /* 0x000fea0003800000 */
.L_x_20:
        /* <DEDUP_REMOVED lines=14> */
.L_x_111:


//--------------------- .text._ZN7cutlass13device_kernelIN5flash19enable_sm80_to_sm89INS1_16FlashAttnBwdSm80INS1_25CollectiveMainloopBwdSm80ILi1ELi1EN4cute5tupleIJNS5_1CILi64EEES8_NS7_ILi192EEEEEENS_6half_tEfNS_4arch4Sm80ELb1ELb0ELb0ELb1ELb1ELb0ELb0ELb0ELi2ELi2ELi2ELi2ELb1EEENS1_21CollectiveEpilogueBwdISA_SB_SD_Li256ELb1ELb0ELi4EEENS1_25SingleTileBwdLPTSchedulerILb1ELi64ELb1EEEEEEEEEvNT_6ParamsE --------------------------
	.section	.text._ZN7cutlass13device_kernelIN5flash19enable_sm80_to_sm89INS1_16FlashAttnBwdSm80INS1_25CollectiveMainloopBwdSm80ILi1ELi1EN4cute5tupleIJNS5_1CILi64EEES8_NS7_ILi192EEEEEENS_6half_tEfNS_4arch4Sm80ELb1ELb0ELb0ELb1ELb1ELb0ELb0ELb0ELi2ELi2ELi2ELi2ELb1EEENS1_21CollectiveEpilogueBwdISA_SB_SD_Li256ELb1ELb0ELi4EEENS1_25SingleTileBwdLPTSchedulerILb1ELi64ELb1EEEEEEEEEvNT_6ParamsE,"ax",@progbits
	.align	128
.text._ZN7cutlass13device_kernelIN5flash19enable_sm80_to_sm89INS1_16FlashAttnBwdSm80INS1_25CollectiveMainloopBwdSm80ILi1ELi1EN4cute5tupleIJNS5_1CILi64EEES8_NS7_ILi192EEEEEENS_6half_tEfNS_4arch4Sm80ELb1ELb0ELb0ELb1ELb1ELb0ELb0ELb0ELi2ELi2ELi2ELi2ELb1EEENS1_21CollectiveEpilogueBwdISA_SB_SD_Li256ELb1ELb0ELi4EEENS1_25SingleTileBwdLPTSchedulerILb1ELi64ELb1EEEEEEEEEvNT_6ParamsE:
        .type           _ZN7cutlass13device_kernelIN5flash19enable_sm80_to_sm89INS1_16FlashAttnBwdSm80INS1_25CollectiveMainloopBwdSm80ILi1ELi1EN4cute5tupleIJNS5_1CILi64EEES8_NS7_ILi192EEEEEENS_6half_tEfNS_4arch4Sm80ELb1ELb0ELb0ELb1ELb1ELb0ELb0ELb0ELi2ELi2ELi2ELi2ELb1EEENS1_21CollectiveEpilogueBwdISA_SB_SD_Li256ELb1ELb0ELi4EEENS1_25SingleTileBwdLPTSchedulerILb1ELi64ELb1EEEEEEEEEvNT_6ParamsE,@function
        .size           _ZN7cutlass13device_kernelIN5flash19enable_sm80_to_sm89INS1_16FlashAttnBwdSm80INS1_25CollectiveMainloopBwdSm80ILi1ELi1EN4cute5tupleIJNS5_1CILi64EEES8_NS7_ILi192EEEEEENS_6half_tEfNS_4arch4Sm80ELb1ELb0ELb0ELb1ELb1ELb0ELb0ELb0ELi2ELi2ELi2ELi2ELb1EEENS1_21CollectiveEpilogueBwdISA_SB_SD_Li256ELb1ELb0ELi4EEENS1_25SingleTileBwdLPTSchedulerILb1ELi64ELb1EEEEEEEEEvNT_6ParamsE,(.L_x_112 - _ZN7cutlass13device_kernelIN5flash19enable_sm80_to_sm89INS1_16FlashAttnBwdSm80INS1_25CollectiveMainloopBwdSm80ILi1ELi1EN4cute5tupleIJNS5_1CILi64EEES8_NS7_ILi192EEEEEENS_6half_tEfNS_4arch4Sm80ELb1ELb0ELb0ELb1ELb1ELb0ELb0ELb0ELi2ELi2ELi2ELi2ELb1EEENS1_21CollectiveEpilogueBwdISA_SB_SD_Li256ELb1ELb0ELi4EEENS1_25SingleTileBwdLPTSchedulerILb1ELi64ELb1EEEEEEEEEvNT_6ParamsE)
        .other          _ZN7cutlass13device_kernelIN5flash19enable_sm80_to_sm89INS1_16FlashAttnBwdSm80INS1_25CollectiveMainloopBwdSm80ILi1ELi1EN4cute5tupleIJNS5_1CILi64EEES8_NS7_ILi192EEEEEENS_6half_tEfNS_4arch4Sm80ELb1ELb0ELb0ELb1ELb1ELb0ELb0ELb0ELi2ELi2ELi2ELi2ELb1EEENS1_21CollectiveEpilogueBwdISA_SB_SD_Li256ELb1ELb0ELi4EEENS1_25SingleTileBwdLPTSchedulerILb1ELi64ELb1EEEEEEEEEvNT_6ParamsE,@"STO_CUDA_ENTRY STV_DEFAULT"
_ZN7cutlass13device_kernelIN5flash19enable_sm80_to_sm89INS1_16FlashAttnBwdSm80INS1_25CollectiveMainloopBwdSm80ILi1ELi1EN4cute5tupleIJNS5_1CILi64EEES8_NS7_ILi192EEEEEENS_6half_tEfNS_4arch4Sm80ELb1ELb0ELb0ELb1ELb1ELb0ELb0ELb0ELi2ELi2ELi2ELi2ELb1EEENS1_21CollectiveEpilogueBwdISA_SB_SD_Li256ELb1ELb0ELi4EEENS1_25SingleTileBwdLPTSchedulerILb1ELi64ELb1EEEEEEEEEvNT_6ParamsE:
[----:B------:R-:W-:Y:S01]  /*0000*/  LDC R1, c[0x0][0x28] ;  /* 0x00000a00ff017b82 */ /* 0x000fe20000000800 */
[----:B------:R-:W-:Y:S05]  /*0010*/  EXIT ;  /* 0x000000000000794d */ /* 0x000fea0003800000 */
.L_x_21:
        /* <DEDUP_REMOVED lines=14> */
.L_x_112:


//--------------------- .text._ZN7cutlass13device_kernelIN5flash19enable_sm80_to_sm89INS1_16FlashAttnBwdSm80INS1_25CollectiveMainloopBwdSm80ILi1ELi1EN4cute5tupleIJNS5_1CILi64EEES8_NS7_ILi192EEEEEENS_6half_tEfNS_4arch4Sm80ELb1ELb0ELb0ELb1ELb0ELb0ELb0ELb0ELi2ELi2ELi2ELi2ELb1EEENS1_24CollectiveEpilogueBwdGQAISA_fSD_Li256ELb1ELb0EEENS1_25SingleTileBwdLPTSchedulerILb1ELi64ELb0EEEEEEEEEvNT_6ParamsE --------------------------
	.section	.text._ZN7cutlass13device_kernelIN5flash19enable_sm80_to_sm89INS1_16FlashAttnBwdSm80INS1_25CollectiveMainloopBwdSm80ILi1ELi1EN4cute5tupleIJNS5_1CILi64EEES8_NS7_ILi192EEEEEENS_6half_tEfNS_4arch4Sm80ELb1ELb0ELb0ELb1ELb0ELb0ELb0ELb0ELi2ELi2ELi2ELi2ELb1EEENS1_24CollectiveEpilogueBwdGQAISA_fSD_Li256ELb1ELb0EEENS1_25SingleTileBwdLPTSchedulerILb1ELi64ELb0EEEEEEEEEvNT_6ParamsE,"ax",@progbits
	.align	128
.text._ZN7cutlass13device_kernelIN5flash19enable_sm80_to_sm89INS1_16FlashAttnBwdSm80INS1_25CollectiveMainloopBwdSm80ILi1ELi1EN4cute5tupleIJNS5_1CILi64EEES8_NS7_ILi192EEEEEENS_6half_tEfNS_4arch4Sm80ELb1ELb0ELb0ELb1ELb0ELb0ELb0ELb0ELi2ELi2ELi2ELi2ELb1EEENS1_24CollectiveEpilogueBwdGQAISA_fSD_Li256ELb1ELb0EEENS1_25SingleTileBwdLPTSchedulerILb1ELi64ELb0EEEEEEEEEvNT_6ParamsE:
        .type           _ZN7cutlass13device_kernelIN5flash19enable_sm80_to_sm89INS1_16FlashAttnBwdSm80INS1_25CollectiveMainloopBwdSm80ILi1ELi1EN4cute5tupleIJNS5_1CILi64EEES8_NS7_ILi192EEEEEENS_6half_tEfNS_4arch4Sm80ELb1ELb0ELb0ELb1ELb0ELb0ELb0ELb0ELi2ELi2ELi2ELi2ELb1EEENS1_24CollectiveEpilogueBwdGQAISA_fSD_Li256ELb1ELb0EEENS1_25SingleTileBwdLPTSchedulerILb1ELi64ELb0EEEEEEEEEvNT_6ParamsE,@function
        .size           _ZN7cutlass13device_kernelIN5flash19enable_sm80_to_sm89INS1_16FlashAttnBwdSm80INS1_25CollectiveMainloopBwdSm80ILi1ELi1EN4cute5tupleIJNS5_1CILi64EEES8_NS7_ILi192EEEEEENS_6half_tEfNS_4arch4Sm80ELb1ELb0ELb0ELb1ELb0ELb0ELb0ELb0ELi2ELi2ELi2ELi2ELb1EEENS1_24CollectiveEpilogueBwdGQAISA_fSD_Li256ELb1ELb0EEENS1_25SingleTileBwdLPTSchedulerILb1ELi64ELb0EEEEEEEEEvNT_6ParamsE,(.L_x_113 - _ZN7cutlass13device_kernelIN5flash19enable_sm80_to_sm89INS1_16FlashAttnBwdSm80INS1_25CollectiveMainloopBwdSm80ILi1ELi1EN4cute5tupleIJNS5_1CILi64EEES8_NS7_ILi192EEEEEENS_6half_tEfNS_4arch4Sm80ELb1ELb0ELb0ELb1ELb0ELb0ELb0ELb0ELi2ELi2ELi2ELi2ELb1EEENS1_24CollectiveEpilogueBwdGQAISA_fSD_Li256ELb1ELb0EEENS1_25SingleTileBwdLPTSchedulerILb1ELi64ELb0EEEEEEEEEvNT_6ParamsE)
        .other          _ZN7cutlass13device_kernelIN5flash19enable_sm80_to_sm89INS1_16FlashAttnBwdSm80INS1_25CollectiveMainloopBwdSm80ILi1ELi1EN4cute5tupleIJNS5_1CILi64EEES8_NS7_ILi192EEEEEENS_6half_tEfNS_4arch4Sm80ELb1ELb0ELb0ELb1ELb0ELb0ELb0ELb0ELi2ELi2ELi2ELi2ELb1EEENS1_24CollectiveEpilogueBwdGQAISA_fSD_Li256ELb1ELb0EEENS1_25SingleTileBwdLPTSchedulerILb1ELi64ELb0EEEEEEEEEvNT_6ParamsE,@"STO_CUDA_ENTRY STV_DEFAULT"
_ZN7cutlass13device_kernelIN5flash19enable_sm80_to_sm89INS1_16FlashAttnBwdSm80INS1_25CollectiveMainloopBwdSm80ILi1ELi1EN4cute5tupleIJNS5_1CILi64EEES8_NS7_ILi192EEEEEENS_6half_tEfNS_4arch4Sm80ELb1ELb0ELb0ELb1ELb0ELb0ELb0ELb0ELi2ELi2ELi2ELi2ELb1EEENS1_24CollectiveEpilogueBwdGQAISA_fSD_Li256ELb1ELb0EEENS1_25SingleTileBwdLPTSchedulerILb1ELi64ELb0EEEEEEEEEvNT_6ParamsE:
[----:B------:R-:W-:Y:S01]  /*0000*/  LDC R1, c[0x0][0x28] ;  /* 0x00000a00ff017b82 */ /* 0x000fe20000000800 */
[----:B------:R-:W-:Y:S05]  /*0010*/  EXIT ;  /* 0x000000000000794d */ /* 0x000fea0003800000 */
.L_x_22:
        /* <DEDUP_REMOVED lines=14> */
.L_x_113:


//--------------------- .text._ZN7cutlass13device_kernelIN5flash19enable_sm80_to_sm89INS1_16FlashAttnBwdSm80INS1_25CollectiveMainloopBwdSm80ILi1ELi1EN4cute5tupleIJNS5_1CILi64EEES8_NS7_ILi192EEEEEENS_6half_tEfNS_4arch4Sm80ELb1ELb0ELb0ELb1ELb1ELb0ELb0ELb0ELi2ELi2ELi2ELi2ELb1EEENS1_24CollectiveEpilogueBwdGQAISA_fSD_Li256ELb1ELb1EEENS1_25SingleTileBwdLPTSchedulerILb1ELi64ELb1EEEEEEEEEvNT_6ParamsE --------------------------
	.section	.text._ZN7cutlass13device_kernelIN5flash19enable_sm80_to_sm89INS1_16FlashAttnBwdSm80INS1_25CollectiveMainloopBwdSm80ILi1ELi1EN4cute5tupleIJNS5_1CILi64EEES8_NS7_ILi192EEEEEENS_6half_tEfNS_4arch4Sm80ELb1ELb0ELb0ELb1ELb1ELb0ELb0ELb0ELi2ELi2ELi2ELi2ELb1EEENS1_24CollectiveEpilogueBwdGQAISA_fSD_Li256ELb1ELb1EEENS1_25SingleTileBwdLPTSchedulerILb1ELi64ELb1EEEEEEEEEvNT_6ParamsE,"ax",@progbits
	.align	128
.text._ZN7cutlass13device_kernelIN5flash19enable_sm80_to_sm89INS1_16FlashAttnBwdSm80INS1_25CollectiveMainloopBwdSm80ILi1ELi1EN4cute5tupleIJNS5_1CILi64EEES8_NS7_ILi192EEEEEENS_6half_tEfNS_4arch4Sm80ELb1ELb0ELb0ELb1ELb1ELb0ELb0ELb0ELi2ELi2ELi2ELi2ELb1EEENS1_24CollectiveEpilogueBwdGQAISA_fSD_Li256ELb1ELb1EEENS1_25SingleTileBwdLPTSchedulerILb1ELi64ELb1EEEEEEEEEvNT_6ParamsE:
        .type           _ZN7cutlass13device_kernelIN5flash19enable_sm80_to_sm89INS1_16FlashAttnBwdSm80INS1_25CollectiveMainloopBwdSm80ILi1ELi1EN4cute5tupleIJNS5_1CILi64EEES8_NS7_ILi192EEEEEENS_6half_tEfNS_4arch4Sm80ELb1ELb0ELb0ELb1ELb1ELb0ELb0ELb0ELi2ELi2ELi2ELi2ELb1EEENS1_24CollectiveEpilogueBwdGQAISA_fSD_Li256ELb1ELb1EEENS1_25SingleTileBwdLPTSchedulerILb1ELi64ELb1EEEEEEEEEvNT_6ParamsE,@function
        .size           _ZN7cutlass13device_kernelIN5flash19enable_sm80_to_sm89INS1_16FlashAttnBwdSm80INS1_25CollectiveMainloopBwdSm80ILi1ELi1EN4cute5tupleIJNS5_1CILi64EEES8_NS7_ILi192EEEEEENS_6half_tEfNS_4arch4Sm80ELb1ELb0ELb0ELb1ELb1ELb0ELb0ELb0ELi2ELi2ELi2ELi2ELb1EEENS1_24CollectiveEpilogueBwdGQAISA_fSD_Li256ELb1ELb1EEENS1_25SingleTileBwdLPTSchedulerILb1ELi64ELb1EEEEEEEEEvNT_6ParamsE,(.L_x_114 - _ZN7cutlass13device_kernelIN5flash19enable_sm80_to_sm89INS1_16FlashAttnBwdSm80INS1_25CollectiveMainloopBwdSm80ILi1ELi1EN4cute5tupleIJNS5_1CILi64EEES8_NS7_ILi192EEEEEENS_6half_tEfNS_4arch4Sm80ELb1ELb0ELb0ELb1ELb1ELb0ELb0ELb0ELi2ELi2ELi2ELi2ELb1EEENS1_24CollectiveEpilogueBwdGQAISA_fSD_Li256ELb1ELb1EEENS1_25SingleTileBwdLPTSchedulerILb1ELi64ELb1EEEEEEEEEvNT_6ParamsE)
        .other          _ZN7cutlass13device_kernelIN5flash19enable_sm80_to_sm89INS1_16FlashAttnBwdSm80INS1_25CollectiveMainloopBwdSm80ILi1ELi1EN4cute5tupleIJNS5_1CILi64EEES8_NS7_ILi192EEEEEENS_6half_tEfNS_4arch4Sm80ELb1ELb0ELb0ELb1ELb1ELb0ELb0ELb0ELi2ELi2ELi2ELi2ELb1EEENS1_24CollectiveEpilogueBwdGQAISA_fSD_Li256ELb1ELb1EEENS1_25SingleTileBwdLPTSchedulerILb1ELi64ELb1EEEEEEEEEvNT_6ParamsE,@"STO_CUDA_ENTRY STV_DEFAULT"
_ZN7cutlass13device_kernelIN5flash19enable_sm80_to_sm89INS1_16FlashAttnBwdSm80INS1_25CollectiveMainloopBwdSm80ILi1ELi1EN4cute5tupleIJNS5_1CILi64EEES8_NS7_ILi192EEEEEENS_6half_tEfNS_4arch4Sm80ELb1ELb0ELb0ELb1ELb1ELb0ELb0ELb0ELi2ELi2ELi2ELi2ELb1EEENS1_24CollectiveEpilogueBwdGQAISA_fSD_Li256ELb1ELb1EEENS1_25SingleTileBwdLPTSchedulerILb1ELi64ELb1EEEEEEEEEvNT_6ParamsE:
[----:B------:R-:W-:Y:S01]  /*0000*/  LDC R1, c[0x0][0x28] ;  /* 0x00000a00ff017b82 */ /* 0x000fe20000000800 */
[----:B------:R-:W-:Y:S05]  /*0010*/  EXIT ;  /* 0x000000000000794d */ /* 0x000fea0003800000 */
.L_x_23:
        /* <DEDUP_REMOVED lines=14> */
.L_x_114:


//--------------------- .text._ZN7cutlass13device_kernelIN5flash19enable_sm80_to_sm89INS1_16FlashAttnBwdSm80INS1_25CollectiveMainloopBwdSm80ILi2ELi1EN4cute5tupleIJNS5_1CILi64EEENS7_ILi80EEENS7_ILi192EEEEEENS_6half_tEfNS_4arch4Sm80ELb0ELb0ELb0ELb0ELb0ELb0ELb1ELb0ELi2ELi4ELi2ELi2ELb0EEENS1_21CollectiveEpilogueBwdISB_SC_SE_Li256ELb0ELb1ELi4EEENS1_19SingleTileSchedulerILb0ELb0ELb0ELi80EEEEEEEEEvNT_6ParamsE --------------------------
	.section	.text._ZN7cutlass13device_kernelIN5flash19enable_sm80_to_sm89INS1_16FlashAttnBwdSm80INS1_25CollectiveMainloopBwdSm80ILi2ELi1EN4cute5tupleIJNS5_1CILi64EEENS7_ILi80EEENS7_ILi192EEEEEENS_6half_tEfNS_4arch4Sm80ELb0ELb0ELb0ELb0ELb0ELb0ELb1ELb0ELi2ELi4ELi2ELi2ELb0EEENS1_21CollectiveEpilogueBwdISB_SC_SE_Li256ELb0ELb1ELi4EEENS1_19SingleTileSchedulerILb0ELb0ELb0ELi80EEEEEEEEEvNT_6ParamsE,"ax",@progbits
	.align	128
.text._ZN7cutlass13device_kernelIN5flash19enable_sm80_to_sm89INS1_16FlashAttnBwdSm80INS1_25CollectiveMainloopBwdSm80ILi2ELi1EN4cute5tupleIJNS5_1CILi64EEENS7_ILi80EEENS7_ILi192EEEEEENS_6half_tEfNS_4arch4Sm80ELb0ELb0ELb0ELb0ELb0ELb0ELb1ELb0ELi2ELi4ELi2ELi2ELb0EEENS1_21CollectiveEpilogueBwdISB_SC_SE_Li256ELb0ELb1ELi4EEENS1_19SingleTileSchedulerILb0ELb0ELb0ELi80EEEEEEEEEvNT_6ParamsE:
        .type           _ZN7cutlass13device_kernelIN5flash19enable_sm80_to_sm89INS1_16FlashAttnBwdSm80INS1_25CollectiveMainloopBwdSm80ILi2ELi1EN4cute5tupleIJNS5_1CILi64EEENS7_ILi80EEENS7_ILi192EEEEEENS_6half_tEfNS_4arch4Sm80ELb0ELb0ELb0ELb0ELb0ELb0ELb1ELb0ELi2ELi4ELi2ELi2ELb0EEENS1_21CollectiveEpilogueBwdISB_SC_SE_Li256ELb0ELb1ELi4EEENS1_19SingleTileSchedulerILb0ELb0ELb0ELi80EEEEEEEEEvNT_6ParamsE,@function
        .size           _ZN7cutlass13device_kernelIN5flash19enable_sm80_to_sm89INS1_16FlashAttnBwdSm80INS1_25CollectiveMainloopBwdSm80ILi2ELi1EN4cute5tupleIJNS5_1CILi64EEENS7_ILi80EEENS7_ILi192EEEEEENS_6half_tEfNS_4arch4Sm80ELb0ELb0ELb0ELb0ELb0ELb0ELb1ELb0ELi2ELi4ELi2ELi2ELb0EEENS1_21CollectiveEpilogueBwdISB_SC_SE_Li256ELb0ELb1ELi4EEENS1_19SingleTileSchedulerILb0ELb0ELb0ELi80EEEEEEEEEvNT_6ParamsE,(.L_x_115 - _ZN7cutlass13device_kernelIN5flash19enable_sm80_to_sm89INS1_16FlashAttnBwdSm80INS1_25CollectiveMainloopBwdSm80ILi2ELi1EN4cute5tupleIJNS5_1CILi64EEENS7_ILi80EEENS7_ILi192EEEEEENS_6half_tEfNS_4arch4Sm80ELb0ELb0ELb0ELb0ELb0ELb0ELb1ELb0ELi2ELi4ELi2ELi2ELb0EEENS1_21CollectiveEpilogueBwdISB_SC_SE_Li256ELb0ELb1ELi4EEENS1_19SingleTileSchedulerILb0ELb0ELb0ELi80EEEEEEEEEvNT_6ParamsE)
        .other          _ZN7cutlass13device_kernelIN5flash19enable_sm80_to_sm89INS1_16FlashAttnBwdSm80INS1_25CollectiveMainloopBwdSm80ILi2ELi1EN4cute5tupleIJNS5_1CILi64EEENS7_ILi80EEENS7_ILi192EEEEEENS_6half_tEfNS_4arch4Sm80ELb0ELb0ELb0ELb0ELb0ELb0ELb1ELb0ELi2ELi4ELi2ELi2ELb0EEENS1_21CollectiveEpilogueBwdISB_SC_SE_Li256ELb0ELb1ELi4EEENS1_19SingleTileSchedulerILb0ELb0ELb0ELi80EEEEEEEEEvNT_6ParamsE,@"STO_CUDA_ENTRY STV_DEFAULT"
_ZN7cutlass13device_kernelIN5flash19enable_sm80_to_sm89INS1_16FlashAttnBwdSm80INS1_25CollectiveMainloopBwdSm80ILi2ELi1EN4cute5tupleIJNS5_1CILi64EEENS7_ILi80EEENS7_ILi192EEEEEENS_6half_tEfNS_4arch4Sm80ELb0ELb0ELb0ELb0ELb0ELb0ELb1ELb0ELi2ELi4ELi2ELi2ELb0EEENS1_21CollectiveEpilogueBwdISB_SC_SE_Li256ELb0ELb1ELi4EEENS1_19SingleTileSchedulerILb0ELb0ELb0ELi80EEEEEEEEEvNT_6ParamsE:
[----:B------:R-:W-:Y:S01]  /*0000*/  LDC R1, c[0x0][0x28] ;  /* 0x00000a00ff017b82 */ /* 0x000fe20000000800 */
[----:B------:R-:W-:Y:S05]  /*0010*/  EXIT ;  /* 0x000000000000794d */ /* 0x000fea0003800000 */
.L_x_24:
        /* <DEDUP_REMOVED lines=14> */
.L_x_115:


//--------------------- .text._ZN7cutlass13device_kernelIN5flash19enable_sm80_to_sm89INS1_16FlashAttnBwdSm80INS1_25CollectiveMainloopBwdSm80ILi2ELi1EN4cute5tupleIJNS5_1CILi64EEENS7_ILi80EEENS7_ILi192EEEEEENS_6half_tEfNS_4arch4Sm80ELb0ELb0ELb0ELb0ELb1ELb0ELb1ELb0ELi2ELi4ELi2ELi2ELb0EEENS1_21CollectiveEpilogueBwdISB_SC_SE_Li256ELb0ELb1ELi4EEENS1_19SingleTileSchedulerILb0ELb0ELb0ELi80EEEEEEEEEvNT_6ParamsE --------------------------
	.section	.text._ZN7cutlass13device_kernelIN5flash19enable_sm80_to_sm89INS1_16FlashAttnBwdSm80INS1_25CollectiveMainloopBwdSm80ILi2ELi1EN4cute5tupleIJNS5_1CILi64EEENS7_ILi80EEENS7_ILi192EEEEEENS_6half_tEfNS_4arch4Sm80ELb0ELb0ELb0ELb0ELb1ELb0ELb1ELb0ELi2ELi4ELi2ELi2ELb0EEENS1_21CollectiveEpilogueBwdISB_SC_SE_Li256ELb0ELb1ELi4EEENS1_19SingleTileSchedulerILb0ELb0ELb0ELi80EEEEEEEEEvNT_6ParamsE,"ax",@progbits
	.align	128
.text._ZN7cutlass13device_kernelIN5flash19enable_sm80_to_sm89INS1_16FlashAttnBwdSm80INS1_25CollectiveMainloopBwdSm80ILi2ELi1EN4cute5tupleIJNS5_1CILi64EEENS7_ILi80EEENS7_ILi192EEEEEENS_6half_tEfNS_4arch4Sm80ELb0ELb0ELb0ELb0ELb1ELb0ELb1ELb0ELi2ELi4ELi2ELi2ELb0EEENS1_21CollectiveEpilogueBwdISB_SC_SE_Li256ELb0ELb1ELi4EEENS1_19SingleTileSchedulerILb0ELb0ELb0ELi80EEEEEEEEEvNT_6ParamsE:
        .type           _ZN7cutlass13device_kernelIN5flash19enable_sm80_to_sm89INS1_16FlashAttnBwdSm80INS1_25CollectiveMainloopBwdSm80ILi2ELi1EN4cute5tupleIJNS5_1CILi64EEENS7_ILi80EEENS7_ILi192EEEEEENS_6half_tEfNS_4arch4Sm80ELb0ELb0ELb0ELb0ELb1ELb0ELb1ELb0ELi2ELi4ELi2ELi2ELb0EEENS1_21CollectiveEpilogueBwdISB_SC_SE_Li256ELb0ELb1ELi4EEENS1_19SingleTileSchedulerILb0ELb0ELb0ELi80EEEEEEEEEvNT_6ParamsE,@function
        .size           _ZN7cutlass13device_kernelIN5flash19enable_sm80_to_sm89INS1_16FlashAttnBwdSm80INS1_25CollectiveMainloopBwdSm80ILi2ELi1EN4cute5tupleIJNS5_1CILi64EEENS7_ILi80EEENS7_ILi192EEEEEENS_6half_tEfNS_4arch4Sm80ELb0ELb0ELb0ELb0ELb1ELb0ELb1ELb0ELi2ELi4ELi2ELi2ELb0EEENS1_21CollectiveEpilogueBwdISB_SC_SE_Li256ELb0ELb1ELi4EEENS1_19SingleTileSchedulerILb0ELb0ELb0ELi80EEEEEEEEEvNT_6ParamsE,(.L_x_116 - _ZN7cutlass13device_kernelIN5flash19enable_sm80_to_sm89INS1_16FlashAttnBwdSm80INS1_25CollectiveMainloopBwdSm80ILi2ELi1EN4cute5tupleIJNS5_1CILi64EEENS7_ILi80EEENS7_ILi192EEEEEENS_6half_tEfNS_4arch4Sm80ELb0ELb0ELb0ELb0ELb1ELb0ELb1ELb0ELi2ELi4ELi2ELi2ELb0EEENS1_21CollectiveEpilogueBwdISB_SC_SE_Li256ELb0ELb1ELi4EEENS1_19SingleTileSchedulerILb0ELb0ELb0ELi80EEEEEEEEEvNT_6ParamsE)
        .other          _ZN7cutlass13device_kernelIN5flash19enable_sm80_to_sm89INS1_16FlashAttnBwdSm80INS1_25CollectiveMainloopBwdSm80ILi2ELi1EN4cute5tupleIJNS5_1CILi64EEENS7_ILi80EEENS7_ILi192EEEEEENS_6half_tEfNS_4arch4Sm80ELb0ELb0ELb0ELb0ELb1ELb0ELb1ELb0ELi2ELi4ELi2ELi2ELb0EEENS1_21CollectiveEpilogueBwdISB_SC_SE_Li256ELb0ELb1ELi4EEENS1_19SingleTileSchedulerILb0ELb0ELb0ELi80EEEEEEEEEvNT_6ParamsE,@"STO_CUDA_ENTRY STV_DEFAULT"
_ZN7cutlass13device_kernelIN5flash19enable_sm80_to_sm89INS1_16FlashAttnBwdSm80INS1_25CollectiveMainloopBwdSm80ILi2ELi1EN4cute5tupleIJNS5_1CILi64EEENS7_ILi80EEENS7_ILi192EEEEEENS_6half_tEfNS_4arch4Sm80ELb0ELb0ELb0ELb0ELb1ELb0ELb1ELb0ELi2ELi4ELi2ELi2ELb0EEENS1_21CollectiveEpilogueBwdISB_SC_SE_Li256ELb0ELb1ELi4EEENS1_19SingleTileSchedulerILb0ELb0ELb0ELi80EEEEEEEEEvNT_6ParamsE:
[----:B------:R-:W-:Y:S01]  /*0000*/  LDC R1, c[0x0][0x28] ;  /* 0x00000a00ff017b82 */ /* 0x000fe20000000800 */
[----:B------:R-:W-:Y:S05]  /*0010*/  EXIT ;  /* 0x000000000000794d */ /* 0x000fea0003800000 */
.L_x_25:
        /* <DEDUP_REMOVED lines=14> */
.L_x_116:


//--------------------- .text._ZN7cutlass13device_kernelIN5flash19enable_sm80_to_sm89INS1_16FlashAttnBwdSm80INS1_25CollectiveMainloopBwdSm80ILi2ELi1EN4cute5tupleIJNS5_1CILi64EEENS7_ILi80EEENS7_ILi192EEEEEENS_6half_tEfNS_4arch4Sm80ELb0ELb0ELb0ELb0ELb0ELb0ELb1ELb0ELi2ELi4ELi2ELi2ELb0EEENS1_24CollectiveEpilogueBwdGQAISB_fSE_Li256ELb0ELb0EEENS1_19SingleTileSchedulerILb0ELb0ELb0ELi80EEEEEEEEEvNT_6ParamsE --------------------------
	.section	.text._ZN7cutlass13device_kernelIN5flash19enable_sm80_to_sm89INS1_16FlashAttnBwdSm80INS1_25CollectiveMainloopBwdSm80ILi2ELi1EN4cute5tupleIJNS5_1CILi64EEENS7_ILi80EEENS7_ILi192EEEEEENS_6half_tEfNS_4arch4Sm80ELb0ELb0ELb0ELb0ELb0ELb0ELb1ELb0ELi2ELi4ELi2ELi2ELb0EEENS1_24CollectiveEpilogueBwdGQAISB_fSE_Li256ELb0ELb0EEENS1_19SingleTileSchedulerILb0ELb0ELb0ELi80EEEEEEEEEvNT_6ParamsE,"ax",@progbits
	.align	128
.text._ZN7cutlass13device_kernelIN5flash19enable_sm80_to_sm89INS1_16FlashAttnBwdSm80INS1_25CollectiveMainloopBwdSm80ILi2ELi1EN4cute5tupleIJNS5_1CILi64EEENS7_ILi80EEENS7_ILi192EEEEEENS_6half_tEfNS_4arch4Sm80ELb0ELb0ELb0ELb0ELb0ELb0ELb1ELb0ELi2ELi4ELi2ELi2ELb0EEENS1_24CollectiveEpilogueBwdGQAISB_fSE_Li256ELb0ELb0EEENS1_19SingleTileSchedulerILb0ELb0ELb0ELi80EEEEEEEEEvNT_6ParamsE:
        .type           _ZN7cutlass13device_kernelIN5flash19enable_sm80_to_sm89INS1_16FlashAttnBwdSm80INS1_25CollectiveMainloopBwdSm80ILi2ELi1EN4cute5tupleIJNS5_1CILi64EEENS7_ILi80EEENS7_ILi192EEEEEENS_6half_tEfNS_4arch4Sm80ELb0ELb0ELb0ELb0ELb0ELb0ELb1ELb0ELi2ELi4ELi2ELi2ELb0EEENS1_24CollectiveEpilogueBwdGQAISB_fSE_Li256ELb0ELb0EEENS1_19SingleTileSchedulerILb0ELb0ELb0ELi80EEEEEEEEEvNT_6ParamsE,@function
        .size           _ZN7cutlass13device_kernelIN5flash19enable_sm80_to_sm89INS1_16FlashAttnBwdSm80INS1_25CollectiveMainloopBwdSm80ILi2ELi1EN4cute5tupleIJNS5_1CILi64EEENS7_ILi80EEENS7_ILi192EEEEEENS_6half_tEfNS_4arch4Sm80ELb0ELb0ELb0ELb0ELb0ELb0ELb1ELb0ELi2ELi4ELi2ELi2ELb0EEENS1_24CollectiveEpilogueBwdGQAISB_fSE_Li256ELb0ELb0EEENS1_19SingleTileSchedulerILb0ELb0ELb0ELi80EEEEEEEEEvNT_6ParamsE,(.L_x_117 - _ZN7cutlass13device_kernelIN5flash19enable_sm80_to_sm89INS1_16FlashAttnBwdSm80INS1_25CollectiveMainloopBwdSm80ILi2ELi1EN4cute5tupleIJNS5_1CILi64EEENS7_ILi80EEENS7_ILi192EEEEEENS_6half_tEfNS_4arch4Sm80ELb0ELb0ELb0ELb0ELb0ELb0ELb1ELb0ELi2ELi4ELi2ELi2ELb0EEENS1_24CollectiveEpilogueBwdGQAISB_fSE_Li256ELb0ELb0EEENS1_19SingleTileSchedulerILb0ELb0ELb0ELi80EEEEEEEEEvNT_6ParamsE)
        .other          _ZN7cutlass13device_kernelIN5flash19enable_sm80_to_sm89INS1_16FlashAttnBwdSm80INS1_25CollectiveMainloopBwdSm80ILi2ELi1EN4cute5tupleIJNS5_1CILi64EEENS7_ILi80EEENS7_ILi192EEEEEENS_6half_tEfNS_4arch4Sm80ELb0ELb0ELb0ELb0ELb0ELb0ELb1ELb0ELi2ELi4ELi2ELi2ELb0EEENS1_24CollectiveEpilogueBwdGQAISB_fSE_Li256ELb0ELb0EEENS1_19SingleTileSchedulerILb0ELb0ELb0ELi80EEEEEEEEEvNT_6ParamsE,@"STO_CUDA_ENTRY STV_DEFAULT"
_ZN7cutlass13device_kernelIN5flash19enable_sm80_to_sm89INS1_16FlashAttnBwdSm80INS1_25CollectiveMainloopBwdSm80ILi2ELi1EN4cute5tupleIJNS5_1CILi64EEENS7_ILi80EEENS7_ILi192EEEEEENS_6half_tEfNS_4arch4Sm80ELb0ELb0ELb0ELb0ELb0ELb0ELb1ELb0ELi2ELi4ELi2ELi2ELb0EEENS1_24CollectiveEpilogueBwdGQAISB_fSE_Li256ELb0ELb0EEENS1_19SingleTileSchedulerILb0ELb0ELb0ELi80EEEEEEEEEvNT_6ParamsE:
[----:B------:R-:W-:Y:S01]  /*0000*/  LDC R1, c[0x0][0x28] ;  /* 0x00000a00ff017b82 */ /* 0x000fe20000000800 */
[----:B------:R-:W-:Y:S05]  /*0010*/  EXIT ;  /* 0x000000000000794d */ /* 0x000fea0003800000 */
.L_x_26:
        /* <DEDUP_REMOVED lines=14> */
.L_x_117:


//--------------------- .text._ZN7cutlass13device_kernelIN5flash19enable_sm80_to_sm89INS1_16FlashAttnBwdSm80INS1_25CollectiveMainloopBwdSm80ILi2ELi1EN4cute5tupleIJNS5_1CILi64EEENS7_ILi80EEENS7_ILi192EEEEEENS_6half_tEfNS_4arch4Sm80ELb0ELb0ELb0ELb0ELb1ELb0ELb1ELb0ELi2ELi4ELi2ELi2ELb0EEENS1_24CollectiveEpilogueBwdGQAISB_fSE_Li256ELb0ELb1EEENS1_19SingleTileSchedulerILb0ELb0ELb0ELi80EEEEEEEEEvNT_6ParamsE --------------------------
	.section	.text._ZN7cutlass13device_kernelIN5flash19enable_sm80_to_sm89INS1_16FlashAttnBwdSm80INS1_25CollectiveMainloopBwdSm80ILi2ELi1EN4cute5tupleIJNS5_1CILi64EEENS7_ILi80EEENS7_ILi192EEEEEENS_6half_tEfNS_4arch4Sm80ELb0ELb0ELb0ELb0ELb1ELb0ELb1ELb0ELi2ELi4ELi2ELi2ELb0EEENS1_24CollectiveEpilogueBwdGQAISB_fSE_Li256ELb0ELb1EEENS1_19SingleTileSchedulerILb0ELb0ELb0ELi80EEEEEEEEEvNT_6ParamsE,"ax",@progbits
	.align	128
.text._ZN7cutlass13device_kernelIN5flash19enable_sm80_to_sm89INS1_16FlashAttnBwdSm80INS1_25CollectiveMainloopBwdSm80ILi2ELi1EN4cute5tupleIJNS5_1CILi64EEENS7_ILi80EEENS7_ILi192EEEEEENS_6half_tEfNS_4arch4Sm80ELb0ELb0ELb0ELb0ELb1ELb0ELb1ELb0ELi2ELi4ELi2ELi2ELb0EEENS1_24CollectiveEpilogueBwdGQAISB_fSE_Li256ELb0ELb1EEENS1_19SingleTileSchedulerILb0ELb0ELb0ELi80EEEEEEEEEvNT_6ParamsE:
        .type           _ZN7cutlass13device_kernelIN5flash19enable_sm80_to_sm89INS1_16FlashAttnBwdSm80INS1_25CollectiveMainloopBwdSm80ILi2ELi1EN4cute5tupleIJNS5_1CILi64EEENS7_ILi80EEENS7_ILi192EEEEEENS_6half_tEfNS_4arch4Sm80ELb0ELb0ELb0ELb0ELb1ELb0ELb1ELb0ELi2ELi4ELi2ELi2ELb0EEENS1_24CollectiveEpilogueBwdGQAISB_fSE_Li256ELb0ELb1EEENS1_19SingleTileSchedulerILb0ELb0ELb0ELi80EEEEEEEEEvNT_6ParamsE,@function
        .size           _ZN7cutlass13device_kernelIN5flash19enable_sm80_to_sm89INS1_16FlashAttnBwdSm80INS1_25CollectiveMainloopBwdSm80ILi2ELi1EN4cute5tupleIJNS5_1CILi64EEENS7_ILi80EEENS7_ILi192EEEEEENS_6half_tEfNS_4arch4Sm80ELb0ELb0ELb0ELb0ELb1ELb0ELb1ELb0ELi2ELi4ELi2ELi2ELb0EEENS1_24CollectiveEpilogueBwdGQAISB_fSE_Li256ELb0ELb1EEENS1_19SingleTileSchedulerILb0ELb0ELb0ELi80EEEEEEEEEvNT_6ParamsE,(.L_x_118 - _ZN7cutlass13device_kernelIN5flash19enable_sm80_to_sm89INS1_16FlashAttnBwdSm80INS1_25CollectiveMainloopBwdSm80ILi2ELi1EN4cute5tupleIJNS5_1CILi64EEENS7_ILi80EEENS7_ILi192EEEEEENS_6half_tEfNS_4arch4Sm80ELb0ELb0ELb0ELb0ELb1ELb0ELb1ELb0ELi2ELi4ELi2ELi2ELb0EEENS1_24CollectiveEpilogueBwdGQAISB_fSE_Li256ELb0ELb1EEENS1_19SingleTileSchedulerILb0ELb0ELb0ELi80EEEEEEEEEvNT_6ParamsE)
        .other          _ZN7cutlass13device_kernelIN5flash19enable_sm80_to_sm89INS1_16FlashAttnBwdSm80INS1_25CollectiveMainloopBwdSm80ILi2ELi1EN4cute5tupleIJNS5_1CILi64EEENS7_ILi80EEENS7_ILi192EEEEEENS_6half_tEfNS_4arch4Sm80ELb0ELb0ELb0ELb0ELb1ELb0ELb1ELb0ELi2ELi4ELi2ELi2ELb0EEENS1_24CollectiveEpilogueBwdGQAISB_fSE_Li256ELb0ELb1EEENS1_19SingleTileSchedulerILb0ELb0ELb0ELi80EEEEEEEEEvNT_6ParamsE,@"STO_CUDA_ENTRY STV_DEFAULT"
_ZN7cutlass13device_kernelIN5flash19enable_sm80_to_sm89INS1_16FlashAttnBwdSm80INS1_25CollectiveMainloopBwdSm80ILi2ELi1EN4cute5tupleIJNS5_1CILi64EEENS7_ILi80EEENS7_ILi192EEEEEENS_6half_tEfNS_4arch4Sm80ELb0ELb0ELb0ELb0ELb1ELb0ELb1ELb0ELi2ELi4ELi2ELi2ELb0EEENS1_24CollectiveEpilogueBwdGQAISB_fSE_Li256ELb0ELb1EEENS1_19SingleTileSchedulerILb0ELb0ELb0ELi80EEEEEEEEEvNT_6ParamsE:
[----:B------:R-:W-:Y:S01]  /*0000*/  LDC R1, c[0x0][0x28] ;  /* 0x00000a00ff017b82 */ /* 0x000fe20000000800 */
[----:B------:R-:W-:Y:S05]  /*0010*/  EXIT ;  /* 0x000000000000794d */ /* 0x000fea0003800000 */
.L_x_27:
        /* <DEDUP_REMOVED lines=14> */
.L_x_118:


//--------------------- .text._ZN7cutlass13device_kernelIN5flash19enable_sm80_to_sm89INS1_16FlashAttnBwdSm80INS1_25CollectiveMainloopBwdSm80ILi2ELi1EN4cute5tupleIJNS5_1CILi64EEENS7_ILi80EEENS7_ILi192EEEEEENS_6half_tEfNS_4arch4Sm80ELb0ELb0ELb0ELb1ELb0ELb0ELb1ELb0ELi2ELi4ELi2ELi2ELb0EEENS1_21CollectiveEpilogueBwdISB_SC_SE_Li256ELb1ELb1ELi4EEENS1_19SingleTileSchedulerILb1ELb0ELb0ELi80EEEEEEEEEvNT_6ParamsE --------------------------
	.section	.text._ZN7cutlass13device_kernelIN5flash19enable_sm80_to_sm89INS1_16FlashAttnBwdSm80INS1_25CollectiveMainloopBwdSm80ILi2ELi1EN4cute5tupleIJNS5_1CILi64EEENS7_ILi80EEENS7_ILi192EEEEEENS_6half_tEfNS_4arch4Sm80ELb0ELb0ELb0ELb1ELb0ELb0ELb1ELb0ELi2ELi4ELi2ELi2ELb0EEENS1_21CollectiveEpilogueBwdISB_SC_SE_Li256ELb1ELb1ELi4EEENS1_19SingleTileSchedulerILb1ELb0ELb0ELi80EEEEEEEEEvNT_6ParamsE,"ax",@progbits
	.align	128
.text._ZN7cutlass13device_kernelIN5flash19enable_sm80_to_sm89INS1_16FlashAttnBwdSm80INS1_25CollectiveMainloopBwdSm80ILi2ELi1EN4cute5tupleIJNS5_1CILi64EEENS7_ILi80EEENS7_ILi192EEEEEENS_6half_tEfNS_4arch4Sm80ELb0ELb0ELb0ELb1ELb0ELb0ELb1ELb0ELi2ELi4ELi2ELi2ELb0EEENS1_21CollectiveEpilogueBwdISB_SC_SE_Li256ELb1ELb1ELi4EEENS1_19SingleTileSchedulerILb1ELb0ELb0ELi80EEEEEEEEEvNT_6ParamsE:
        .type           _ZN7cutlass13device_kernelIN5flash19enable_sm80_to_sm89INS1_16FlashAttnBwdSm80INS1_25CollectiveMainloopBwdSm80ILi2ELi1EN4cute5tupleIJNS5_1CILi64EEENS7_ILi80EEENS7_ILi192EEEEEENS_6half_tEfNS_4arch4Sm80ELb0ELb0ELb0ELb1ELb0ELb0ELb1ELb0ELi2ELi4ELi2ELi2ELb0EEENS1_21CollectiveEpilogueBwdISB_SC_SE_Li256ELb1ELb1ELi4EEENS1_19SingleTileSchedulerILb1ELb0ELb0ELi80EEEEEEEEEvNT_6ParamsE,@function
        .size           _ZN7cutlass13device_kernelIN5flash19enable_sm80_to_sm89INS1_16FlashAttnBwdSm80INS1_25CollectiveMainloopBwdSm80ILi2ELi1EN4cute5tupleIJNS5_1CILi64EEENS7_ILi80EEENS7_ILi192EEEEEENS_6half_tEfNS_4arch4Sm80ELb0ELb0ELb0ELb1ELb0ELb0ELb1ELb0ELi2ELi4ELi2ELi2ELb0EEENS1_21CollectiveEpilogueBwdISB_SC_SE_Li256ELb1ELb1ELi4EEENS1_19SingleTileSchedulerILb1ELb0ELb0ELi80EEEEEEEEEvNT_6ParamsE,(.L_x_119 - _ZN7cutlass13device_kernelIN5flash19enable_sm80_to_sm89INS1_16FlashAttnBwdSm80INS1_25CollectiveMainloopBwdSm80ILi2ELi1EN4cute5tupleIJNS5_1CILi64EEENS7_ILi80EEENS7_ILi192EEEEEENS_6half_tEfNS_4arch4Sm80ELb0ELb0ELb0ELb1ELb0ELb0ELb1ELb0ELi2ELi4ELi2ELi2ELb0EEENS1_21CollectiveEpilogueBwdISB_SC_SE_Li256ELb1ELb1ELi4EEENS1_19SingleTileSchedulerILb1ELb0ELb0ELi80EEEEEEEEEvNT_6ParamsE)
        .other          _ZN7cutlass13device_kernelIN5flash19enable_sm80_to_sm89INS1_16FlashAttnBwdSm80INS1_25CollectiveMainloopBwdSm80ILi2ELi1EN4cute5tupleIJNS5_1CILi64EEENS7_ILi80EEENS7_ILi192EEEEEENS_6half_tEfNS_4arch4Sm80ELb0ELb0ELb0ELb1ELb0ELb0ELb1ELb0ELi2ELi4ELi2ELi2ELb0EEENS1_21CollectiveEpilogueBwdISB_SC_SE_Li256ELb1ELb1ELi4EEENS1_19SingleTileSchedulerILb1ELb0ELb0ELi80EEEEEEEEEvNT_6ParamsE,@"STO_CUDA_ENTRY STV_DEFAULT"
_ZN7cutlass13device_kernelIN5flash19enable_sm80_to_sm89INS1_16FlashAttnBwdSm80INS1_25CollectiveMainloopBwdSm80ILi2ELi1EN4cute5tupleIJNS5_1CILi64EEENS7_ILi80EEENS7_ILi192EEEEEENS_6half_tEfNS_4arch4Sm80ELb0ELb0ELb0ELb1ELb0ELb0ELb1ELb0ELi2ELi4ELi2ELi2ELb0EEENS1_21CollectiveEpilogueBwdISB_SC_SE_Li256ELb1ELb1ELi4EEENS1_19SingleTileSchedulerILb1ELb0ELb0ELi80EEEEEEEEEvNT_6ParamsE:
[----:B------:R-:W-:Y:S01]  /*0000*/  LDC R1, c[0x0][0x28] ;  /* 0x00000a00ff017b82 */ /* 0x000fe20000000800 */
[----:B------:R-:W-:Y:S05]  /*0010*/  EXIT ;  /* 0x000000000000794d */ /* 0x000fea0003800000 */
.L_x_28:
        /* <DEDUP_REMOVED lines=14> */
.L_x_119:


//--------------------- .text._ZN7cutlass13device_kernelIN5flash19enable_sm80_to_sm89INS1_16FlashAttnBwdSm80INS1_25CollectiveMainloopBwdSm80ILi2ELi1EN4cute5tupleIJNS5_1CILi64EEENS7_ILi80EEENS7_ILi192EEEEEENS_6half_tEfNS_4arch4Sm80ELb0ELb0ELb0ELb1ELb1ELb0ELb1ELb0ELi2ELi4ELi2ELi2ELb0EEENS1_21CollectiveEpilogueBwdISB_SC_SE_Li256ELb1ELb1ELi4EEENS1_19SingleTileSchedulerILb1ELb0ELb0ELi80EEEEEEEEEvNT_6ParamsE --------------------------
	.section	.text._ZN7cutlass13device_kernelIN5flash19enable_sm80_to_sm89INS1_16FlashAttnBwdSm80INS1_25CollectiveMainloopBwdSm80ILi2ELi1EN4cute5tupleIJNS5_1CILi64EEENS7_ILi80EEENS7_ILi192EEEEEENS_6half_tEfNS_4arch4Sm80ELb0ELb0ELb0ELb1ELb1ELb0ELb1ELb0ELi2ELi4ELi2ELi2ELb0EEENS1_21CollectiveEpilogueBwdISB_SC_SE_Li256ELb1ELb1ELi4EEENS1_19SingleTileSchedulerILb1ELb0ELb0ELi80EEEEEEEEEvNT_6ParamsE,"ax",@progbits
	.align	128
.text._ZN7cutlass13device_kernelIN5flash19enable_sm80_to_sm89INS1_16FlashAttnBwdSm80INS1_25CollectiveMainloopBwdSm80ILi2ELi1EN4cute5tupleIJNS5_1CILi64EEENS7_ILi80EEENS7_ILi192EEEEEENS_6half_tEfNS_4arch4Sm80ELb0ELb0ELb0ELb1ELb1ELb0ELb1ELb0ELi2ELi4ELi2ELi2ELb0EEENS1_21CollectiveEpilogueBwdISB_SC_SE_Li256ELb1ELb1ELi4EEENS1_19SingleTileSchedulerILb1ELb0ELb0ELi80EEEEEEEEEvNT_6ParamsE:
        .type           _ZN7cutlass13device_kernelIN5flash19enable_sm80_to_sm89INS1_16FlashAttnBwdSm80INS1_25CollectiveMainloopBwdSm80ILi2ELi1EN4cute5tupleIJNS5_1CILi64EEENS7_ILi80EEENS7_ILi192EEEEEENS_6half_tEfNS_4arch4Sm80ELb0ELb0ELb0ELb1ELb1ELb0ELb1ELb0ELi2ELi4ELi2ELi2ELb0EEENS1_21CollectiveEpilogueBwdISB_SC_SE_Li256ELb1ELb1ELi4EEENS1_19SingleTileSchedulerILb1ELb0ELb0ELi80EEEEEEEEEvNT_6ParamsE,@function
        .size           _ZN7cutlass13device_kernelIN5flash19enable_sm80_to_sm89INS1_16FlashAttnBwdSm80INS1_25CollectiveMainloopBwdSm80ILi2ELi1EN4cute5tupleIJNS5_1CILi64EEENS7_ILi80EEENS7_ILi192EEEEEENS_6half_tEfNS_4arch4Sm80ELb0ELb0ELb0ELb1ELb1ELb0ELb1ELb0ELi2ELi4ELi2ELi2ELb0EEENS1_21CollectiveEpilogueBwdISB_SC_SE_Li256ELb1ELb1ELi4EEENS1_19SingleTileSchedulerILb1ELb0ELb0ELi80EEEEEEEEEvNT_6ParamsE,(.L_x_120 - _ZN7cutlass13device_kernelIN5flash19enable_sm80_to_sm89INS1_16FlashAttnBwdSm80INS1_25CollectiveMainloopBwdSm80ILi2ELi1EN4cute5tupleIJNS5_1CILi64EEENS7_ILi80EEENS7_ILi192EEEEEENS_6half_tEfNS_4arch4Sm80ELb0ELb0ELb0ELb1ELb1ELb0ELb1ELb0ELi2ELi4ELi2ELi2ELb0EEENS1_21CollectiveEpilogueBwdISB_SC_SE_Li256ELb1ELb1ELi4EEENS1_19SingleTileSchedulerILb1ELb0ELb0ELi80EEEEEEEEEvNT_6ParamsE)
        .other          _ZN7cutlass13device_kernelIN5flash19enable_sm80_to_sm89INS1_16FlashAttnBwdSm80INS1_25CollectiveMainloopBwdSm80ILi2ELi1EN4cute5tupleIJNS5_1CILi64EEENS7_ILi80EEENS7_ILi192EEEEEENS_6half_tEfNS_4arch4Sm80ELb0ELb0ELb0ELb1ELb1ELb0ELb1ELb0ELi2ELi4ELi2ELi2ELb0EEENS1_21CollectiveEpilogueBwdISB_SC_SE_Li256ELb1ELb1ELi4EEENS1_19SingleTileSchedulerILb1ELb0ELb0ELi80EEEEEEEEEvNT_6ParamsE,@"STO_CUDA_ENTRY STV_DEFAULT"
_ZN7cutlass13device_kernelIN5flash19enable_sm80_to_sm89INS1_16FlashAttnBwdSm80INS1_25CollectiveMainloopBwdSm80ILi2ELi1EN4cute5tupleIJNS5_1CILi64EEENS7_ILi80EEENS7_ILi192EEEEEENS_6half_tEfNS_4arch4Sm80ELb0ELb0ELb0ELb1ELb1ELb0ELb1ELb0ELi2ELi4ELi2ELi2ELb0EEENS1_21CollectiveEpilogueBwdISB_SC_SE_Li256ELb1ELb1ELi4EEENS1_19SingleTileSchedulerILb1ELb0ELb0ELi80EEEEEEEEEvNT_6ParamsE:
[----:B------:R-:W-:Y:S01]  /*0000*/  LDC R1, c[0x0][0x28] ;  /* 0x00000a00ff017b82 */ /* 0x000fe20000000800 */
[----:B------:R-:W-:Y:S05]  /*0010*/  EXIT ;  /* 0x000000000000794d */ /* 0x000fea0003800000 */
.L_x_29:
        /* <DEDUP_REMOVED lines=14> */
.L_x_120:


//--------------------- .text._ZN7cutlass13device_kernelIN5flash19enable_sm80_to_sm89INS1_16FlashAttnBwdSm80INS1_25CollectiveMainloopBwdSm80ILi2ELi1EN4cute5tupleIJNS5_1CILi64EEENS7_ILi80EEENS7_ILi192EEEEEENS_6half_tEfNS_4arch4Sm80ELb0ELb0ELb0ELb1ELb0ELb0ELb1ELb0ELi2ELi4ELi2ELi2ELb0EEENS1_24CollectiveEpilogueBwdGQAISB_fSE_Li256ELb1ELb0EEENS1_19SingleTileSchedulerILb1ELb0ELb0ELi80EEEEEEEEEvNT_6ParamsE --------------------------
	.section	.text._ZN7cutlass13device_kernelIN5flash19enable_sm80_to_sm89INS1_16FlashAttnBwdSm80INS1_25CollectiveMainloopBwdSm80ILi2ELi1EN4cute5tupleIJNS5_1CILi64EEENS7_ILi80EEENS7_ILi192EEEEEENS_6half_tEfNS_4arch4Sm80ELb0ELb0ELb0ELb1ELb0ELb0ELb1ELb0ELi2ELi4ELi2ELi2ELb0EEENS1_24CollectiveEpilogueBwdGQAISB_fSE_Li256ELb1ELb0EEENS1_19SingleTileSchedulerILb1ELb0ELb0ELi80EEEEEEEEEvNT_6ParamsE,"ax",@progbits
	.align	128
.text._ZN7cutlass13device_kernelIN5flash19enable_sm80_to_sm89INS1_16FlashAttnBwdSm80INS1_25CollectiveMainloopBwdSm80ILi2ELi1EN4cute5tupleIJNS5_1CILi64EEENS7_ILi80EEENS7_ILi192EEEEEENS_6half_tEfNS_4arch4Sm80ELb0ELb0ELb0ELb1ELb0ELb0ELb1ELb0ELi2ELi4ELi2ELi2ELb0EEENS1_24CollectiveEpilogueBwdGQAISB_fSE_Li256ELb1ELb0EEENS1_19SingleTileSchedulerILb1ELb0ELb0ELi80EEEEEEEEEvNT_6ParamsE:
        .type           _ZN7cutlass13device_kernelIN5flash19enable_sm80_to_sm89INS1_16FlashAttnBwdSm80INS1_25CollectiveMainloopBwdSm80ILi2ELi1EN4cute5tupleIJNS5_1CILi64EEENS7_ILi80EEENS7_ILi192EEEEEENS_6half_tEfNS_4arch4Sm80ELb0ELb0ELb0ELb1ELb0ELb0ELb1ELb0ELi2ELi4ELi2ELi2ELb0EEENS1_24CollectiveEpilogueBwdGQAISB_fSE_Li256ELb1ELb0EEENS1_19SingleTileSchedulerILb1ELb0ELb0ELi80EEEEEEEEEvNT_6ParamsE,@function
        .size           _ZN7cutlass13device_kernelIN5flash19enable_sm80_to_sm89INS1_16FlashAttnBwdSm80INS1_25CollectiveMainloopBwdSm80ILi2ELi1EN4cute5tupleIJNS5_1CILi64EEENS7_ILi80EEENS7_ILi192EEEEEENS_6half_tEfNS_4arch4Sm80ELb0ELb0ELb0ELb1ELb0ELb0ELb1ELb0ELi2ELi4ELi2ELi2ELb0EEENS1_24CollectiveEpilogueBwdGQAISB_fSE_Li256ELb1ELb0EEENS1_19SingleTileSchedulerILb1ELb0ELb0ELi80EEEEEEEEEvNT_6ParamsE,(.L_x_121 - _ZN7cutlass13device_kernelIN5flash19enable_sm80_to_sm89INS1_16FlashAttnBwdSm80INS1_25CollectiveMainloopBwdSm80ILi2ELi1EN4cute5tupleIJNS5_1CILi64EEENS7_ILi80EEENS7_ILi192EEEEEENS_6half_tEfNS_4arch4Sm80ELb0ELb0ELb0ELb1ELb0ELb0ELb1ELb0ELi2ELi4ELi2ELi2ELb0EEENS1_24CollectiveEpilogueBwdGQAISB_fSE_Li256ELb1ELb0EEENS1_19SingleTileSchedulerILb1ELb0ELb0ELi80EEEEEEEEEvNT_6ParamsE)
        .other          _ZN7cutlass13device_kernelIN5flash19enable_sm80_to_sm89INS1_16FlashAttnBwdSm80INS1_25CollectiveMainloopBwdSm80ILi2ELi1EN4cute5tupleIJNS5_1CILi64EEENS7_ILi80EEENS7_ILi192EEEEEENS_6half_tEfNS_4arch4Sm80ELb0ELb0ELb0ELb1ELb0ELb0ELb1ELb0ELi2ELi4ELi2ELi2ELb0EEENS1_24CollectiveEpilogueBwdGQAISB_fSE_Li256ELb1ELb0EEENS1_19SingleTileSchedulerILb1ELb0ELb0ELi80EEEEEEEEEvNT_6ParamsE,@"STO_CUDA_ENTRY STV_DEFAULT"
_ZN7cutlass13device_kernelIN5flash19enable_sm80_to_sm89INS1_16FlashAttnBwdSm80INS1_25CollectiveMainloopBwdSm80ILi2ELi1EN4cute5tupleIJNS5_1CILi64EEENS7_ILi80EEENS7_ILi192EEEEEENS_6half_tEfNS_4arch4Sm80ELb0ELb0ELb0ELb1ELb0ELb0ELb1ELb0ELi2ELi4ELi2ELi2ELb0EEENS1_24CollectiveEpilogueBwdGQAISB_fSE_Li256ELb1ELb0EEENS1_19SingleTileSchedulerILb1ELb0ELb0ELi80EEEEEEEEEvNT_6ParamsE:
[----:B------:R-:W-:Y:S01]  /*0000*/  LDC R1, c[0x0][0x28] ;  /* 0x00000a00ff017b82 */ /* 0x000fe20000000800 */
[----:B------:R-:W-:Y:S05]  /*0010*/  EXIT ;  /* 0x000000000000794d */ /* 0x000fea0003800000 */
.L_x_30:
        /* <DEDUP_REMOVED lines=14> */
.L_x_121:


//--------------------- .text._ZN7cutlass13device_kernelIN5flash19enable_sm80_to_sm89INS1_16FlashAttnBwdSm80INS1_25CollectiveMainloopBwdSm80ILi2ELi1EN4cute5tupleIJNS5_1CILi64EEENS7_ILi80EEENS7_ILi192EEEEEENS_6half_tEfNS_4arch4Sm80ELb0ELb0ELb0ELb1ELb1ELb0ELb1ELb0ELi2ELi4ELi2ELi2ELb0EEENS1_24CollectiveEpilogueBwdGQAISB_fSE_Li256ELb1ELb1EEENS1_19SingleTileSchedulerILb1ELb0ELb0ELi80EEEEEEEEEvNT_6ParamsE --------------------------
	.section	.text._ZN7cutlass13device_kernelIN5flash19enable_sm80_to_sm89INS1_16FlashAttnBwdSm80INS1_25CollectiveMainloopBwdSm80ILi2ELi1EN4cute5tupleIJNS5_1CILi64EEENS7_ILi80EEENS7_ILi192EEEEEENS_6half_tEfNS_4arch4Sm80ELb0ELb0ELb0ELb1ELb1ELb0ELb1ELb0ELi2ELi4ELi2ELi2ELb0EEENS1_24CollectiveEpilogueBwdGQAISB_fSE_Li256ELb1ELb1EEENS1_19SingleTileSchedulerILb1ELb0ELb0ELi80EEEEEEEEEvNT_6ParamsE,"ax",@progbits
	.align	128
.text._ZN7cutlass13device_kernelIN5flash19enable_sm80_to_sm89INS1_16FlashAttnBwdSm80INS1_25CollectiveMainloopBwdSm80ILi2ELi1EN4cute5tupleIJNS5_1CILi64EEENS7_ILi80EEENS7_ILi192EEEEEENS_6half_tEfNS_4arch4Sm80ELb0ELb0ELb0ELb1ELb1ELb0ELb1ELb0ELi2ELi4ELi2ELi2ELb0EEENS1_24CollectiveEpilogueBwdGQAISB_fSE_Li256ELb1ELb1EEENS1_19SingleTileSchedulerILb1ELb0ELb0ELi80EEEEEEEEEvNT_6ParamsE:
        .type           _ZN7cutlass13device_kernelIN5flash19enable_sm80_to_sm89INS1_16FlashAttnBwdSm80INS1_25CollectiveMainloopBwdSm80ILi2ELi1EN4cute5tupleIJNS5_1CILi64EEENS7_ILi80EEENS7_ILi192EEEEEENS_6half_tEfNS_4arch4Sm80ELb0ELb0ELb0ELb1ELb1ELb0ELb1ELb0ELi2ELi4ELi2ELi2ELb0EEENS1_24CollectiveEpilogueBwdGQAISB_fSE_Li256ELb1ELb1EEENS1_19SingleTileSchedulerILb1ELb0ELb0ELi80EEEEEEEEEvNT_6ParamsE,@function
        .size           _ZN7cutlass13device_kernelIN5flash19enable_sm80_to_sm89INS1_16FlashAttnBwdSm80INS1_25CollectiveMainloopBwdSm80ILi2ELi1EN4cute5tupleIJNS5_1CILi64EEENS7_ILi80EEENS7_ILi192EEEEEENS_6half_tEfNS_4arch4Sm80ELb0ELb0ELb0ELb1ELb1ELb0ELb1ELb0ELi2ELi4ELi2ELi2ELb0EEENS1_24CollectiveEpilogueBwdGQAISB_fSE_Li256ELb1ELb1EEENS1_19SingleTileSchedulerILb1ELb0ELb0ELi80EEEEEEEEEvNT_6ParamsE,(.L_x_122 - _ZN7cutlass13device_kernelIN5flash19enable_sm80_to_sm89INS1_16FlashAttnBwdSm80INS1_25CollectiveMainloopBwdSm80ILi2ELi1EN4cute5tupleIJNS5_1CILi64EEENS7_ILi80EEENS7_ILi192EEEEEENS_6half_tEfNS_4arch4Sm80ELb0ELb0ELb0ELb1ELb1ELb0ELb1ELb0ELi2ELi4ELi2ELi2ELb0EEENS1_24CollectiveEpilogueBwdGQAISB_fSE_Li256ELb1ELb1EEENS1_19SingleTileSchedulerILb1ELb0ELb0ELi80EEEEEEEEEvNT_6ParamsE)
        .other          _ZN7cutlass13device_kernelIN5flash19enable_sm80_to_sm89INS1_16FlashAttnBwdSm80INS1_25CollectiveMainloopBwdSm80ILi2ELi1EN4cute5tupleIJNS5_1CILi64EEENS7_ILi80EEENS7_ILi192EEEEEENS_6half_tEfNS_4arch4Sm80ELb0ELb0ELb0ELb1ELb1ELb0ELb1ELb0ELi2ELi4ELi2ELi2ELb0EEENS1_24CollectiveEpilogueBwdGQAISB_fSE_Li256ELb1ELb1EEENS1_19SingleTileSchedulerILb1ELb0ELb0ELi80EEEEEEEEEvNT_6ParamsE,@"STO_CUDA_ENTRY STV_DEFAULT"
_ZN7cutlass13device_kernelIN5flash19enable_sm80_to_sm89INS1_16FlashAttnBwdSm80INS1_25CollectiveMainloopBwdSm80ILi2ELi1EN4cute5tupleIJNS5_1CILi64EEENS7_ILi80EEENS7_ILi192EEEEEENS_6half_tEfNS_4arch4Sm80ELb0ELb0ELb0ELb1ELb1ELb0ELb1ELb0ELi2ELi4ELi2ELi2ELb0EEENS1_24CollectiveEpilogueBwdGQAISB_fSE_Li256ELb1ELb1EEENS1_19SingleTileSchedulerILb1ELb0ELb0ELi80EEEEEEEEEvNT_6ParamsE:
[----:B------:R-:W-:Y:S01]  /*0000*/  LDC R1, c[0x0][0x28] ;  /* 0x00000a00ff017b82 */ /* 0x000fe20000000800 */
[----:B------:R-:W-:Y:S05]  /*0010*/  EXIT ;  /* 0x000000000000794d */ /* 0x000fea0003800000 */
.L_x_31:
        /* <DEDUP_REMOVED lines=14> */
.L_x_122:


//--------------------- .text._ZN7cutlass13device_kernelIN5flash19enable_sm80_to_sm89INS1_16FlashAttnBwdSm80INS1_25CollectiveMainloopBwdSm80ILi2ELi1EN4cute5tupleIJNS5_1CILi64EEENS7_ILi80EEENS7_ILi192EEEEEENS_6half_tEfNS_4arch4Sm80ELb0ELb1ELb0ELb0ELb0ELb0ELb1ELb0ELi2ELi4ELi2ELi2ELb0EEENS1_21CollectiveEpilogueBwdISB_SC_SE_Li256ELb0ELb1ELi4EEENS1_19SingleTileSchedulerILb0ELb0ELb0ELi80EEEEEEEEEvNT_6ParamsE --------------------------
	.section	.text._ZN7cutlass13device_kernelIN5flash19enable_sm80_to_sm89INS1_16FlashAttnBwdSm80INS1_25CollectiveMainloopBwdSm80ILi2ELi1EN4cute5tupleIJNS5_1CILi64EEENS7_ILi80EEENS7_ILi192EEEEEENS_6half_tEfNS_4arch4Sm80ELb0ELb1ELb0ELb0ELb0ELb0ELb1ELb0ELi2ELi4ELi2ELi2ELb0EEENS1_21CollectiveEpilogueBwdISB_SC_SE_Li256ELb0ELb1ELi4EEENS1_19SingleTileSchedulerILb0ELb0ELb0ELi80EEEEEEEEEvNT_6ParamsE,"ax",@progbits
	.align	128
.text._ZN7cutlass13device_kernelIN5flash19enable_sm80_to_sm89INS1_16FlashAttnBwdSm80INS1_25CollectiveMainloopBwdSm80ILi2ELi1EN4cute5tupleIJNS5_1CILi64EEENS7_ILi80EEENS7_ILi192EEEEEENS_6half_tEfNS_4arch4Sm80ELb0ELb1ELb0ELb0ELb0ELb0ELb1ELb0ELi2ELi4ELi2ELi2ELb0EEENS1_21CollectiveEpilogueBwdISB_SC_SE_Li256ELb0ELb1ELi4EEENS1_19SingleTileSchedulerILb0ELb0ELb0ELi80EEEEEEEEEvNT_6ParamsE:
        .type           _ZN7cutlass13device_kernelIN5flash19enable_sm80_to_sm89INS1_16FlashAttnBwdSm80INS1_25CollectiveMainloopBwdSm80ILi2ELi1EN4cute5tupleIJNS5_1CILi64EEENS7_ILi80EEENS7_ILi192EEEEEENS_6half_tEfNS_4arch4Sm80ELb0ELb1ELb0ELb0ELb0ELb0ELb1ELb0ELi2ELi4ELi2ELi2ELb0EEENS1_21CollectiveEpilogueBwdISB_SC_SE_Li256ELb0ELb1ELi4EEENS1_19SingleTileSchedulerILb0ELb0ELb0ELi80EEEEEEEEEvNT_6ParamsE,@function
        .size           _ZN7cutlass13device_kernelIN5flash19enable_sm80_to_sm89INS1_16FlashAttnBwdSm80INS1_25CollectiveMainloopBwdSm80ILi2ELi1EN4cute5tupleIJNS5_1CILi64EEENS7_ILi80EEENS7_ILi192EEEEEENS_6half_tEfNS_4arch4Sm80ELb0ELb1ELb0ELb0ELb0ELb0ELb1ELb0ELi2ELi4ELi2ELi2ELb0EEENS1_21CollectiveEpilogueBwdISB_SC_SE_Li256ELb0ELb1ELi4EEENS1_19SingleTileSchedulerILb0ELb0ELb0ELi80EEEEEEEEEvNT_6ParamsE,(.L_x_123 - _ZN7cutlass13device_kernelIN5flash19enable_sm80_to_sm89INS1_16FlashAttnBwdSm80INS1_25CollectiveMainloopBwdSm80ILi2ELi1EN4cute5tupleIJNS5_1CILi64EEENS7_ILi80EEENS7_ILi192EEEEEENS_6half_tEfNS_4arch4Sm80ELb0ELb1ELb0ELb0ELb0ELb0ELb1ELb0ELi2ELi4ELi2ELi2ELb0EEENS1_21CollectiveEpilogueBwdISB_SC_SE_Li256ELb0ELb1ELi4EEENS1_19SingleTileSchedulerILb0ELb0ELb0ELi80EEEEEEEEEvNT_6ParamsE)
        .other          _ZN7cutlass13device_kernelIN5flash19enable_sm80_to_sm89INS1_16FlashAttnBwdSm80INS1_25CollectiveMainloopBwdSm80ILi2ELi1EN4cute5tupleIJNS5_1CILi64EEENS7_ILi80EEENS7_ILi192EEEEEENS_6half_tEfNS_4arch4Sm80ELb0ELb1ELb0ELb0ELb0ELb0ELb1ELb0ELi2ELi4ELi2ELi2ELb0EEENS1_21CollectiveEpilogueBwdISB_SC_SE_Li256ELb0ELb1ELi4EEENS1_19SingleTileSchedulerILb0ELb0ELb0ELi80EEEEEEEEEvNT_6ParamsE,@"STO_CUDA_ENTRY STV_DEFAULT"
_ZN7cutlass13device_kernelIN5flash19enable_sm80_to_sm89INS1_16FlashAttnBwdSm80INS1_25CollectiveMainloopBwdSm80ILi2ELi1EN4cute5tupleIJNS5_1CILi64EEENS7_ILi80EEENS7_ILi192EEEEEENS_6half_tEfNS_4arch4Sm80ELb0ELb1ELb0ELb0ELb0ELb0ELb1ELb0ELi2ELi4ELi2ELi2ELb0EEENS1_21CollectiveEpilogueBwdISB_SC_SE_Li256ELb0ELb1ELi4EEENS1_19SingleTileSchedulerILb0ELb0ELb0ELi80EEEEEEEEEvNT_6ParamsE:
[----:B------:R-:W-:Y:S01]  /*0000*/  LDC R1, c[0x0][0x28] ;  /* 0x00000a00ff017b82 */ /* 0x000fe20000000800 */
[----:B------:R-:W-:Y:S05]  /*0010*/  EXIT ;  /* 0x000000000000794d */ /* 0x000fea0003800000 */
.L_x_32:
        /* <DEDUP_REMOVED lines=14> */
.L_x_123:


//--------------------- .text._ZN7cutlass13device_kernelIN5flash19enable_sm80_to_sm89INS1_16FlashAttnBwdSm80INS1_25CollectiveMainloopBwdSm80ILi2ELi1EN4cute5tupleIJNS5_1CILi64EEENS7_ILi80EEENS7_ILi192EEEEEENS_6half_tEfNS_4arch4Sm80ELb0ELb1ELb0ELb0ELb1ELb0ELb1ELb0ELi2ELi4ELi2ELi2ELb0EEENS1_21CollectiveEpilogueBwdISB_SC_SE_Li256ELb0ELb1ELi4EEENS1_19SingleTileSchedulerILb0ELb0ELb0ELi80EEEEEEEEEvNT_6ParamsE --------------------------
	.section	.text._ZN7cutlass13device_kernelIN5flash19enable_sm80_to_sm89INS1_16FlashAttnBwdSm80INS1_25CollectiveMainloopBwdSm80ILi2ELi1EN4cute5tupleIJNS5_1CILi64EEENS7_ILi80EEENS7_ILi192EEEEEENS_6half_tEfNS_4arch4Sm80ELb0ELb1ELb0ELb0ELb1ELb0ELb1ELb0ELi2ELi4ELi2ELi2ELb0EEENS1_21CollectiveEpilogueBwdISB_SC_SE_Li256ELb0ELb1ELi4EEENS1_19SingleTileSchedulerILb0ELb0ELb0ELi80EEEEEEEEEvNT_6ParamsE,"ax",@progbits
	.align	128
.text._ZN7cutlass13device_kernelIN5flash19enable_sm80_to_sm89INS1_16FlashAttnBwdSm80INS1_25CollectiveMainloopBwdSm80ILi2ELi1EN4cute5tupleIJNS5_1CILi64EEENS7_ILi80EEENS7_ILi192EEEEEENS_6half_tEfNS_4arch4Sm80ELb0ELb1ELb0ELb0ELb1ELb0ELb1ELb0ELi2ELi4ELi2ELi2ELb0EEENS1_21CollectiveEpilogueBwdISB_SC_SE_Li256ELb0ELb1ELi4EEENS1_19SingleTileSchedulerILb0ELb0ELb0ELi80EEEEEEEEEvNT_6ParamsE:
        .type           _ZN7cutlass13device_kernelIN5flash19enable_sm80_to_sm89INS1_16FlashAttnBwdSm80INS1_25CollectiveMainloopBwdSm80ILi2ELi1EN4cute5tupleIJNS5_1CILi64EEENS7_ILi80EEENS7_ILi192EEEEEENS_6half_tEfNS_4arch4Sm80ELb0ELb1ELb0ELb0ELb1ELb0ELb1ELb0ELi2ELi4ELi2ELi2ELb0EEENS1_21CollectiveEpilogueBwdISB_SC_SE_Li256ELb0ELb1ELi4EEENS1_19SingleTileSchedulerILb0ELb0ELb0ELi80EEEEEEEEEvNT_6ParamsE,@function
        .size           _ZN7cutlass13device_kernelIN5flash19enable_sm80_to_sm89INS1_16FlashAttnBwdSm80INS1_25CollectiveMainloopBwdSm80ILi2ELi1EN4cute5tupleIJNS5_1CILi64EEENS7_ILi80EEENS7_ILi192EEEEEENS_6half_tEfNS_4arch4Sm80ELb0ELb1ELb0ELb0ELb1ELb0ELb1ELb0ELi2ELi4ELi2ELi2ELb0EEENS1_21CollectiveEpilogueBwdISB_SC_SE_Li256ELb0ELb1ELi4EEENS1_19SingleTileSchedulerILb0ELb0ELb0ELi80EEEEEEEEEvNT_6ParamsE,(.L_x_124 - _ZN7cutlass13device_kernelIN5flash19enable_sm80_to_sm89INS1_16FlashAttnBwdSm80INS1_25CollectiveMainloopBwdSm80ILi2ELi1EN4cute5tupleIJNS5_1CILi64EEENS7_ILi80EEENS7_ILi192EEEEEENS_6half_tEfNS_4arch4Sm80ELb0ELb1ELb0ELb0ELb1ELb0ELb1ELb0ELi2ELi4ELi2ELi2ELb0EEENS1_21CollectiveEpilogueBwdISB_SC_SE_Li256ELb0ELb1ELi4EEENS1_19SingleTileSchedulerILb0ELb0ELb0ELi80EEEEEEEEEvNT_6ParamsE)
        .other          _ZN7cutlass13device_kernelIN5flash19enable_sm80_to_sm89INS1_16FlashAttnBwdSm80INS1_25CollectiveMainloopBwdSm80ILi2ELi1EN4cute5tupleIJNS5_1CILi64EEENS7_ILi80EEENS7_ILi192EEEEEENS_6half_tEfNS_4arch4Sm80ELb0ELb1ELb0ELb0ELb1ELb0ELb1ELb0ELi2ELi4ELi2ELi2ELb0EEENS1_21CollectiveEpilogueBwdISB_SC_SE_Li256ELb0ELb1ELi4EEENS1_19SingleTileSchedulerILb0ELb0ELb0ELi80EEEEEEEEEvNT_6ParamsE,@"STO_CUDA_ENTRY STV_DEFAULT"
_ZN7cutlass13device_kernelIN5flash19enable_sm80_to_sm89INS1_16FlashAttnBwdSm80INS1_25CollectiveMainloopBwdSm80ILi2ELi1EN4cute5tupleIJNS5_1CILi64EEENS7_ILi80EEENS7_ILi192EEEEEENS_6half_tEfNS_4arch4Sm80ELb0ELb1ELb0ELb0ELb1ELb0ELb1ELb0ELi2ELi4ELi2ELi2ELb0EEENS1_21CollectiveEpilogueBwdISB_SC_SE_Li256ELb0ELb1ELi4EEENS1_19SingleTileSchedulerILb0ELb0ELb0ELi80EEEEEEEEEvNT_6ParamsE:
[----:B------:R-:W-:Y:S01]  /*0000*/  LDC R1, c[0x0][0x28] ;  /* 0x00000a00ff017b82 */ /* 0x000fe20000000800 */
[----:B------:R-:W-:Y:S05]  /*0010*/  EXIT ;  /* 0x000000000000794d */ /* 0x000fea0003800000 */
.L_x_33:
        /* <DEDUP_REMOVED lines=14> */
.L_x_124:


//--------------------- .text._ZN7cutlass13device_kernelIN5flash19enable_sm80_to_sm89INS1_16FlashAttnBwdSm80INS1_25CollectiveMainloopBwdSm80ILi2ELi1EN4cute5tupleIJNS5_1CILi64EEENS7_ILi80EEENS7_ILi192EEEEEENS_6half_tEfNS_4arch4Sm80ELb0ELb1ELb0ELb0ELb0ELb0ELb1ELb0ELi2ELi4ELi2ELi2ELb0EEENS1_24CollectiveEpilogueBwdGQAISB_fSE_Li256ELb0ELb0EEENS1_19SingleTileSchedulerILb0ELb0ELb0ELi80EEEEEEEEEvNT_6ParamsE --------------------------
	.section	.text._ZN7cutlass13device_kernelIN5flash19enable_sm80_to_sm89INS1_16FlashAttnBwdSm80INS1_25CollectiveMainloopBwdSm80ILi2ELi1EN4cute5tupleIJNS5_1CILi64EEENS7_ILi80EEENS7_ILi192EEEEEENS_6half_tEfNS_4arch4Sm80ELb0ELb1ELb0ELb0ELb0ELb0ELb1ELb0ELi2ELi4ELi2ELi2ELb0EEENS1_24CollectiveEpilogueBwdGQAISB_fSE_Li256ELb0ELb0EEENS1_19SingleTileSchedulerILb0ELb0ELb0ELi80EEEEEEEEEvNT_6ParamsE,"ax",@progbits
	.align	128
.text._ZN7cutlass13device_kernelIN5flash19enable_sm80_to_sm89INS1_16FlashAttnBwdSm80INS1_25CollectiveMainloopBwdSm80ILi2ELi1EN4cute5tupleIJNS5_1CILi64EEENS7_ILi80EEENS7_ILi192EEEEEENS_6half_tEfNS_4arch4Sm80ELb0ELb1ELb0ELb0ELb0ELb0ELb1ELb0ELi2ELi4ELi2ELi2ELb0EEENS1_24CollectiveEpilogueBwdGQAISB_fSE_Li256ELb0ELb0EEENS1_19SingleTileSchedulerILb0ELb0ELb0ELi80EEEEEEEEEvNT_6ParamsE:
        .type           _ZN7cutlass13device_kernelIN5flash19enable_sm80_to_sm89INS1_16FlashAttnBwdSm80INS1_25CollectiveMainloopBwdSm80ILi2ELi1EN4cute5tupleIJNS5_1CILi64EEENS7_ILi80EEENS7_ILi192EEEEEENS_6half_tEfNS_4arch4Sm80ELb0ELb1ELb0ELb0ELb0ELb0ELb1ELb0ELi2ELi4ELi2ELi2ELb0EEENS1_24CollectiveEpilogueBwdGQAISB_fSE_Li256ELb0ELb0EEENS1_19SingleTileSchedulerILb0ELb0ELb0ELi80EEEEEEEEEvNT_6ParamsE,@function
        .size           _ZN7cutlass13device_kernelIN5flash19enable_sm80_to_sm89INS1_16FlashAttnBwdSm80INS1_25CollectiveMainloopBwdSm80ILi2ELi1EN4cute5tupleIJNS5_1CILi64EEENS7_ILi80EEENS7_ILi192EEEEEENS_6half_tEfNS_4arch4Sm80ELb0ELb1ELb0ELb0ELb0ELb0ELb1ELb0ELi2ELi4ELi2ELi2ELb0EEENS1_24CollectiveEpilogueBwdGQAISB_fSE_Li256ELb0ELb0EEENS1_19SingleTileSchedulerILb0ELb0ELb0ELi80EEEEEEEEEvNT_6ParamsE,(.L_x_125 - _ZN7cutlass13device_kernelIN5flash19enable_sm80_to_sm89INS1_16FlashAttnBwdSm80INS1_25CollectiveMainloopBwdSm80ILi2ELi1EN4cute5tupleIJNS5_1CILi64EEENS7_ILi80EEENS7_ILi192EEEEEENS_6half_tEfNS_4arch4Sm80ELb0ELb1ELb0ELb0ELb0ELb0ELb1ELb0ELi2ELi4ELi2ELi2ELb0EEENS1_24CollectiveEpilogueBwdGQAISB_fSE_Li256ELb0ELb0EEENS1_19SingleTileSchedulerILb0ELb0ELb0ELi80EEEEEEEEEvNT_6ParamsE)
        .other          _ZN7cutlass13device_kernelIN5flash19enable_sm80_to_sm89INS1_16FlashAttnBwdSm80INS1_25CollectiveMainloopBwdSm80ILi2ELi1EN4cute5tupleIJNS5_1CILi64EEENS7_ILi80EEENS7_ILi192EEEEEENS_6half_tEfNS_4arch4Sm80ELb0ELb1ELb0ELb0ELb0ELb0ELb1ELb0ELi2ELi4ELi2ELi2ELb0EEENS1_24CollectiveEpilogueBwdGQAISB_fSE_Li256ELb0ELb0EEENS1_19SingleTileSchedulerILb0ELb0ELb0ELi80EEEEEEEEEvNT_6ParamsE,@"STO_CUDA_ENTRY STV_DEFAULT"
_ZN7cutlass13device_kernelIN5flash19enable_sm80_to_sm89INS1_16FlashAttnBwdSm80INS1_25CollectiveMainloopBwdSm80ILi2ELi1EN4cute5tupleIJNS5_1CILi64EEENS7_ILi80EEENS7_ILi192EEEEEENS_6half_tEfNS_4arch4Sm80ELb0ELb1ELb0ELb0ELb0ELb0ELb1ELb0ELi2ELi4ELi2ELi2ELb0EEENS1_24CollectiveEpilogueBwdGQAISB_fSE_Li256ELb0ELb0EEENS1_19SingleTileSchedulerILb0ELb0ELb0ELi80EEEEEEEEEvNT_6ParamsE:
[----:B------:R-:W-:Y:S01]  /*0000*/  LDC R1, c[0x0][0x28] ;  /* 0x00000a00ff017b82 */ /* 0x000fe20000000800 */
[----:B------:R-:W-:Y:S05]  /*0010*/  EXIT ;  /* 0x000000000000794d */ /* 0x000fea0003800000 */
.L_x_34:
        /* <DEDUP_REMOVED lines=14> */
.L_x_125:


//--------------------- .text._ZN7cutlass13device_kernelIN5flash19enable_sm80_to_sm89INS1_16FlashAttnBwdSm80INS1_25CollectiveMainloopBwdSm80ILi2ELi1EN4cute5tupleIJNS5_1CILi64EEENS7_ILi80EEENS7_ILi192EEEEEENS_6half_tEfNS_4arch4Sm80ELb0ELb1ELb0ELb0ELb1ELb0ELb1ELb0ELi2ELi4ELi2ELi2ELb0EEENS1_24CollectiveEpilogueBwdGQAISB_fSE_Li256ELb0ELb1EEENS1_19SingleTileSchedulerILb0ELb0ELb0ELi80EEEEEEEEEvNT_6ParamsE --------------------------
	.section	.text._ZN7cutlass13device_kernelIN5flash19enable_sm80_to_sm89INS1_16FlashAttnBwdSm80INS1_25CollectiveMainloopBwdSm80ILi2ELi1EN4cute5tupleIJNS5_1CILi64EEENS7_ILi80EEENS7_ILi192EEEEEENS_6half_tEfNS_4arch4Sm80ELb0ELb1ELb0ELb0ELb1ELb0ELb1ELb0ELi2ELi4ELi2ELi2ELb0EEENS1_24CollectiveEpilogueBwdGQAISB_fSE_Li256ELb0ELb1EEENS1_19SingleTileSchedulerILb0ELb0ELb0ELi80EEEEEEEEEvNT_6ParamsE,"ax",@progbits
	.align	128
.text._ZN7cutlass13device_kernelIN5flash19enable_sm80_to_sm89INS1_16FlashAttnBwdSm80INS1_25CollectiveMainloopBwdSm80ILi2ELi1EN4cute5tupleIJNS5_1CILi64EEENS7_ILi80EEENS7_ILi192EEEEEENS_6half_tEfNS_4arch4Sm80ELb0ELb1ELb0ELb0ELb1ELb0ELb1ELb0ELi2ELi4ELi2ELi2ELb0EEENS1_24CollectiveEpilogueBwdGQAISB_fSE_Li256ELb0ELb1EEENS1_19SingleTileSchedulerILb0ELb0ELb0ELi80EEEEEEEEEvNT_6ParamsE:
        .type           _ZN7cutlass13device_kernelIN5flash19enable_sm80_to_sm89INS1_16FlashAttnBwdSm80INS1_25CollectiveMainloopBwdSm80ILi2ELi1EN4cute5tupleIJNS5_1CILi64EEENS7_ILi80EEENS7_ILi192EEEEEENS_6half_tEfNS_4arch4Sm80ELb0ELb1ELb0ELb0ELb1ELb0ELb1ELb0ELi2ELi4ELi2ELi2ELb0EEENS1_24CollectiveEpilogueBwdGQAISB_fSE_Li256ELb0ELb1EEENS1_19SingleTileSchedulerILb0ELb0ELb0ELi80EEEEEEEEEvNT_6ParamsE,@function
        .size           _ZN7cutlass13device_kernelIN5flash19enable_sm80_to_sm89INS1_16FlashAttnBwdSm80INS1_25CollectiveMainloopBwdSm80ILi2ELi1EN4cute5tupleIJNS5_1CILi64EEENS7_ILi80EEENS7_ILi192EEEEEENS_6half_tEfNS_4arch4Sm80ELb0ELb1ELb0ELb0ELb1ELb0ELb1ELb0ELi2ELi4ELi2ELi2ELb0EEENS1_24CollectiveEpilogueBwdGQAISB_fSE_Li256ELb0ELb1EEENS1_19SingleTileSchedulerILb0ELb0ELb0ELi80EEEEEEEEEvNT_6ParamsE,(.L_x_126 - _ZN7cutlass13device_kernelIN5flash19enable_sm80_to_sm89INS1_16FlashAttnBwdSm80INS1_25CollectiveMainloopBwdSm80ILi2ELi1EN4cute5tupleIJNS5_1CILi64EEENS7_ILi80EEENS7_ILi192EEEEEENS_6half_tEfNS_4arch4Sm80ELb0ELb1ELb0ELb0ELb1ELb0ELb1ELb0ELi2ELi4ELi2ELi2ELb0EEENS1_24CollectiveEpilogueBwdGQAISB_fSE_Li256ELb0ELb1EEENS1_19SingleTileSchedulerILb0ELb0ELb0ELi80EEEEEEEEEvNT_6ParamsE)
        .other          _ZN7cutlass13device_kernelIN5flash19enable_sm80_to_sm89INS1_16FlashAttnBwdSm80INS1_25CollectiveMainloopBwdSm80ILi2ELi1EN4cute5tupleIJNS5_1CILi64EEENS7_ILi80EEENS7_ILi192EEEEEENS_6half_tEfNS_4arch4Sm80ELb0ELb1ELb0ELb0ELb1ELb0ELb1ELb0ELi2ELi4ELi2ELi2ELb0EEENS1_24CollectiveEpilogueBwdGQAISB_fSE_Li256ELb0ELb1EEENS1_19SingleTileSchedulerILb0ELb0ELb0ELi80EEEEEEEEEvNT_6ParamsE,@"STO_CUDA_ENTRY STV_DEFAULT"
_ZN7cutlass13device_kernelIN5flash19enable_sm80_to_sm89INS1_16FlashAttnBwdSm80INS1_25CollectiveMainloopBwdSm80ILi2ELi1EN4cute5tupleIJNS5_1CILi64EEENS7_ILi80EEENS7_ILi192EEEEEENS_6half_tEfNS_4arch4Sm80ELb0ELb1ELb0ELb0ELb1ELb0ELb1ELb0ELi2ELi4ELi2ELi2ELb0EEENS1_24CollectiveEpilogueBwdGQAISB_fSE_Li256ELb0ELb1EEENS1_19SingleTileSchedulerILb0ELb0ELb0ELi80EEEEEEEEEvNT_6ParamsE:
[----:B------:R-:W-:Y:S01]  /*0000*/  LDC R1, c[0x0][0x28] ;  /* 0x00000a00ff017b82 */ /* 0x000fe20000000800 */
[----:B------:R-:W-:Y:S05]  /*0010*/  EXIT ;  /* 0x000000000000794d */ /* 0x000fea0003800000 */
.L_x_35:
        /* <DEDUP_REMOVED lines=14> */
.L_x_126:


//--------------------- .text._ZN7cutlass13device_kernelIN5flash19enable_sm80_to_sm89INS1_16FlashAttnBwdSm80INS1_25CollectiveMainloopBwdSm80ILi2ELi1EN4cute5tupleIJNS5_1CILi64EEENS7_ILi80EEENS7_ILi192EEEEEENS_6half_tEfNS_4arch4Sm80ELb0ELb1ELb0ELb1ELb0ELb0ELb1ELb0ELi2ELi4ELi2ELi2ELb0EEENS1_21CollectiveEpilogueBwdISB_SC_SE_Li256ELb1ELb1ELi4EEENS1_19SingleTileSchedulerILb1ELb0ELb0ELi80EEEEEEEEEvNT_6ParamsE --------------------------
	.section	.text._ZN7cutlass13device_kernelIN5flash19enable_sm80_to_sm89INS1_16FlashAttnBwdSm80INS1_25CollectiveMainloopBwdSm80ILi2ELi1EN4cute5tupleIJNS5_1CILi64EEENS7_ILi80EEENS7_ILi192EEEEEENS_6half_tEfNS_4arch4Sm80ELb0ELb1ELb0ELb1ELb0ELb0ELb1ELb0ELi2ELi4ELi2ELi2ELb0EEENS1_21CollectiveEpilogueBwdISB_SC_SE_Li256ELb1ELb1ELi4EEENS1_19SingleTileSchedulerILb1ELb0ELb0ELi80EEEEEEEEEvNT_6ParamsE,"ax",@progbits
	.align	128
.text._ZN7cutlass13device_kernelIN5flash19enable_sm80_to_sm89INS1_16FlashAttnBwdSm80INS1_25CollectiveMainloopBwdSm80ILi2ELi1EN4cute5tupleIJNS5_1CILi64EEENS7_ILi80EEENS7_ILi192EEEEEENS_6half_tEfNS_4arch4Sm80ELb0ELb1ELb0ELb1ELb0ELb0ELb1ELb0ELi2ELi4ELi2ELi2ELb0EEENS1_21CollectiveEpilogueBwdISB_SC_SE_Li256ELb1ELb1ELi4EEENS1_19SingleTileSchedulerILb1ELb0ELb0ELi80EEEEEEEEEvNT_6ParamsE:
        .type           _ZN7cutlass13device_kernelIN5flash19enable_sm80_to_sm89INS1_16FlashAttnBwdSm80INS1_25CollectiveMainloopBwdSm80ILi2ELi1EN4cute5tupleIJNS5_1CILi64EEENS7_ILi80EEENS7_ILi192EEEEEENS_6half_tEfNS_4arch4Sm80ELb0ELb1ELb0ELb1ELb0ELb0ELb1ELb0ELi2ELi4ELi2ELi2ELb0EEENS1_21CollectiveEpilogueBwdISB_SC_SE_Li256ELb1ELb1ELi4EEENS1_19SingleTileSchedulerILb1ELb0ELb0ELi80EEEEEEEEEvNT_6ParamsE,@function
        .size           _ZN7cutlass13device_kernelIN5flash19enable_sm80_to_sm89INS1_16FlashAttnBwdSm80INS1_25CollectiveMainloopBwdSm80ILi2ELi1EN4cute5tupleIJNS5_1CILi64EEENS7_ILi80EEENS7_ILi192EEEEEENS_6half_tEfNS_4arch4Sm80ELb0ELb1ELb0ELb1ELb0ELb0ELb1ELb0ELi2ELi4ELi2ELi2ELb0EEENS1_21CollectiveEpilogueBwdISB_SC_SE_Li256ELb1ELb1ELi4EEENS1_19SingleTileSchedulerILb1ELb0ELb0ELi80EEEEEEEEEvNT_6ParamsE,(.L_x_127 - _ZN7cutlass13device_kernelIN5flash19enable_sm80_to_sm89INS1_16FlashAttnBwdSm80INS1_25CollectiveMainloopBwdSm80ILi2ELi1EN4cute5tupleIJNS5_1CILi64EEENS7_ILi80EEENS7_ILi192EEEEEENS_6half_tEfNS_4arch4Sm80ELb0ELb1ELb0ELb1ELb0ELb0ELb1ELb0ELi2ELi4ELi2ELi2ELb0EEENS1_21CollectiveEpilogueBwdISB_SC_SE_Li256ELb1ELb1ELi4EEENS1_19SingleTileSchedulerILb1ELb0ELb0ELi80EEEEEEEEEvNT_6ParamsE)
        .other          _ZN7cutlass13device_kernelIN5flash19enable_sm80_to_sm89INS1_16FlashAttnBwdSm80INS1_25CollectiveMainloopBwdSm80ILi2ELi1EN4cute5tupleIJNS5_1CILi64EEENS7_ILi80EEENS7_ILi192EEEEEENS_6half_tEfNS_4arch4Sm80ELb0ELb1ELb0ELb1ELb0ELb0ELb1ELb0ELi2ELi4ELi2ELi2ELb0EEENS1_21CollectiveEpilogueBwdISB_SC_SE_Li256ELb1ELb1ELi4EEENS1_19SingleTileSchedulerILb1ELb0ELb0ELi80EEEEEEEEEvNT_6ParamsE,@"STO_CUDA_ENTRY STV_DEFAULT"
_ZN7cutlass13device_kernelIN5flash19enable_sm80_to_sm89INS1_16FlashAttnBwdSm80INS1_25CollectiveMainloopBwdSm80ILi2ELi1EN4cute5tupleIJNS5_1CILi64EEENS7_ILi80EEENS7_ILi192EEEEEENS_6half_tEfNS_4arch4Sm80ELb0ELb1ELb0ELb1ELb0ELb0ELb1ELb0ELi2ELi4ELi2ELi2ELb0EEENS1_21CollectiveEpilogueBwdISB_SC_SE_Li256ELb1ELb1ELi4EEENS1_19SingleTileSchedulerILb1ELb0ELb0ELi80EEEEEEEEEvNT_6ParamsE:
[----:B------:R-:W-:Y:S01]  /*0000*/  LDC R1, c[0x0][0x28] ;  /* 0x00000a00ff017b82 */ /* 0x000fe20000000800 */
[----:B------:R-:W-:Y:S05]  /*0010*/  EXIT ;  /* 0x000000000000794d */ /* 0x000fea0003800000 */
.L_x_36:
        /* <DEDUP_REMOVED lines=14> */
.L_x_127:


//--------------------- .text._ZN7cutlass13device_kernelIN5flash19enable_sm80_to_sm89INS1_16FlashAttnBwdSm80INS1_25CollectiveMainloopBwdSm80ILi2ELi1EN4cute5tupleIJNS5_1CILi64EEENS7_ILi80EEENS7_ILi192EEEEEENS_6half_tEfNS_4arch4Sm80ELb0ELb1ELb0ELb1ELb1ELb0ELb1ELb0ELi2ELi4ELi2ELi2ELb0EEENS1_21CollectiveEpilogueBwdISB_SC_SE_Li256ELb1ELb1ELi4EEENS1_19SingleTileSchedulerILb1ELb0ELb0ELi80EEEEEEEEEvNT_6ParamsE --------------------------
	.section	.text._ZN7cutlass13device_kernelIN5flash19enable_sm80_to_sm89INS1_16FlashAttnBwdSm80INS1_25CollectiveMainloopBwdSm80ILi2ELi1EN4cute5tupleIJNS5_1CILi64EEENS7_ILi80EEENS7_ILi192EEEEEENS_6half_tEfNS_4arch4Sm80ELb0ELb1ELb0ELb1ELb1ELb0ELb1ELb0ELi2ELi4ELi2ELi2ELb0EEENS1_21CollectiveEpilogueBwdISB_SC_SE_Li256ELb1ELb1ELi4EEENS1_19SingleTileSchedulerILb1ELb0ELb0ELi80EEEEEEEEEvNT_6ParamsE,"ax",@progbits
	.align	128
.text._ZN7cutlass13device_kernelIN5flash19enable_sm80_to_sm89INS1_16FlashAttnBwdSm80INS1_25CollectiveMainloopBwdSm80ILi2ELi1EN4cute5tupleIJNS5_1CILi64EEENS7_ILi80EEENS7_ILi192EEEEEENS_6half_tEfNS_4arch4Sm80ELb0ELb1ELb0ELb1ELb1ELb0ELb1ELb0ELi2ELi4ELi2ELi2ELb0EEENS1_21CollectiveEpilogueBwdISB_SC_SE_Li256ELb1ELb1ELi4EEENS1_19SingleTileSchedulerILb1ELb0ELb0ELi80EEEEEEEEEvNT_6ParamsE:
        .type           _ZN7cutlass13device_kernelIN5flash19enable_sm80_to_sm89INS1_16FlashAttnBwdSm80INS1_25CollectiveMainloopBwdSm80ILi2ELi1EN4cute5tupleIJNS5_1CILi64EEENS7_ILi80EEENS7_ILi192EEEEEENS_6half_tEfNS_4arch4Sm80ELb0ELb1ELb0ELb1ELb1ELb0ELb1ELb0ELi2ELi4ELi2ELi2ELb0EEENS1_21CollectiveEpilogueBwdISB_SC_SE_Li256ELb1ELb1ELi4EEENS1_19SingleTileSchedulerILb1ELb0ELb0ELi80EEEEEEEEEvNT_6ParamsE,@function
        .size           _ZN7cutlass13device_kernelIN5flash19enable_sm80_to_sm89INS1_16FlashAttnBwdSm80INS1_25CollectiveMainloopBwdSm80ILi2ELi1EN4cute5tupleIJNS5_1CILi64EEENS7_ILi80EEENS7_ILi192EEEEEENS_6half_tEfNS_4arch4Sm80ELb0ELb1ELb0ELb1ELb1ELb0ELb1ELb0ELi2ELi4ELi2ELi2ELb0EEENS1_21CollectiveEpilogueBwdISB_SC_SE_Li256ELb1ELb1ELi4EEENS1_19SingleTileSchedulerILb1ELb0ELb0ELi80EEEEEEEEEvNT_6ParamsE,(.L_x_128 - _ZN7cutlass13device_kernelIN5flash19enable_sm80_to_sm89INS1_16FlashAttnBwdSm80INS1_25CollectiveMainloopBwdSm80ILi2ELi1EN4cute5tupleIJNS5_1CILi64EEENS7_ILi80EEENS7_ILi192EEEEEENS_6half_tEfNS_4arch4Sm80ELb0ELb1ELb0ELb1ELb1ELb0ELb1ELb0ELi2ELi4ELi2ELi2ELb0EEENS1_21CollectiveEpilogueBwdISB_SC_SE_Li256ELb1ELb1ELi4EEENS1_19SingleTileSchedulerILb1ELb0ELb0ELi80EEEEEEEEEvNT_6ParamsE)
        .other          _ZN7cutlass13device_kernelIN5flash19enable_sm80_to_sm89INS1_16FlashAttnBwdSm80INS1_25CollectiveMainloopBwdSm80ILi2ELi1EN4cute5tupleIJNS5_1CILi64EEENS7_ILi80EEENS7_ILi192EEEEEENS_6half_tEfNS_4arch4Sm80ELb0ELb1ELb0ELb1ELb1ELb0ELb1ELb0ELi2ELi4ELi2ELi2ELb0EEENS1_21CollectiveEpilogueBwdISB_SC_SE_Li256ELb1ELb1ELi4EEENS1_19SingleTileSchedulerILb1ELb0ELb0ELi80EEEEEEEEEvNT_6ParamsE,@"STO_CUDA_ENTRY STV_DEFAULT"
_ZN7cutlass13device_kernelIN5flash19enable_sm80_to_sm89INS1_16FlashAttnBwdSm80INS1_25CollectiveMainloopBwdSm80ILi2ELi1EN4cute5tupleIJNS5_1CILi64EEENS7_ILi80EEENS7_ILi192EEEEEENS_6half_tEfNS_4arch4Sm80ELb0ELb1ELb0ELb1ELb1ELb0ELb1ELb0ELi2ELi4ELi2ELi2ELb0EEENS1_21CollectiveEpilogueBwdISB_SC_SE_Li256ELb1ELb1ELi4EEENS1_19SingleTileSchedulerILb1ELb0ELb0ELi80EEEEEEEEEvNT_6ParamsE:
[----:B------:R-:W-:Y:S01]  /*0000*/  LDC R1, c[0x0][0x28] ;  /* 0x00000a00ff017b82 */ /* 0x000fe20000000800 */
[----:B------:R-:W-:Y:S05]  /*0010*/  EXIT ;  /* 0x000000000000794d */ /* 0x000fea0003800000 */
.L_x_37:
        /* <DEDUP_REMOVED lines=14> */
.L_x_128:


//--------------------- .text._ZN7cutlass13device_kernelIN5flash19enable_sm80_to_sm89INS1_16FlashAttnBwdSm80INS1_25CollectiveMainloopBwdSm80ILi2ELi1EN4cute5tupleIJNS5_1CILi64EEENS7_ILi80EEENS7_ILi192EEEEEENS_6half_tEfNS_4arch4Sm80ELb0ELb1ELb0ELb1ELb0ELb0ELb1ELb0ELi2ELi4ELi2ELi2ELb0EEENS1_24CollectiveEpilogueBwdGQAISB_fSE_Li256ELb1ELb0EEENS1_19SingleTileSchedulerILb1ELb0ELb0ELi80EEEEEEEEEvNT_6ParamsE --------------------------
	.section	.text._ZN7cutlass13device_kernelIN5flash19enable_sm80_to_sm89INS1_16FlashAttnBwdSm80INS1_25CollectiveMainloopBwdSm80ILi2ELi1EN4cute5tupleIJNS5_1CILi64EEENS7_ILi80EEENS7_ILi192EEEEEENS_6half_tEfNS_4arch4Sm80ELb0ELb1ELb0ELb1ELb0ELb0ELb1ELb0ELi2ELi4ELi2ELi2ELb0EEENS1_24CollectiveEpilogueBwdGQAISB_fSE_Li256ELb1ELb0EEENS1_19SingleTileSchedulerILb1ELb0ELb0ELi80EEEEEEEEEvNT_6ParamsE,"ax",@progbits
	.align	128
.text._ZN7cutlass13device_kernelIN5flash19enable_sm80_to_sm89INS1_16FlashAttnBwdSm80INS1_25CollectiveMainloopBwdSm80ILi2ELi1EN4cute5tupleIJNS5_1CILi64EEENS7_ILi80EEENS7_ILi192EEEEEENS_6half_tEfNS_4arch4Sm80ELb0ELb1ELb0ELb1ELb0ELb0ELb1ELb0ELi2ELi4ELi2ELi2ELb0EEENS1_24CollectiveEpilogueBwdGQAISB_fSE_Li256ELb1ELb0EEENS1_19SingleTileSchedulerILb1ELb0ELb0ELi80EEEEEEEEEvNT_6ParamsE:
        .type           _ZN7cutlass13device_kernelIN5flash19enable_sm80_to_sm89INS1_16FlashAttnBwdSm80INS1_25CollectiveMainloopBwdSm80ILi2ELi1EN4cute5tupleIJNS5_1CILi64EEENS7_ILi80EEENS7_ILi192EEEEEENS_6half_tEfNS_4arch4Sm80ELb0ELb1ELb0ELb1ELb0ELb0ELb1ELb0ELi2ELi4ELi2ELi2ELb0EEENS1_24CollectiveEpilogueBwdGQAISB_fSE_Li256ELb1ELb0EEENS1_19SingleTileSchedulerILb1ELb0ELb0ELi80EEEEEEEEEvNT_6ParamsE,@function
        .size           _ZN7cutlass13device_kernelIN5flash19enable_sm80_to_sm89INS1_16FlashAttnBwdSm80INS1_25CollectiveMainloopBwdSm80ILi2ELi1EN4cute5tupleIJNS5_1CILi64EEENS7_ILi80EEENS7_ILi192EEEEEENS_6half_tEfNS_4arch4Sm80ELb0ELb1ELb0ELb1ELb0ELb0ELb1ELb0ELi2ELi4ELi2ELi2ELb0EEENS1_24CollectiveEpilogueBwdGQAISB_fSE_Li256ELb1ELb0EEENS1_19SingleTileSchedulerILb1ELb0ELb0ELi80EEEEEEEEEvNT_6ParamsE,(.L_x_129 - _ZN7cutlass13device_kernelIN5flash19enable_sm80_to_sm89INS1_16FlashAttnBwdSm80INS1_25CollectiveMainloopBwdSm80ILi2ELi1EN4cute5tupleIJNS5_1CILi64EEENS7_ILi80EEENS7_ILi192EEEEEENS_6half_tEfNS_4arch4Sm80ELb0ELb1ELb0ELb1ELb0ELb0ELb1ELb0ELi2ELi4ELi2ELi2ELb0EEENS1_24CollectiveEpilogueBwdGQAISB_fSE_Li256ELb1ELb0EEENS1_19SingleTileSchedulerILb1ELb0ELb0ELi80EEEEEEEEEvNT_6ParamsE)
        .other          _ZN7cutlass13device_kernelIN5flash19enable_sm80_to_sm89INS1_16FlashAttnBwdSm80INS1_25CollectiveMainloopBwdSm80ILi2ELi1EN4cute5tupleIJNS5_1CILi64EEENS7_ILi80EEENS7_ILi192EEEEEENS_6half_tEfNS_4arch4Sm80ELb0ELb1ELb0ELb1ELb0ELb0ELb1ELb0ELi2ELi4ELi2ELi2ELb0EEENS1_24CollectiveEpilogueBwdGQAISB_fSE_Li256ELb1ELb0EEENS1_19SingleTileSchedulerILb1ELb0ELb0ELi80EEEEEEEEEvNT_6ParamsE,@"STO_CUDA_ENTRY STV_DEFAULT"
_ZN7cutlass13device_kernelIN5flash19enable_sm80_to_sm89INS1_16FlashAttnBwdSm80INS1_25CollectiveMainloopBwdSm80ILi2ELi1EN4cute5tupleIJNS5_1CILi64EEENS7_ILi80EEENS7_ILi192EEEEEENS_6half_tEfNS_4arch4Sm80ELb0ELb1ELb0ELb1ELb0ELb0ELb1ELb0ELi2ELi4ELi2ELi2ELb0EEENS1_24CollectiveEpilogueBwdGQAISB_fSE_Li256ELb1ELb0EEENS1_19SingleTileSchedulerILb1ELb0ELb0ELi80EEEEEEEEEvNT_6ParamsE:
[----:B------:R-:W-:Y:S01]  /*0000*/  LDC R1, c[0x0][0x28] ;  /* 0x00000a00ff017b82 */ /* 0x000fe20000000800 */
[----:B------:R-:W-:Y:S05]  /*0010*/  EXIT ;  /* 0x000000000000794d */ /* 0x000fea0003800000 */
.L_x_38:
        /* <DEDUP_REMOVED lines=14> */
.L_x_129:


//--------------------- .text._ZN7cutlass13device_kernelIN5flash19enable_sm80_to_sm89INS1_16FlashAttnBwdSm80INS1_25CollectiveMainloopBwdSm80ILi2ELi1EN4cute5tupleIJNS5_1CILi64EEENS7_ILi80EEENS7_ILi192EEEEEENS_6half_tEfNS_4arch4Sm80ELb0ELb1ELb0ELb1ELb1ELb0ELb1ELb0ELi2ELi4ELi2ELi2ELb0EEENS1_24CollectiveEpilogueBwdGQAISB_fSE_Li256ELb1ELb1EEENS1_19SingleTileSchedulerILb1ELb0ELb0ELi80EEEEEEEEEvNT_6ParamsE --------------------------
	.section	.text._ZN7cutlass13device_kernelIN5flash19enable_sm80_to_sm89INS1_16FlashAttnBwdSm80INS1_25CollectiveMainloopBwdSm80ILi2ELi1EN4cute5tupleIJNS5_1CILi64EEENS7_ILi80EEENS7_ILi192EEEEEENS_6half_tEfNS_4arch4Sm80ELb0ELb1ELb0ELb1ELb1ELb0ELb1ELb0ELi2ELi4ELi2ELi2ELb0EEENS1_24CollectiveEpilogueBwdGQAISB_fSE_Li256ELb1ELb1EEENS1_19SingleTileSchedulerILb1ELb0ELb0ELi80EEEEEEEEEvNT_6ParamsE,"ax",@progbits
	.align	128
.text._ZN7cutlass13device_kernelIN5flash19enable_sm80_to_sm89INS1_16FlashAttnBwdSm80INS1_25CollectiveMainloopBwdSm80ILi2ELi1EN4cute5tupleIJNS5_1CILi64EEENS7_ILi80EEENS7_ILi192EEEEEENS_6half_tEfNS_4arch4Sm80ELb0ELb1ELb0ELb1ELb1ELb0ELb1ELb0ELi2ELi4ELi2ELi2ELb0EEENS1_24CollectiveEpilogueBwdGQAISB_fSE_Li256ELb1ELb1EEENS1_19SingleTileSchedulerILb1ELb0ELb0ELi80EEEEEEEEEvNT_6ParamsE:
        .type           _ZN7cutlass13device_kernelIN5flash19enable_sm80_to_sm89INS1_16FlashAttnBwdSm80INS1_25CollectiveMainloopBwdSm80ILi2ELi1EN4cute5tupleIJNS5_1CILi64EEENS7_ILi80EEENS7_ILi192EEEEEENS_6half_tEfNS_4arch4Sm80ELb0ELb1ELb0ELb1ELb1ELb0ELb1ELb0ELi2ELi4ELi2ELi2ELb0EEENS1_24CollectiveEpilogueBwdGQAISB_fSE_Li256ELb1ELb1EEENS1_19SingleTileSchedulerILb1ELb0ELb0ELi80EEEEEEEEEvNT_6ParamsE,@function
        .size           _ZN7cutlass13device_kernelIN5flash19enable_sm80_to_sm89INS1_16FlashAttnBwdSm80INS1_25CollectiveMainloopBwdSm80ILi2ELi1EN4cute5tupleIJNS5_1CILi64EEENS7_ILi80EEENS7_ILi192EEEEEENS_6half_tEfNS_4arch4Sm80ELb0ELb1ELb0ELb1ELb1ELb0ELb1ELb0ELi2ELi4ELi2ELi2ELb0EEENS1_24CollectiveEpilogueBwdGQAISB_fSE_Li256ELb1ELb1EEENS1_19SingleTileSchedulerILb1ELb0ELb0ELi80EEEEEEEEEvNT_6ParamsE,(.L_x_130 - _ZN7cutlass13device_kernelIN5flash19enable_sm80_to_sm89INS1_16FlashAttnBwdSm80INS1_25CollectiveMainloopBwdSm80ILi2ELi1EN4cute5tupleIJNS5_1CILi64EEENS7_ILi80EEENS7_ILi192EEEEEENS_6half_tEfNS_4arch4Sm80ELb0ELb1ELb0ELb1ELb1ELb0ELb1ELb0ELi2ELi4ELi2ELi2ELb0EEENS1_24CollectiveEpilogueBwdGQAISB_fSE_Li256ELb1ELb1EEENS1_19SingleTileSchedulerILb1ELb0ELb0ELi80EEEEEEEEEvNT_6ParamsE)
        .other          _ZN7cutlass13device_kernelIN5flash19enable_sm80_to_sm89INS1_16FlashAttnBwdSm80INS1_25CollectiveMainloopBwdSm80ILi2ELi1EN4cute5tupleIJNS5_1CILi64EEENS7_ILi80EEENS7_ILi192EEEEEENS_6half_tEfNS_4arch4Sm80ELb0ELb1ELb0ELb1ELb1ELb0ELb1ELb0ELi2ELi4ELi2ELi2ELb0EEENS1_24CollectiveEpilogueBwdGQAISB_fSE_Li256ELb1ELb1EEENS1_19SingleTileSchedulerILb1ELb0ELb0ELi80EEEEEEEEEvNT_6ParamsE,@"STO_CUDA_ENTRY STV_DEFAULT"
_ZN7cutlass13device_kernelIN5flash19enable_sm80_to_sm89INS1_16FlashAttnBwdSm80INS1_25CollectiveMainloopBwdSm80ILi2ELi1EN4cute5tupleIJNS5_1CILi64EEENS7_ILi80EEENS7_ILi192EEEEEENS_6half_tEfNS_4arch4Sm80ELb0ELb1ELb0ELb1ELb1ELb0ELb1ELb0ELi2ELi4ELi2ELi2ELb0EEENS1_24CollectiveEpilogueBwdGQAISB_fSE_Li256ELb1ELb1EEENS1_19SingleTileSchedulerILb1ELb0ELb0ELi80EEEEEEEEEvNT_6ParamsE:
[----:B------:R-:W-:Y:S01]  /*0000*/  LDC R1, c[0x0][0x28] ;  /* 0x00000a00ff017b82 */ /* 0x000fe20000000800 */
[----:B------:R-:W-:Y:S05]  /*0010*/  EXIT ;  /* 0x000000000000794d */ /* 0x000fea0003800000 */
.L_x_39:
        /* <DEDUP_REMOVED lines=14> */
.L_x_130:


//--------------------- .text._ZN7cutlass13device_kernelIN5flash19enable_sm80_to_sm89INS1_16FlashAttnBwdSm80INS1_25CollectiveMainloopBwdSm80ILi2ELi1EN4cute5tupleIJNS5_1CILi64EEENS7_ILi80EEENS7_ILi192EEEEEENS_6half_tEfNS_4arch4Sm80ELb1ELb0ELb0ELb0ELb0ELb0ELb1ELb0ELi2ELi4ELi2ELi2ELb0EEENS1_21CollectiveEpilogueBwdISB_SC_SE_Li256ELb0ELb1ELi4EEENS1_25SingleTileBwdLPTSchedulerILb0ELi80ELb0EEEEEEEEEvNT_6ParamsE --------------------------
	.section	.text._ZN7cutlass13device_kernelIN5flash19enable_sm80_to_sm89INS1_16FlashAttnBwdSm80INS1_25CollectiveMainloopBwdSm80ILi2ELi1EN4cute5tupleIJNS5_1CILi64EEENS7_ILi80EEENS7_ILi192EEEEEENS_6half_tEfNS_4arch4Sm80ELb1ELb0ELb0ELb0ELb0ELb0ELb1ELb0ELi2ELi4ELi2ELi2ELb0EEENS1_21CollectiveEpilogueBwdISB_SC_SE_Li256ELb0ELb1ELi4EEENS1_25SingleTileBwdLPTSchedulerILb0ELi80ELb0EEEEEEEEEvNT_6ParamsE,"ax",@progbits
	.align	128
.text._ZN7cutlass13device_kernelIN5flash19enable_sm80_to_sm89INS1_16FlashAttnBwdSm80INS1_25CollectiveMainloopBwdSm80ILi2ELi1EN4cute5tupleIJNS5_1CILi64EEENS7_ILi80EEENS7_ILi192EEEEEENS_6half_tEfNS_4arch4Sm80ELb1ELb0ELb0ELb0ELb0ELb0ELb1ELb0ELi2ELi4ELi2ELi2ELb0EEENS1_21CollectiveEpilogueBwdISB_SC_SE_Li256ELb0ELb1ELi4EEENS1_25SingleTileBwdLPTSchedulerILb0ELi80ELb0EEEEEEEEEvNT_6ParamsE:
        .type           _ZN7cutlass13device_kernelIN5flash19enable_sm80_to_sm89INS1_16FlashAttnBwdSm80INS1_25CollectiveMainloopBwdSm80ILi2ELi1EN4cute5tupleIJNS5_1CILi64EEENS7_ILi80EEENS7_ILi192EEEEEENS_6half_tEfNS_4arch4Sm80ELb1ELb0ELb0ELb0ELb0ELb0ELb1ELb0ELi2ELi4ELi2ELi2ELb0EEENS1_21CollectiveEpilogueBwdISB_SC_SE_Li256ELb0ELb1ELi4EEENS1_25SingleTileBwdLPTSchedulerILb0ELi80ELb0EEEEEEEEEvNT_6ParamsE,@function
        .size           _ZN7cutlass13device_kernelIN5flash19enable_sm80_to_sm89INS1_16FlashAttnBwdSm80INS1_25CollectiveMainloopBwdSm80ILi2ELi1EN4cute5tupleIJNS5_1CILi64EEENS7_ILi80EEENS7_ILi192EEEEEENS_6half_tEfNS_4arch4Sm80ELb1ELb0ELb0ELb0ELb0ELb0ELb1ELb0ELi2ELi4ELi2ELi2ELb0EEENS1_21CollectiveEpilogueBwdISB_SC_SE_Li256ELb0ELb1ELi4EEENS1_25SingleTileBwdLPTSchedulerILb0ELi80ELb0EEEEEEEEEvNT_6ParamsE,(.L_x_131 - _ZN7cutlass13device_kernelIN5flash19enable_sm80_to_sm89INS1_16FlashAttnBwdSm80INS1_25CollectiveMainloopBwdSm80ILi2ELi1EN4cute5tupleIJNS5_1CILi64EEENS7_ILi80EEENS7_ILi192EEEEEENS_6half_tEfNS_4arch4Sm80ELb1ELb0ELb0ELb0ELb0ELb0ELb1ELb0ELi2ELi4ELi2ELi2ELb0EEENS1_21CollectiveEpilogueBwdISB_SC_SE_Li256ELb0ELb1ELi4EEENS1_25SingleTileBwdLPTSchedulerILb0ELi80ELb0EEEEEEEEEvNT_6ParamsE)
        .other          _ZN7cutlass13device_kernelIN5flash19enable_sm80_to_sm89INS1_16FlashAttnBwdSm80INS1_25CollectiveMainloopBwdSm80ILi2ELi1EN4cute5tupleIJNS5_1CILi64EEENS7_ILi80EEENS7_ILi192EEEEEENS_6half_tEfNS_4arch4Sm80ELb1ELb0ELb0ELb0ELb0ELb0ELb1ELb0ELi2ELi4ELi2ELi2ELb0EEENS1_21CollectiveEpilogueBwdISB_SC_SE_Li256ELb0ELb1ELi4EEENS1_25SingleTileBwdLPTSchedulerILb0ELi80ELb0EEEEEEEEEvNT_6ParamsE,@"STO_CUDA_ENTRY STV_DEFAULT"
_ZN7cutlass13device_kernelIN5flash19enable_sm80_to_sm89INS1_16FlashAttnBwdSm80INS1_25CollectiveMainloopBwdSm80ILi2ELi1EN4cute5tupleIJNS5_1CILi64EEENS7_ILi80EEENS7_ILi192EEEEEENS_6half_tEfNS_4arch4Sm80ELb1ELb0ELb0ELb0ELb0ELb0ELb1ELb0ELi2ELi4ELi2ELi2ELb0EEENS1_21CollectiveEpilogueBwdISB_SC_SE_Li256ELb0ELb1ELi4EEENS1_25SingleTileBwdLPTSchedulerILb0ELi80ELb0EEEEEEEEEvNT_6ParamsE:
[----:B------:R-:W-:Y:S01]  /*0000*/  LDC R1, c[0x0][0x28] ;  /* 0x00000a00ff017b82 */ /* 0x000fe20000000800 */
[----:B------:R-:W-:Y:S05]  /*0010*/  EXIT ;  /* 0x000000000000794d */ /* 0x000fea0003800000 */
.L_x_40:
        /* <DEDUP_REMOVED lines=14> */
.L_x_131:


//--------------------- .text._ZN7cutlass13device_kernelIN5flash19enable_sm80_to_sm89INS1_16FlashAttnBwdSm80INS1_25CollectiveMainloopBwdSm80ILi2ELi1EN4cute5tupleIJNS5_1CILi64EEENS7_ILi80EEENS7_ILi192EEEEEENS_6half_tEfNS_4arch4Sm80ELb1ELb0ELb0ELb0ELb1ELb0ELb1ELb0ELi2ELi4ELi2ELi2ELb0EEENS1_21CollectiveEpilogueBwdISB_SC_SE_Li256ELb0ELb1ELi4EEENS1_25SingleTileBwdLPTSchedulerILb0ELi80ELb1EEEEEEEEEvNT_6ParamsE --------------------------
	.section	.text._ZN7cutlass13device_kernelIN5flash19enable_sm80_to_sm89INS1_16FlashAttnBwdSm80INS1_25CollectiveMainloopBwdSm80ILi2ELi1EN4cute5tupleIJNS5_1CILi64EEENS7_ILi80EEENS7_ILi192EEEEEENS_6half_tEfNS_4arch4Sm80ELb1ELb0ELb0ELb0ELb1ELb0ELb1ELb0ELi2ELi4ELi2ELi2ELb0EEENS1_21CollectiveEpilogueBwdISB_SC_SE_Li256ELb0ELb1ELi4EEENS1_25SingleTileBwdLPTSchedulerILb0ELi80ELb1EEEEEEEEEvNT_6ParamsE,"ax",@progbits
	.align	128
.text._ZN7cutlass13device_kernelIN5flash19enable_sm80_to_sm89INS1_16FlashAttnBwdSm80INS1_25CollectiveMainloopBwdSm80ILi2ELi1EN4cute5tupleIJNS5_1CILi64EEENS7_ILi80EEENS7_ILi192EEEEEENS_6half_tEfNS_4arch4Sm80ELb1ELb0ELb0ELb0ELb1ELb0ELb1ELb0ELi2ELi4ELi2ELi2ELb0EEENS1_21CollectiveEpilogueBwdISB_SC_SE_Li256ELb0ELb1ELi4EEENS1_25SingleTileBwdLPTSchedulerILb0ELi80ELb1EEEEEEEEEvNT_6ParamsE:
        .type           _ZN7cutlass13device_kernelIN5flash19enable_sm80_to_sm89INS1_16FlashAttnBwdSm80INS1_25CollectiveMainloopBwdSm80ILi2ELi1EN4cute5tupleIJNS5_1CILi64EEENS7_ILi80EEENS7_ILi192EEEEEENS_6half_tEfNS_4arch4Sm80ELb1ELb0ELb0ELb0ELb1ELb0ELb1ELb0ELi2ELi4ELi2ELi2ELb0EEENS1_21CollectiveEpilogueBwdISB_SC_SE_Li256ELb0ELb1ELi4EEENS1_25SingleTileBwdLPTSchedulerILb0ELi80ELb1EEEEEEEEEvNT_6ParamsE,@function
        .size           _ZN7cutlass13device_kernelIN5flash19enable_sm80_to_sm89INS1_16FlashAttnBwdSm80INS1_25CollectiveMainloopBwdSm80ILi2ELi1EN4cute5tupleIJNS5_1CILi64EEENS7_ILi80EEENS7_ILi192EEEEEENS_6half_tEfNS_4arch4Sm80ELb1ELb0ELb0ELb0ELb1ELb0ELb1ELb0ELi2ELi4ELi2ELi2ELb0EEENS1_21CollectiveEpilogueBwdISB_SC_SE_Li256ELb0ELb1ELi4EEENS1_25SingleTileBwdLPTSchedulerILb0ELi80ELb1EEEEEEEEEvNT_6ParamsE,(.L_x_132 - _ZN7cutlass13device_kernelIN5flash19enable_sm80_to_sm89INS1_16FlashAttnBwdSm80INS1_25CollectiveMainloopBwdSm80ILi2ELi1EN4cute5tupleIJNS5_1CILi64EEENS7_ILi80EEENS7_ILi192EEEEEENS_6half_tEfNS_4arch4Sm80ELb1ELb0ELb0ELb0ELb1ELb0ELb1ELb0ELi2ELi4ELi2ELi2ELb0EEENS1_21CollectiveEpilogueBwdISB_SC_SE_Li256ELb0ELb1ELi4EEENS1_25SingleTileBwdLPTSchedulerILb0ELi80ELb1EEEEEEEEEvNT_6ParamsE)
        .other          _ZN7cutlass13device_kernelIN5flash19enable_sm80_to_sm89INS1_16FlashAttnBwdSm80INS1_25CollectiveMainloopBwdSm80ILi2ELi1EN4cute5tupleIJNS5_1CILi64EEENS7_ILi80EEENS7_ILi192EEEEEENS_6half_tEfNS_4arch4Sm80ELb1ELb0ELb0ELb0ELb1ELb0ELb1ELb0ELi2ELi4ELi2ELi2ELb0EEENS1_21CollectiveEpilogueBwdISB_SC_SE_Li256ELb0ELb1ELi4EEENS1_25SingleTileBwdLPTSchedulerILb0ELi80ELb1EEEEEEEEEvNT_6ParamsE,@"STO_CUDA_ENTRY STV_DEFAULT"
_ZN7cutlass13device_kernelIN5flash19enable_sm80_to_sm89INS1_16FlashAttnBwdSm80INS1_25CollectiveMainloopBwdSm80ILi2ELi1EN4cute5tupleIJNS5_1CILi64EEENS7_ILi80EEENS7_ILi192EEEEEENS_6half_tEfNS_4arch4Sm80ELb1ELb0ELb0ELb0ELb1ELb0ELb1ELb0ELi2ELi4ELi2ELi2ELb0EEENS1_21CollectiveEpilogueBwdISB_SC_SE_Li256ELb0ELb1ELi4EEENS1_25SingleTileBwdLPTSchedulerILb0ELi80ELb1EEEEEEEEEvNT_6ParamsE:
[----:B------:R-:W-:Y:S01]  /*0000*/  LDC R1, c[0x0][0x28] ;  /* 0x00000a00ff017b82 */ /* 0x000fe20000000800 */
[----:B------:R-:W-:Y:S05]  /*0010*/  EXIT ;  /* 0x000000000000794d */ /* 0x000fea0003800000 */
.L_x_41:
        /* <DEDUP_REMOVED lines=14> */
.L_x_132:


//--------------------- .text._ZN7cutlass13device_kernelIN5flash19enable_sm80_to_sm89INS1_16FlashAttnBwdSm80INS1_25CollectiveMainloopBwdSm80ILi2ELi1EN4cute5tupleIJNS5_1CILi64EEENS7_ILi80EEENS7_ILi192EEEEEENS_6half_tEfNS_4arch4Sm80ELb1ELb0ELb0ELb0ELb0ELb0ELb1ELb0ELi2ELi4ELi2ELi2ELb0EEENS1_24CollectiveEpilogueBwdGQAISB_fSE_Li256ELb0ELb0EEENS1_25SingleTileBwdLPTSchedulerILb0ELi80ELb0EEEEEEEEEvNT_6ParamsE --------------------------
	.section	.text._ZN7cutlass13device_kernelIN5flash19enable_sm80_to_sm89INS1_16FlashAttnBwdSm80INS1_25CollectiveMainloopBwdSm80ILi2ELi1EN4cute5tupleIJNS5_1CILi64EEENS7_ILi80EEENS7_ILi192EEEEEENS_6half_tEfNS_4arch4Sm80ELb1ELb0ELb0ELb0ELb0ELb0ELb1ELb0ELi2ELi4ELi2ELi2ELb0EEENS1_24CollectiveEpilogueBwdGQAISB_fSE_Li256ELb0ELb0EEENS1_25SingleTileBwdLPTSchedulerILb0ELi80ELb0EEEEEEEEEvNT_6ParamsE,"ax",@progbits
	.align	128
.text._ZN7cutlass13device_kernelIN5flash19enable_sm80_to_sm89INS1_16FlashAttnBwdSm80INS1_25CollectiveMainloopBwdSm80ILi2ELi1EN4cute5tupleIJNS5_1CILi64EEENS7_ILi80EEENS7_ILi192EEEEEENS_6half_tEfNS_4arch4Sm80ELb1ELb0ELb0ELb0ELb0ELb0ELb1ELb0ELi2ELi4ELi2ELi2ELb0EEENS1_24CollectiveEpilogueBwdGQAISB_fSE_Li256ELb0ELb0EEENS1_25SingleTileBwdLPTSchedulerILb0ELi80ELb0EEEEEEEEEvNT_6ParamsE:
        .type           _ZN7cutlass13device_kernelIN5flash19enable_sm80_to_sm89INS1_16FlashAttnBwdSm80INS1_25CollectiveMainloopBwdSm80ILi2ELi1EN4cute5tupleIJNS5_1CILi64EEENS7_ILi80EEENS7_ILi192EEEEEENS_6half_tEfNS_4arch4Sm80ELb1ELb0ELb0ELb0ELb0ELb0ELb1ELb0ELi2ELi4ELi2ELi2ELb0EEENS1_24CollectiveEpilogueBwdGQAISB_fSE_Li256ELb0ELb0EEENS1_25SingleTileBwdLPTSchedulerILb0ELi80ELb0EEEEEEEEEvNT_6ParamsE,@function
        .size           _ZN7cutlass13device_kernelIN5flash19enable_sm80_to_sm89INS1_16FlashAttnBwdSm80INS1_25CollectiveMainloopBwdSm80ILi2ELi1EN4cute5tupleIJNS5_1CILi64EEENS7_ILi80EEENS7_ILi192EEEEEENS_6half_tEfNS_4arch4Sm80ELb1ELb0ELb0ELb0ELb0ELb0ELb1ELb0ELi2ELi4ELi2ELi2ELb0EEENS1_24CollectiveEpilogueBwdGQAISB_fSE_Li256ELb0ELb0EEENS1_25SingleTileBwdLPTSchedulerILb0ELi80ELb0EEEEEEEEEvNT_6ParamsE,(.L_x_133 - _ZN7cutlass13device_kernelIN5flash19enable_sm80_to_sm89INS1_16FlashAttnBwdSm80INS1_25CollectiveMainloopBwdSm80ILi2ELi1EN4cute5tupleIJNS5_1CILi64EEENS7_ILi80EEENS7_ILi192EEEEEENS_6half_tEfNS_4arch4Sm80ELb1ELb0ELb0ELb0ELb0ELb0ELb1ELb0ELi2ELi4ELi2ELi2ELb0EEENS1_24CollectiveEpilogueBwdGQAISB_fSE_Li256ELb0ELb0EEENS1_25SingleTileBwdLPTSchedulerILb0ELi80ELb0EEEEEEEEEvNT_6ParamsE)
        .other          _ZN7cutlass13device_kernelIN5flash19enable_sm80_to_sm89INS1_16FlashAttnBwdSm80INS1_25CollectiveMainloopBwdSm80ILi2ELi1EN4cute5tupleIJNS5_1CILi64EEENS7_ILi80EEENS7_ILi192EEEEEENS_6half_tEfNS_4arch4Sm80ELb1ELb0ELb0ELb0ELb0ELb0ELb1ELb0ELi2ELi4ELi2ELi2ELb0EEENS1_24CollectiveEpilogueBwdGQAISB_fSE_Li256ELb0ELb0EEENS1_25SingleTileBwdLPTSchedulerILb0ELi80ELb0EEEEEEEEEvNT_6ParamsE,@"STO_CUDA_ENTRY STV_DEFAULT"
_ZN7cutlass13device_kernelIN5flash19enable_sm80_to_sm89INS1_16FlashAttnBwdSm80INS1_25CollectiveMainloopBwdSm80ILi2ELi1EN4cute5tupleIJNS5_1CILi64EEENS7_ILi80EEENS7_ILi192EEEEEENS_6half_tEfNS_4arch4Sm80ELb1ELb0ELb0ELb0ELb0ELb0ELb1ELb0ELi2ELi4ELi2ELi2ELb0EEENS1_24CollectiveEpilogueBwdGQAISB_fSE_Li256ELb0ELb0EEENS1_25SingleTileBwdLPTSchedulerILb0ELi80ELb0EEEEEEEEEvNT_6ParamsE:
[----:B------:R-:W-:Y:S01]  /*0000*/  LDC R1, c[0x0][0x28] ;  /* 0x00000a00ff017b82 */ /* 0x000fe20000000800 */
[----:B------:R-:W-:Y:S05]  /*0010*/  EXIT ;  /* 0x000000000000794d */ /* 0x000fea0003800000 */
.L_x_42:
        /* <DEDUP_REMOVED lines=14> */
.L_x_133:


//--------------------- .text._ZN7cutlass13device_kernelIN5flash19enable_sm80_to_sm89INS1_16FlashAttnBwdSm80INS1_25CollectiveMainloopBwdSm80ILi2ELi1EN4cute5tupleIJNS5_1CILi64EEENS7_ILi80EEENS7_ILi192EEEEEENS_6half_tEfNS_4arch4Sm80ELb1ELb0ELb0ELb0ELb1ELb0ELb1ELb0ELi2ELi4ELi2ELi2ELb0EEENS1_24CollectiveEpilogueBwdGQAISB_fSE_Li256ELb0ELb1EEENS1_25SingleTileBwdLPTSchedulerILb0ELi80ELb1EEEEEEEEEvNT_6ParamsE --------------------------
	.section	.text._ZN7cutlass13device_kernelIN5flash19enable_sm80_to_sm89INS1_16FlashAttnBwdSm80INS1_25CollectiveMainloopBwdSm80ILi2ELi1EN4cute5tupleIJNS5_1CILi64EEENS7_ILi80EEENS7_ILi192EEEEEENS_6half_tEfNS_4arch4Sm80ELb1ELb0ELb0ELb0ELb1ELb0ELb1ELb0ELi2ELi4ELi2ELi2ELb0EEENS1_24CollectiveEpilogueBwdGQAISB_fSE_Li256ELb0ELb1EEENS1_25SingleTileBwdLPTSchedulerILb0ELi80ELb1EEEEEEEEEvNT_6ParamsE,"ax",@progbits
	.align	128
.text._ZN7cutlass13device_kernelIN5flash19enable_sm80_to_sm89INS1_16FlashAttnBwdSm80INS1_25CollectiveMainloopBwdSm80ILi2ELi1EN4cute5tupleIJNS5_1CILi64EEENS7_ILi80EEENS7_ILi192EEEEEENS_6half_tEfNS_4arch4Sm80ELb1ELb0ELb0ELb0ELb1ELb0ELb1ELb0ELi2ELi4ELi2ELi2ELb0EEENS1_24CollectiveEpilogueBwdGQAISB_fSE_Li256ELb0ELb1EEENS1_25SingleTileBwdLPTSchedulerILb0ELi80ELb1EEEEEEEEEvNT_6ParamsE:
        .type           _ZN7cutlass13device_kernelIN5flash19enable_sm80_to_sm89INS1_16FlashAttnBwdSm80INS1_25CollectiveMainloopBwdSm80ILi2ELi1EN4cute5tupleIJNS5_1CILi64EEENS7_ILi80EEENS7_ILi192EEEEEENS_6half_tEfNS_4arch4Sm80ELb1ELb0ELb0ELb0ELb1ELb0ELb1ELb0ELi2ELi4ELi2ELi2ELb0EEENS1_24CollectiveEpilogueBwdGQAISB_fSE_Li256ELb0ELb1EEENS1_25SingleTileBwdLPTSchedulerILb0ELi80ELb1EEEEEEEEEvNT_6ParamsE,@function
        .size           _ZN7cutlass13device_kernelIN5flash19enable_sm80_to_sm89INS1_16FlashAttnBwdSm80INS1_25CollectiveMainloopBwdSm80ILi2ELi1EN4cute5tupleIJNS5_1CILi64EEENS7_ILi80EEENS7_ILi192EEEEEENS_6half_tEfNS_4arch4Sm80ELb1ELb0ELb0ELb0ELb1ELb0ELb1ELb0ELi2ELi4ELi2ELi2ELb0EEENS1_24CollectiveEpilogueBwdGQAISB_fSE_Li256ELb0ELb1EEENS1_25SingleTileBwdLPTSchedulerILb0ELi80ELb1EEEEEEEEEvNT_6ParamsE,(.L_x_134 - _ZN7cutlass13device_kernelIN5flash19enable_sm80_to_sm89INS1_16FlashAttnBwdSm80INS1_25CollectiveMainloopBwdSm80ILi2ELi1EN4cute5tupleIJNS5_1CILi64EEENS7_ILi80EEENS7_ILi192EEEEEENS_6half_tEfNS_4arch4Sm80ELb1ELb0ELb0ELb0ELb1ELb0ELb1ELb0ELi2ELi4ELi2ELi2ELb0EEENS1_24CollectiveEpilogueBwdGQAISB_fSE_Li256ELb0ELb1EEENS1_25SingleTileBwdLPTSchedulerILb0ELi80ELb1EEEEEEEEEvNT_6ParamsE)
        .other          _ZN7cutlass13device_kernelIN5flash19enable_sm80_to_sm89INS1_16FlashAttnBwdSm80INS1_25CollectiveMainloopBwdSm80ILi2ELi1EN4cute5tupleIJNS5_1CILi64EEENS7_ILi80EEENS7_ILi192EEEEEENS_6half_tEfNS_4arch4Sm80ELb1ELb0ELb0ELb0ELb1ELb0ELb1ELb0ELi2ELi4ELi2ELi2ELb0EEENS1_24CollectiveEpilogueBwdGQAISB_fSE_Li256ELb0ELb1EEENS1_25SingleTileBwdLPTSchedulerILb0ELi80ELb1EEEEEEEEEvNT_6ParamsE,@"STO_CUDA_ENTRY STV_DEFAULT"
_ZN7cutlass13device_kernelIN5flash19enable_sm80_to_sm89INS1_16FlashAttnBwdSm80INS1_25CollectiveMainloopBwdSm80ILi2ELi1EN4cute5tupleIJNS5_1CILi64EEENS7_ILi80EEENS7_ILi192EEEEEENS_6half_tEfNS_4arch4Sm80ELb1ELb0ELb0ELb0ELb1ELb0ELb1ELb0ELi2ELi4ELi2ELi2ELb0EEENS1_24CollectiveEpilogueBwdGQAISB_fSE_Li256ELb0ELb1EEENS1_25SingleTileBwdLPTSchedulerILb0ELi80ELb1EEEEEEEEEvNT_6ParamsE:
[----:B------:R-:W-:Y:S01]  /*0000*/  LDC R1, c[0x0][0x28] ;  /* 0x00000a00ff017b82 */ /* 0x000fe20000000800 */
[----:B------:R-:W-:Y:S05]  /*0010*/  EXIT ;  /* 0x000000000000794d */ /* 0x000fea0003800000 */
.L_x_43:
        /* <DEDUP_REMOVED lines=14> */
.L_x_134:


//--------------------- .text._ZN7cutlass13device_kernelIN5flash22FlashAttnBwdPreprocessIN4cute5tupleIJNS3_1CILi64EEENS5_ILi192EEEEEENS_6half_tEfNS_4arch4Sm80ELb1ELb0EEEEEvNT_6ParamsE --------------------------
	.section	.text._ZN7cutlass13device_kernelIN5flash22FlashAttnBwdPreprocessIN4cute5tupleIJNS3_1CILi64EEENS5_ILi192EEEEEENS_6half_tEfNS_4arch4Sm80ELb1ELb0EEEEEvNT_6ParamsE,"ax",@progbits
	.align	128
.text._ZN7cutlass13device_kernelIN5flash22FlashAttnBwdPreprocessIN4cute5tupleIJNS3_1CILi64EEENS5_ILi192EEEEEENS_6half_tEfNS_4arch4Sm80ELb1ELb0EEEEEvNT_6ParamsE:
        .type           _ZN7cutlass13device_kernelIN5flash22FlashAttnBwdPreprocessIN4cute5tupleIJNS3_1CILi64EEENS5_ILi192EEEEEENS_6half_tEfNS_4arch4Sm80ELb1ELb0EEEEEvNT_6ParamsE,@function
        .size           _ZN7cutlass13device_kernelIN5flash22FlashAttnBwdPreprocessIN4cute5tupleIJNS3_1CILi64EEENS5_ILi192EEEEEENS_6half_tEfNS_4arch4Sm80ELb1ELb0EEEEEvNT_6ParamsE,(.L_x_135 - _ZN7cutlass13device_kernelIN5flash22FlashAttnBwdPreprocessIN4cute5tupleIJNS3_1CILi64EEENS5_ILi192EEEEEENS_6half_tEfNS_4arch4Sm80ELb1ELb0EEEEEvNT_6ParamsE)
        .other          _ZN7cutlass13device_kernelIN5flash22FlashAttnBwdPreprocessIN4cute5tupleIJNS3_1CILi64EEENS5_ILi192EEEEEENS_6half_tEfNS_4arch4Sm80ELb1ELb0EEEEEvNT_6ParamsE,@"STO_CUDA_ENTRY STV_DEFAULT"
_ZN7cutlass13device_kernelIN5flash22FlashAttnBwdPreprocessIN4cute5tupleIJNS3_1CILi64EEENS5_ILi192EEEEEENS_6half_tEfNS_4arch4Sm80ELb1ELb0EEEEEvNT_6ParamsE:
[----:B------:R-:W-:Y:S01]  /*0000*/  LDC R1, c[0x0][0x28] ;  /* 0x00000a00ff017b82 */ /* 0x000fe20000000800 */
[----:B------:R-:W0:Y:S01]  /*0010*/  S2R R0, SR_CTAID.X ;  /* 0x0000000000007919 */ /* 0x000e220000002500 */
[----:B------:R-:W-:-:S06]  /*0020*/  ULDC UR4, c[0x0][0x218] ;  /* 0x0000860000047ab9 */ /* 0x000fcc0000000800 */
[----:B------:R-:W1:Y:S01]  /*0030*/  S2UR UR8, SR_CTAID.Y ;  /* 0x00000000000879c3 */ /* 0x000e620000002600 */
[----:B------:R-:W-:Y:S01]  /*0040*/  ULDC.64 UR6, c[0x0][0x208] ;  /* 0x0000820000067ab9 */ /* 0x000fe20000000a00 */
[----:B------:R-:W2:Y:S06]  /*0050*/  S2R R2, SR_TID.X ;  /* 0x0000000000027919 */ /* 0x000eac0000002100 */
[----:B------:R-:W3:Y:S08]  /*0060*/  S2UR UR9, SR_CTAID.Z ;  /* 0x00000000000979c3 */ /* 0x000ef00000002700 */
[----:B------:R-:W4:Y:S01]  /*0070*/  LDC.64 R30, c[0x0][0x238] ;  /* 0x00008e00ff1e7b82 */ /* 0x000f220000000a00 */
[----:B-1----:R-:W-:-:S07]  /*0080*/  USHF.R.S32.HI UR10, URZ, 0x1f, UR8 ;  /* 0x0000001f3f0a7899 */ /* 0x002fce0008011408 */
[----:B------:R-:W1:Y:S01]  /*0090*/  LDC.64 R16, c[0x0][0x250] ;  /* 0x00009400ff107b82 */ /* 0x000e620000000a00 */
[----:B0-----:R-:W-:Y:S01]  /*00a0*/  SHF.L.U32 R10, R0, 0x6, RZ ;  /* 0x00000006000a7819 */ /* 0x001fe200000006ff */
[----:B---3--:R-:W-:-:S06]  /*00b0*/  USHF.R.S32.HI UR11, URZ, 0x1f, UR9 ;  /* 0x0000001f3f0b7899 */ /* 0x008fcc0008011409 */
[----:B------:R-:W0:Y:S01]  /*00c0*/  LDC.64 R58, c[0x0][0x258] ;  /* 0x00009600ff3a7b82 */ /* 0x000e220000000a00 */
[----:B------:R-:W-:-:S04]  /*00d0*/  IADD3 R3, -R10, UR4, RZ ;  /* 0x000000040a037c10 */ /* 0x000fc8000fffe1ff */
[----:B--2---:R-:W-:-:S04]  /*00e0*/  ISETP.GE.AND P0, PT, R2, R3, PT ;  /* 0x000000030200720c */ /* 0x004fc80003f06270 */
[----:B------:R-:W-:-:S13]  /*00f0*/  ISETP.GT.OR P0, PT, R2, 0x3f, P0 ;  /* 0x0000003f0200780c */ /* 0x000fda0000704670 */
[----:B------:R-:W2:Y:S01]  /*0100*/  @!P0 LDC.64 R8, c[0x0][0x290] ;  /* 0x0000a400ff088b82 */ /* 0x000ea20000000a00 */
[----:B------:R-:W-:Y:S02]  /*0110*/  @!P0 SHF.R.S32.HI R5, RZ, 0x1f, R2 ;  /* 0x0000001fff058819 */ /* 0x000fe40000011402 */
[----:B------:R-:W-:-:S04]  /*0120*/  @!P0 IADD3 R4, P1, R10, R2, RZ ;  /* 0x000000020a048210 */ /* 0x000fc80007f3e0ff */
[----:B------:R-:W-:Y:S01]  /*0130*/  @!P0 LEA.HI.X.SX32 R5, R10, R5, 0x1, P1 ;  /* 0x000000050a058211 */ /* 0x000fe200008f0eff */
[----:B------:R-:W3:Y:S08]  /*0140*/  @!P0 LDC.64 R12, c[0x0][0x298] ;  /* 0x0000a600ff0c8b82 */ /* 0x000ef00000000a00 */
[----:B------:R-:W4:Y:S01]  /*0150*/  @!P0 LDC.64 R14, c[0x0][0x288] ;  /* 0x0000a200ff0e8b82 */ /* 0x000f220000000a00 */
[----:B--2---:R-:W-:-:S02]  /*0160*/  @!P0 IMAD R6, R8, UR10, RZ ;  /* 0x0000000a08068c24 */ /* 0x004fc4000f8e02ff */
[----:B------:R-:W-:-:S04]  /*0170*/  @!P0 IMAD.WIDE.U32 R4, R8, UR8, R4 ;  /* 0x0000000808048c25 */ /* 0x000fc8000f8e0004 */
[----:B------:R-:W-:Y:S02]  /*0180*/  @!P0 IMAD R7, R9, UR8, R6 ;  /* 0x0000000809078c24 */ /* 0x000fe4000f8e0206 */
[----:B---3--:R-:W-:-:S03]  /*0190*/  @!P0 IMAD R6, R12, UR11, RZ ;  /* 0x0000000b0c068c24 */ /* 0x008fc6000f8e02ff */
[----:B------:R-:W-:Y:S01]  /*01a0*/  @!P0 IADD3 R5, R5, R7, RZ ;  /* 0x0000000705058210 */ /* 0x000fe20007ffe0ff */
[----:B------:R-:W-:Y:S02]  /*01b0*/  @!P0 IMAD R7, R13, UR9, R6 ;  /* 0x000000090d078c24 */ /* 0x000fe4000f8e0206 */
[----:B------:R-:W-:Y:S02]  /*01c0*/  @!P0 IMAD.WIDE.U32 R4, R12, UR9, R4 ;  /* 0x000000090c048c25 */ /* 0x000fe4000f8e0004 */
[----:B------:R-:W2:Y:S03]  /*01d0*/  LDC.64 R12, c[0x0][0x230] ;  /* 0x00008c00ff0c7b82 */ /* 0x000ea60000000a00 */
[----:B------:R-:W-:Y:S02]  /*01e0*/  @!P0 IADD3 R5, R5, R7, RZ ;  /* 0x0000000705058210 */ /* 0x000fe40007ffe0ff */
[----:B----4-:R-:W-:-:S04]  /*01f0*/  @!P0 LEA R6, P1, R4, R14, 0x2 ;  /* 0x0000000e04068211 */ /* 0x010fc800078210ff */
[----:B------:R-:W-:Y:S02]  /*0200*/  @!P0 LEA.HI.X R7, R4, R15, R5, 0x2, P1 ;  /* 0x0000000f04078211 */ /* 0x000fe400008f1405 */
[----:B------:R-:W-:Y:S02]  /*0210*/  SHF.R.S32.HI R5, RZ, 0x1f, R2 ;  /* 0x0000001fff057819 */ /* 0x000fe40000011402 */
[----:B------:R-:W-:Y:S02]  /*0220*/  MOV R4, 0x7f800000 ;  /* 0x7f80000000047802 */ /* 0x000fe40000000f00 */
[----:B------:R-:W-:-:S04]  /*0230*/  LEA.HI R54, R5, R2, RZ, 0x3 ;  /* 0x0000000205367211 */ /* 0x000fc800078f18ff */
[----:B------:R-:W-:Y:S01]  /*0240*/  LOP3.LUT R5, R54, 0xfffffff8, RZ, 0xc0, !PT ;  /* 0xfffffff836057812 */ /* 0x000fe200078ec0ff */
[----:B------:R3:W5:Y:S01]  /*0250*/  @!P0 LDG.E R4, desc[UR6][R6.64] ;  /* 0x0000000606048981 */ /* 0x000762000c1e1900 */
[----:B------:R-:W-:Y:S01]  /*0260*/  SHF.R.S32.HI R54, RZ, 0x3, R54 ;  /* 0x00000003ff367819 */ /* 0x000fe20000011436 */
[----:B------:R-:W-:Y:S01]  /*0270*/  BSSY B0, `(.L_x_44) ;  /* 0x000002a000007945 */ /* 0x000fe20003800000 */
[----:B------:R-:W-:Y:S01]  /*0280*/  IADD3 R5, -R5, R2, RZ ;  /* 0x0000000205057210 */ /* 0x000fe20007ffe1ff */
[----:B--2---:R-:W-:Y:S01]  /*0290*/  IMAD R8, R12, UR10, RZ ;  /* 0x0000000a0c087c24 */ /* 0x004fe2000f8e02ff */
[----:B------:R-:W-:Y:S01]  /*02a0*/  ISETP.GE.AND P0, PT, R54, R3, PT ;  /* 0x000000033600720c */ /* 0x000fe20003f06270 */
[----:B------:R-:W-:Y:S01]  /*02b0*/  HFMA2.MMA R24, -RZ, RZ, 0, 0 ;  /* 0x00000000ff187435 */ /* 0x000fe200000001ff */
[----:B------:R-:W-:Y:S01]  /*02c0*/  SHF.L.U32 R52, R5, 0x3, RZ ;  /* 0x0000000305347819 */ /* 0x000fe200000006ff */
[----:B------:R-:W-:Y:S01]  /*02d0*/  IMAD R9, R13, UR8, R8 ;  /* 0x000000080d097c24 */ /* 0x000fe2000f8e0208 */
[----:B------:R-:W-:Y:S01]  /*02e0*/  CS2R R40, SRZ ;  /* 0x0000000000287805 */ /* 0x000fe2000001ff00 */
[----:B------:R-:W-:Y:S01]  /*02f0*/  IMAD R8, R30, UR11, RZ ;  /* 0x0000000b1e087c24 */ /* 0x000fe2000f8e02ff */
[----:B------:R-:W-:-:S02]  /*0300*/  SHF.R.S32.HI R53, RZ, 0x1f, R52 ;  /* 0x0000001fff357819 */ /* 0x000fc40000011434 */
[----:B------:R-:W-:Y:S02]  /*0310*/  CS2R R42, SRZ ;  /* 0x00000000002a7805 */ /* 0x000fe4000001ff00 */
[----:B------:R-:W-:Y:S01]  /*0320*/  CS2R R44, SRZ ;  /* 0x00000000002c7805 */ /* 0x000fe2000001ff00 */
[----:B------:R-:W-:Y:S01]  /*0330*/  IMAD R31, R31, UR9, R8 ;  /* 0x000000091f1f7c24 */ /* 0x000fe2000f8e0208 */
[----:B------:R-:W-:Y:S01]  /*0340*/  CS2R R46, SRZ ;  /* 0x00000000002e7805 */ /* 0x000fe2000001ff00 */
[----:B---3--:R-:W-:Y:S01]  /*0350*/  IMAD.WIDE.U32 R6, R12, UR8, R52 ;  /* 0x000000080c067c25 */ /* 0x008fe2000f8e0034 */
[----:B------:R-:W-:Y:S02]  /*0360*/  CS2R R12, SRZ ;  /* 0x00000000000c7805 */ /* 0x000fe4000001ff00 */
[----:B------:R-:W-:Y:S02]  /*0370*/  SHF.R.S32.HI R55, RZ, 0x1f, R54 ;  /* 0x0000001fff377819 */ /* 0x000fe40000011436 */
[----:B------:R-:W-:Y:S01]  /*0380*/  CS2R R14, SRZ ;  /* 0x00000000000e7805 */ /* 0x000fe2000001ff00 */
[----:B-1----:R-:W-:Y:S01]  /*0390*/  IMAD R18, R16, UR10, RZ ;  /* 0x0000000a10127c24 */ /* 0x002fe2000f8e02ff */
[----:B------:R-:W-:-:S03]  /*03a0*/  IADD3 R7, R7, R9, RZ ;  /* 0x0000000907077210 */ /* 0x000fc60007ffe0ff */
[----:B------:R-:W-:-:S05]  /*03b0*/  IMAD.WIDE.U32 R28, R30, UR9, R6 ;  /* 0x000000091e1c7c25 */ /* 0x000fca000f8e0006 */
[----:B------:R-:W-:Y:S01]  /*03c0*/  IADD3 R31, R29, R31, RZ ;  /* 0x0000001f1d1f7210 */ /* 0x000fe20007ffe0ff */
[----:B0-----:R-:W-:Y:S06]  /*03d0*/  @P0 BRA `(.L_x_45) ;  /* 0x00000000004c0947 */ /* 0x001fec0003800000 */
[----:B------:R-:W-:Y:S01]  /*03e0*/  IMAD.WIDE R6, R0, 0x40, R54 ;  /* 0x0000004000067825 */ /* 0x000fe200078e0236 */
[----:B------:R-:W-:Y:S01]  /*03f0*/  ULDC.64 UR12, c[0x0][0x228] ;  /* 0x00008a00000c7ab9 */ /* 0x000fe20000000a00 */
[C---:B------:R-:W-:Y:S01]  /*0400*/  IADD3 R8, R52.reuse, 0x40, RZ ;  /* 0x0000004034087810 */ /* 0x040fe20007ffe0ff */
[----:B------:R-:W-:Y:S01]  /*0410*/  ULDC UR5, c[0x0][0x21c] ;  /* 0x0000870000057ab9 */ /* 0x000fe20000000800 */
[----:B------:R-:W-:Y:S01]  /*0420*/  MOV R30, R28 ;  /* 0x0000001c001e7202 */ /* 0x000fe20000000f00 */
[----:B------:R-:W-:Y:S01]  /*0430*/  IMAD R7, R7, UR12, RZ ;  /* 0x0000000c07077c24 */ /* 0x000fe2000f8e02ff */
[----:B------:R-:W-:Y:S02]  /*0440*/  IADD3 R19, R52, 0x80, RZ ;  /* 0x0000008034137810 */ /* 0x000fe40007ffe0ff */
[----:B------:R-:W-:Y:S01]  /*0450*/  ISETP.GE.AND P2, PT, R8, UR5, PT ;  /* 0x0000000508007c0c */ /* 0x000fe2000bf46270 */
[----:B------:R-:W-:Y:S01]  /*0460*/  IMAD.WIDE.U32 R8, R6, UR12, R30 ;  /* 0x0000000c06087c25 */ /* 0x000fe2000f8e001e */
[----:B------:R-:W-:-:S02]  /*0470*/  ISETP.GE.AND P1, PT, R52, UR5, PT ;  /* 0x0000000534007c0c */ /* 0x000fc4000bf26270 */
[----:B------:R-:W-:Y:S01]  /*0480*/  ISETP.GE.AND P3, PT, R19, UR5, PT ;  /* 0x0000000513007c0c */ /* 0x000fe2000bf66270 */
[----:B------:R-:W-:Y:S01]  /*0490*/  IMAD R7, R6, UR13, R7 ;  /* 0x0000000d06077c24 */ /* 0x000fe2000f8e0207 */
[----:B------:R-:W-:Y:S02]  /*04a0*/  ULDC.64 UR12, c[0x0][0x210] ;  /* 0x00008400000c7ab9 */ /* 0x000fe40000000a00 */
[----:B------:R-:W-:Y:S02]  /*04b0*/  LEA R6, P4, R8, UR12, 0x1 ;  /* 0x0000000c08067c11 */ /* 0x000fe4000f8808ff */
[----:B------:R-:W-:-:S04]  /*04c0*/  IADD3 R7, R9, R7, RZ ;  /* 0x0000000709077210 */ /* 0x000fc80007ffe0ff */
[----:B------:R-:W-:-:S05]  /*04d0*/  LEA.HI.X R7, R8, UR13, R7, 0x1, P4 ;  /* 0x0000000d08077c11 */ /* 0x000fca000a0f0c07 */
[----:B------:R0:W5:Y:S04]  /*04e0*/  @!P1 LDG.E.128 R40, desc[UR6][R6.64] ;  /* 0x0000000606289981 */ /* 0x000168000c1e1d00 */
[----:B------:R0:W5:Y:S04]  /*04f0*/  @!P2 LDG.E.128 R44, desc[UR6][R6.64+0x80] ;  /* 0x00008006062ca981 */ /* 0x000168000c1e1d00 */
[----:B------:R0:W5:Y:S02]  /*0500*/  @!P3 LDG.E.128 R12, desc[UR6][R6.64+0x100] ;  /* 0x00010006060cb981 */ /* 0x000164000c1e1d00 */
.L_x_45:
[----:B------:R-:W-:Y:S05]  /*0510*/  BSYNC B0 ;  /* 0x0000000000007941 */ /* 0x000fea0003800000 */
.L_x_44:
[----:B------:R-:W-:Y:S01]  /*0520*/  IADD3 R8, R54, 0x20, RZ ;  /* 0x0000002036087810 */ /* 0x000fe20007ffe0ff */
[----:B------:R-:W-:Y:S01]  /*0530*/  IMAD R35, R17, UR8, R18 ;  /* 0x0000000811237c24 */ /* 0x000fe2000f8e0212 */
[----:B------:R-:W-:Y:S01]  /*0540*/  BSSY B0, `(.L_x_46) ;  /* 0x0000023000007945 */ /* 0x000fe20003800000 */
[----:B------:R-:W-:Y:S01]  /*0550*/  IMAD.WIDE.U32 R32, R16, UR8, R52 ;  /* 0x0000000810207c25 */ /* 0x000fe2000f8e0034 */
[----:B------:R-:W-:Y:S01]  /*0560*/  ISETP.GE.AND P1, PT, R8, R3, PT ;  /* 0x000000030800720c */ /* 0x000fe20003f26270 */
[----:B------:R-:W-:Y:S01]  /*0570*/  HFMA2.MMA R25, -RZ, RZ, 0, 0 ;  /* 0x00000000ff197435 */ /* 0x000fe200000001ff */
[----:B0----5:R-:W-:Y:S02]  /*0580*/  MOV R6, R40 ;  /* 0x0000002800067202 */ /* 0x021fe40000000f00 */
[----:B------:R-:W-:Y:S02]  /*0590*/  CS2R R16, SRZ ;  /* 0x0000000000107805 */ /* 0x000fe4000001ff00 */
[----:B------:R-:W-:-:S02]  /*05a0*/  MOV R7, R41 ;  /* 0x0000002900077202 */ /* 0x000fc40000000f00 */
[----:B------:R-:W-:Y:S02]  /*05b0*/  CS2R R18, SRZ ;  /* 0x0000000000127805 */ /* 0x000fe4000001ff00 */
[----:B------:R-:W-:Y:S02]  /*05c0*/  CS2R R20, SRZ ;  /* 0x0000000000147805 */ /* 0x000fe4000001ff00 */
[----:B------:R-:W-:Y:S02]  /*05d0*/  CS2R R22, SRZ ;  /* 0x0000000000167805 */ /* 0x000fe4000001ff00 */
[----:B------:R-:W-:Y:S01]  /*05e0*/  CS2R R26, SRZ ;  /* 0x00000000001a7805 */ /* 0x000fe2000001ff00 */
[----:B------:R-:W-:Y:S01]  /*05f0*/  IMAD R38, R58, UR11, RZ ;  /* 0x0000000b3a267c24 */ /* 0x000fe2000f8e02ff */
[----:B------:R-:W-:Y:S01]  /*0600*/  IADD3 R35, R33, R35, RZ ;  /* 0x0000002321237210 */ /* 0x000fe20007ffe0ff */
[----:B------:R-:W-:Y:S06]  /*0610*/  @P1 BRA `(.L_x_47) ;  /* 0x0000000000541947 */ /* 0x000fec0003800000 */
[----:B------:R-:W-:Y:S01]  /*0620*/  IMAD.WIDE R36, R0, 0x40, R54 ;  /* 0x0000004000247825 */ /* 0x000fe200078e0236 */
[----:B------:R-:W-:Y:S01]  /*0630*/  MOV R30, R28 ;  /* 0x0000001c001e7202 */ /* 0x000fe20000000f00 */
[----:B------:R-:W-:Y:S01]  /*0640*/  ULDC.64 UR12, c[0x0][0x228] ;  /* 0x00008a00000c7ab9 */ /* 0x000fe20000000a00 */
[----:B------:R-:W-:Y:S01]  /*0650*/  IADD3 R28, R52, 0x40, RZ ;  /* 0x00000040341c7810 */ /* 0x000fe20007ffe0ff */
[----:B------:R-:W-:Y:S01]  /*0660*/  ULDC UR5, c[0x0][0x21c] ;  /* 0x0000870000057ab9 */ /* 0x000fe20000000800 */
[----:B------:R-:W-:Y:S02]  /*0670*/  IADD3 R9, P2, R36, 0x20, RZ ;  /* 0x0000002024097810 */ /* 0x000fe40007f5e0ff */
[----:B------:R-:W-:Y:S02]  /*0680*/  ISETP.GE.AND P4, PT, R28, UR5, PT ;  /* 0x000000051c007c0c */ /* 0x000fe4000bf86270 */
[----:B------:R-:W-:Y:S01]  /*0690*/  IADD3.X R36, RZ, R37, RZ, P2, !PT ;  /* 0x00000025ff247210 */ /* 0x000fe200017fe4ff */
[----:B------:R-:W-:Y:S01]  /*06a0*/  IMAD.WIDE.U32 R30, R9, UR12, R30 ;  /* 0x0000000c091e7c25 */ /* 0x000fe2000f8e001e */
[----:B------:R-:W-:-:S02]  /*06b0*/  IADD3 R28, R52, 0x80, RZ ;  /* 0x00000080341c7810 */ /* 0x000fc40007ffe0ff */
[----:B------:R-:W-:Y:S01]  /*06c0*/  ISETP.GE.AND P3, PT, R52, UR5, PT ;  /* 0x0000000534007c0c */ /* 0x000fe2000bf66270 */
[----:B------:R-:W-:Y:S01]  /*06d0*/  IMAD R36, R36, UR12, RZ ;  /* 0x0000000c24247c24 */ /* 0x000fe2000f8e02ff */
[----:B------:R-:W-:-:S03]  /*06e0*/  ISETP.GE.AND P5, PT, R28, UR5, PT ;  /* 0x000000051c007c0c */ /* 0x000fc6000bfa6270 */
        /* <DEDUP_REMOVED lines=8> */
.L_x_47:
[----:B------:R-:W-:Y:S05]  /*0770*/  BSYNC B0 ;  /* 0x0000000000007941 */ /* 0x000fea0003800000 */
.L_x_46:
[----:B------:R-:W-:Y:S01]  /*0780*/  MOV R34, R32 ;  /* 0x0000002000227202 */ /* 0x000fe20000000f00 */
[----:B------:R-:W-:Y:S01]  /*0790*/  IMAD R57, R59, UR9, R38 ;  /* 0x000000093b397c24 */ /* 0x000fe2000f8e0226 */
[----:B------:R-:W-:Y:S01]  /*07a0*/  BSSY B0, `(.L_x_48) ;  /* 0x0000033000007945 */ /* 0x000fe20003800000 */
[----:B0-----:R-:W-:Y:S02]  /*07b0*/  CS2R R28, SRZ ;  /* 0x00000000001c7805 */ /* 0x001fe4000001ff00 */
[----:B------:R-:W-:Y:S01]  /*07c0*/  CS2R R30, SRZ ;  /* 0x00000000001e7805 */ /* 0x000fe2000001ff00 */
[----:B------:R-:W-:Y:S01]  /*07d0*/  IMAD.WIDE.U32 R58, R58, UR9, R34 ;  /* 0x000000093a3a7c25 */ /* 0x000fe2000f8e0022 */
[----:B------:R-:W-:Y:S02]  /*07e0*/  CS2R R32, SRZ ;  /* 0x0000000000207805 */ /* 0x000fe4000001ff00 */
[----:B------:R-:W-:Y:S02]  /*07f0*/  CS2R R34, SRZ ;  /* 0x0000000000227805 */ /* 0x000fe4000001ff00 */
[----:B------:R-:W-:-:S02]  /*0800*/  CS2R R36, SRZ ;  /* 0x0000000000247805 */ /* 0x000fc4000001ff00 */
[----:B------:R-:W-:Y:S02]  /*0810*/  CS2R R38, SRZ ;  /* 0x0000000000267805 */ /* 0x000fe4000001ff00 */
[----:B------:R-:W-:Y:S01]  /*0820*/  IADD3 R57, R59, R57, RZ ;  /* 0x000000393b397210 */ /* 0x000fe20007ffe0ff */
[----:B------:R-:W-:Y:S06]  /*0830*/  @P0 BRA `(.L_x_49) ;  /* 0x0000000000a40947 */ /* 0x000fec0003800000 */
[----:B------:R-:W-:Y:S01]  /*0840*/  ULDC UR5, c[0x0][0x21c] ;  /* 0x0000870000057ab9 */ /* 0x000fe20000000800 */
[C---:B------:R-:W-:Y:S02]  /*0850*/  IADD3 R9, R52.reuse, 0x40, RZ ;  /* 0x0000004034097810 */ /* 0x040fe40007ffe0ff */
[C---:B------:R-:W-:Y:S02]  /*0860*/  ISETP.GE.AND P2, PT, R52.reuse, UR5, PT ;  /* 0x0000000534007c0c */ /* 0x040fe4000bf46270 */
[----:B------:R-:W-:Y:S02]  /*0870*/  IADD3 R40, R52, 0x80, RZ ;  /* 0x0000008034287810 */ /* 0x000fe40007ffe0ff */
[----:B------:R-:W-:Y:S02]  /*0880*/  ISETP.GE.AND P3, PT, R9, UR5, PT ;  /* 0x0000000509007c0c */ /* 0x000fe4000bf66270 */
[----:B------:R-:W-:-:S07]  /*0890*/  ISETP.GE.AND P5, PT, R40, UR5, PT ;  /* 0x0000000528007c0c */ /* 0x000fce000bfa6270 */
[----:B------:R-:W0:Y:S01]  /*08a0*/  @!P2 LDC.64 R64, c[0x0][0x248] ;  /* 0x00009200ff40ab82 */ /* 0x000e220000000a00 */
[----:B------:R-:W-:Y:S01]  /*08b0*/  @!P2 IMAD.WIDE R66, R0, 0x40, R54 ;  /* 0x000000400042a825 */ /* 0x000fe200078e0236 */
[----:B------:R-:W-:-:S03]  /*08c0*/  @!P2 MOV R56, R58 ;  /* 0x0000003a0038a202 */ /* 0x000fc60000000f00 */
[----:B------:R-:W-:Y:S01]  /*08d0*/  @!P3 IMAD.WIDE R70, R0, 0x40, R54 ;  /* 0x000000400046b825 */ /* 0x000fe200078e0236 */
[----:B------:R-:W-:Y:S02]  /*08e0*/  @!P5 MOV R68, R58 ;  /* 0x0000003a0044d202 */ /* 0x000fe40000000f00 */
[----:B------:R-:W1:Y:S01]  /*08f0*/  @!P3 LDC.64 R50, c[0x0][0x248] ;  /* 0x00009200ff32bb82 */ /* 0x000e620000000a00 */
[----:B------:R-:W-:-:S07]  /*0900*/  @!P5 MOV R69, R57 ;  /* 0x000000390045d202 */ /* 0x000fce0000000f00 */
[----:B------:R-:W2:Y:S08]  /*0910*/  @!P5 LDC.64 R48, c[0x0][0x248] ;  /* 0x00009200ff30db82 */ /* 0x000eb00000000a00 */
[----:B------:R-:W3:Y:S01]  /*0920*/  @!P2 LDC.64 R62, c[0x0][0x240] ;  /* 0x00009000ff3eab82 */ /* 0x000ee20000000a00 */
[-C--:B0-----:R-:W-:Y:S01]  /*0930*/  @!P2 IMAD R9, R67, R64.reuse, RZ ;  /* 0x000000404309a224 */ /* 0x081fe200078e02ff */
[----:B------:R-:W-:Y:S01]  /*0940*/  @!P3 MOV R67, R57 ;  /* 0x000000390043b202 */ /* 0x000fe20000000f00 */
[----:B------:R-:W-:-:S04]  /*0950*/  @!P2 IMAD.WIDE.U32 R72, R66, R64, R56 ;  /* 0x000000404248a225 */ /* 0x000fc800078e0038 */
[----:B------:R-:W-:Y:S01]  /*0960*/  @!P2 IMAD R9, R66, R65, R9 ;  /* 0x000000414209a224 */ /* 0x000fe200078e0209 */
[----:B------:R-:W0:Y:S01]  /*0970*/  @!P3 LDC.64 R60, c[0x0][0x240] ;  /* 0x00009000ff3cbb82 */ /* 0x000e220000000a00 */
[----:B------:R-:W-:Y:S01]  /*0980*/  @!P3 MOV R66, R58 ;  /* 0x0000003a0042b202 */ /* 0x000fe20000000f00 */
[----:B------:R-:W-:Y:S02]  /*0990*/  @!P5 IMAD.WIDE R64, R0, 0x40, R54 ;  /* 0x000000400040d825 */ /* 0x000fe400078e0236 */
[----:B------:R-:W-:Y:S02]  /*09a0*/  @!P2 IADD3 R9, R73, R9, RZ ;  /* 0x000000094909a210 */ /* 0x000fe40007ffe0ff */
[-C--:B-1----:R-:W-:Y:S02]  /*09b0*/  @!P3 IMAD.WIDE.U32 R66, R70, R50.reuse, R66 ;  /* 0x000000324642b225 */ /* 0x082fe400078e0042 */
[----:B------:R-:W1:Y:S02]  /*09c0*/  @!P5 LDC.64 R40, c[0x0][0x240] ;  /* 0x00009000ff28db82 */ /* 0x000e640000000a00 */
[----:B------:R-:W-:-:S02]  /*09d0*/  @!P3 IMAD R50, R71, R50, RZ ;  /* 0x000000324732b224 */ /* 0x000fc400078e02ff */
[-C--:B--2---:R-:W-:Y:S02]  /*09e0*/  @!P5 IMAD R65, R65, R48.reuse, RZ ;  /* 0x000000304141d224 */ /* 0x084fe400078e02ff */
[----:B------:R-:W-:Y:S01]  /*09f0*/  @!P5 IMAD.WIDE.U32 R68, R64, R48, R68 ;  /* 0x000000304044d225 */ /* 0x000fe200078e0044 */
[----:B---3--:R-:W-:-:S03]  /*0a00*/  @!P2 LEA R62, P0, R72, R62, 0x1 ;  /* 0x0000003e483ea211 */ /* 0x008fc600078008ff */
[----:B------:R-:W-:Y:S02]  /*0a10*/  @!P3 IMAD R51, R70, R51, R50 ;  /* 0x000000334633b224 */ /* 0x000fe400078e0232 */
[----:B------:R-:W-:Y:S01]  /*0a20*/  @!P5 IMAD R65, R64, R49, R65 ;  /* 0x000000314041d224 */ /* 0x000fe200078e0241 */
[----:B------:R-:W-:Y:S02]  /*0a30*/  @!P2 LEA.HI.X R63, R72, R63, R9, 0x1, P0 ;  /* 0x0000003f483fa211 */ /* 0x000fe400000f0c09 */
[----:B------:R-:W-:Y:S02]  /*0a40*/  @!P3 IADD3 R51, R67, R51, RZ ;  /* 0x000000334333b210 */ /* 0x000fe40007ffe0ff */
[C---:B0-----:R-:W-:Y:S01]  /*0a50*/  @!P3 LEA R60, P4, R66.reuse, R60, 0x1 ;  /* 0x0000003c423cb211 */ /* 0x041fe200078808ff */
[----:B------:R0:W5:Y:S01]  /*0a60*/  @!P2 LDG.E.128 R28, desc[UR6][R62.64] ;  /* 0x000000063e1ca981 */ /* 0x000162000c1e1d00 */
[----:B------:R-:W-:Y:S02]  /*0a70*/  @!P5 IADD3 R65, R69, R65, RZ ;  /* 0x000000414541d210 */ /* 0x000fe40007ffe0ff */
[----:B------:R-:W-:-:S02]  /*0a80*/  @!P3 LEA.HI.X R61, R66, R61, R51, 0x1, P4 ;  /* 0x0000003d423db211 */ /* 0x000fc400020f0c33 */
[----:B-1----:R-:W-:-:S03]  /*0a90*/  @!P5 LEA R40, P6, R68, R40, 0x1 ;  /* 0x000000284428d211 */ /* 0x002fc600078c08ff */
[----:B------:R0:W5:Y:S01]  /*0aa0*/  @!P3 LDG.E.128 R32, desc[UR6][R60.64+0x80] ;  /* 0x000080063c20b981 */ /* 0x000162000c1e1d00 */
[----:B------:R-:W-:-:S05]  /*0ab0*/  @!P5 LEA.HI.X R41, R68, R41, R65, 0x1, P6 ;  /* 0x000000294429d211 */ /* 0x000fca00030f0c41 */
[----:B------:R0:W5:Y:S04]  /*0ac0*/  @!P5 LDG.E.128 R36, desc[UR6][R40.64+0x100] ;  /* 0x000100062824d981 */ /* 0x000168000c1e1d00 */
.L_x_49:
[----:B------:R-:W-:Y:S05]  /*0ad0*/  BSYNC B0 ;  /* 0x0000000000007941 */ /* 0x000fea0003800000 */
.L_x_48:
[----:B------:R-:W-:Y:S01]  /*0ae0*/  HADD2.F32 R66, -RZ, R6.H1_H1 ;  /* 0x30000006ff427230 */ /* 0x000fe20000004100 */
[----:B------:R-:W-:Y:S01]  /*0af0*/  BSSY B0, `(.L_x_50) ;  /* 0x0000028000007945 */ /* 0x000fe20003800000 */
[----:B0----5:R-:W-:Y:S01]  /*0b00*/  HADD2.F32 R41, -RZ, R28.H1_H1 ;  /* 0x3000001cff297230 */ /* 0x021fe20000004100 */
[----:B------:R-:W-:Y:S01]  /*0b10*/  MOV R9, R42 ;  /* 0x0000002a00097202 */ /* 0x000fe20000000f00 */
[----:B------:R-:W-:Y:S01]  /*0b20*/  HADD2.F32 R67, -RZ, R6.H0_H0 ;  /* 0x20000006ff437230 */ /* 0x000fe20000004100 */
[----:B------:R-:W-:Y:S02]  /*0b30*/  MOV R61, R43 ;  /* 0x0000002b003d7202 */ /* 0x000fe40000000f00 */
[----:B------:R-:W-:Y:S02]  /*0b40*/  CS2R R42, SRZ ;  /* 0x00000000002a7805 */ /* 0x000fe4000001ff00 */
[----:B------:R-:W-:Y:S01]  /*0b50*/  MOV R60, R44 ;  /* 0x0000002c003c7202 */ /* 0x000fe20000000f00 */
[----:B------:R-:W-:Y:S01]  /*0b60*/  FMUL.FTZ R66, R66, R41 ;  /* 0x0000002942427220 */ /* 0x000fe20000410000 */
[----:B------:R-:W-:-:S02]  /*0b70*/  MOV R63, R45 ;  /* 0x0000002d003f7202 */ /* 0x000fc40000000f00 */
[----:B------:R-:W-:Y:S02]  /*0b80*/  CS2R R40, SRZ ;  /* 0x0000000000287805 */ /* 0x000fe4000001ff00 */
[----:B------:R-:W-:Y:S02]  /*0b90*/  MOV R62, R46 ;  /* 0x0000002e003e7202 */ /* 0x000fe40000000f00 */
[----:B------:R-:W-:Y:S02]  /*0ba0*/  CS2R R44, SRZ ;  /* 0x00000000002c7805 */ /* 0x000fe4000001ff00 */
[----:B------:R-:W-:Y:S02]  /*0bb0*/  MOV R64, R47 ;  /* 0x0000002f00407202 */ /* 0x000fe40000000f00 */
[----:B------:R-:W-:Y:S02]  /*0bc0*/  CS2R R46, SRZ ;  /* 0x00000000002e7805 */ /* 0x000fe4000001ff00 */
[----:B------:R-:W-:-:S02]  /*0bd0*/  MOV R65, R29 ;  /* 0x0000001d00417202 */ /* 0x000fc40000000f00 */
[----:B------:R-:W-:Y:S02]  /*0be0*/  CS2R R48, SRZ ;  /* 0x0000000000307805 */ /* 0x000fe4000001ff00 */
[----:B------:R-:W-:Y:S01]  /*0bf0*/  CS2R R50, SRZ ;  /* 0x0000000000327805 */ /* 0x000fe2000001ff00 */
[----:B------:R-:W-:Y:S01]  /*0c00*/  HADD2.F32 R6, -RZ, R28.H0_H0 ;  /* 0x2000001cff067230 */ /* 0x000fe20000004100 */
[----:B------:R-:W-:Y:S06]  /*0c10*/  @P1 BRA `(.L_x_51) ;  /* 0x0000000000541947 */ /* 0x000fec0003800000 */
[----:B------:R-:W-:Y:S01]  /*0c20*/  IMAD.WIDE R28, R0, 0x40, R54 ;  /* 0x00000040001c7825 */ /* 0x000fe200078e0236 */
[----:B------:R-:W-:Y:S01]  /*0c30*/  ULDC UR5, c[0x0][0x21c] ;  /* 0x0000870000057ab9 */ /* 0x000fe20000000800 */
[----:B------:R-:W-:Y:S01]  /*0c40*/  ULDC.64 UR12, c[0x0][0x248] ;  /* 0x00009200000c7ab9 */ /* 0x000fe20000000a00 */
[----:B------:R-:W-:Y:S02]  /*0c50*/  MOV R56, R58 ;  /* 0x0000003a00387202 */ /* 0x000fe40000000f00 */
[----:B------:R-:W-:Y:S02]  /*0c60*/  IADD3 R53, P0, R28, 0x20, RZ ;  /* 0x000000201c357810 */ /* 0x000fe40007f1e0ff */
[C---:B------:R-:W-:Y:S02]  /*0c70*/  IADD3 R58, R52.reuse, 0x40, RZ ;  /* 0x00000040343a7810 */ /* 0x040fe40007ffe0ff */
[----:B------:R-:W-:Y:S01]  /*0c80*/  IADD3.X R28, RZ, R29, RZ, P0, !PT ;  /* 0x0000001dff1c7210 */ /* 0x000fe200007fe4ff */
[----:B------:R-:W-:Y:S01]  /*0c90*/  IMAD.WIDE.U32 R56, R53, UR12, R56 ;  /* 0x0000000c35387c25 */ /* 0x000fe2000f8e0038 */
[----:B------:R-:W-:-:S02]  /*0ca0*/  ISETP.GE.AND P1, PT, R52, UR5, PT ;  /* 0x0000000534007c0c */ /* 0x000fc4000bf26270 */
[----:B------:R-:W-:Y:S01]  /*0cb0*/  IADD3 R52, R52, 0x80, RZ ;  /* 0x0000008034347810 */ /* 0x000fe20007ffe0ff */
[----:B------:R-:W-:Y:S01]  /*0cc0*/  IMAD R28, R28, UR12, RZ ;  /* 0x0000000c1c1c7c24 */ /* 0x000fe2000f8e02ff */
[----:B------:R-:W-:Y:S02]  /*0cd0*/  ISETP.GE.AND P2, PT, R58, UR5, PT ;  /* 0x000000053a007c0c */ /* 0x000fe4000bf46270 */
        /* <DEDUP_REMOVED lines=9> */
.L_x_51:
[----:B------:R-:W-:Y:S05]  /*0d70*/  BSYNC B0 ;  /* 0x0000000000007941 */ /* 0x000fea0003800000 */
.L_x_50:
[----:B------:R-:W-:Y:S01]  /*0d80*/  MOV R52, R16 ;  /* 0x0000001000347202 */ /* 0x000fe20000000f00 */
[----:B------:R-:W-:Y:S02]  /*0d90*/  HADD2.F32 R16, -RZ, R7.H0_H0 ;  /* 0x20000007ff107230 */ /* 0x000fe40000004100 */
[----:B------:R-:W-:Y:S01]  /*0da0*/  FFMA.FTZ R67, R67, R6, R66 ;  /* 0x0000000643437223 */ /* 0x000fe20000010042 */
[----:B------:R-:W-:Y:S01]  /*0db0*/  HADD2.F32 R53, -RZ, R65.H0_H0 ;  /* 0x20000041ff357230 */ /* 0x000fe20000004100 */
[----:B------:R-:W-:Y:S01]  /*0dc0*/  ISETP.NE.AND P0, PT, R5, RZ, PT ;  /* 0x000000ff0500720c */ /* 0x000fe20003f05270 */
[----:B------:R-:W-:Y:S01]  /*0dd0*/  HADD2.F32 R7, -RZ, R7.H1_H1 ;  /* 0x30000007ff077230 */ /* 0x000fe20000004100 */
[----:B------:R-:W-:Y:S01]  /*0de0*/  BSSY B0, `(.L_x_52) ;  /* 0x00000ac000007945 */ /* 0x000fe20003800000 */
[----:B0-----:R-:W-:Y:S02]  /*0df0*/  HADD2.F32 R28, -RZ, R65.H1_H1 ;  /* 0x30000041ff1c7230 */ /* 0x001fe40000004100 */
[----:B------:R-:W-:Y:S01]  /*0e00*/  FFMA.FTZ R16, R16, R53, R67 ;  /* 0x0000003510107223 */ /* 0x000fe20000010043 */
[----:B------:R-:W-:-:S02]  /*0e10*/  HADD2.F32 R6, -RZ, R52.H1_H1 ;  /* 0x30000034ff067230 */ /* 0x000fc40000004100 */
[----:B-----5:R-:W-:Y:S02]  /*0e20*/  HADD2.F32 R29, -RZ, R40.H1_H1 ;  /* 0x30000028ff1d7230 */ /* 0x020fe40000004100 */
[----:B------:R-:W-:Y:S01]  /*0e30*/  FFMA.FTZ R28, R7, R28, R16 ;  /* 0x0000001c071c7223 */ /* 0x000fe20000010010 */
[----:B------:R-:W-:Y:S02]  /*0e40*/  HADD2.F32 R7, -RZ, R9.H0_H0 ;  /* 0x20000009ff077230 */ /* 0x000fe40000004100 */
[----:B------:R-:W-:Y:S02]  /*0e50*/  HADD2.F32 R16, -RZ, R30.H0_H0 ;  /* 0x2000001eff107230 */ /* 0x000fe40000004100 */
[----:B------:R-:W-:Y:S01]  /*0e60*/  FMUL.FTZ R53, R6, R29 ;  /* 0x0000001d06357220 */ /* 0x000fe20000410000 */
[----:B------:R-:W-:Y:S02]  /*0e70*/  HADD2.F32 R6, -RZ, R52.H0_H0 ;  /* 0x20000034ff067230 */ /* 0x000fe40000004100 */
[----:B------:R-:W-:-:S02]  /*0e80*/  HADD2.F32 R29, -RZ, R40.H0_H0 ;  /* 0x20000028ff1d7230 */ /* 0x000fc40000004100 */
[----:B------:R-:W-:Y:S01]  /*0e90*/  FFMA.FTZ R28, R7, R16, R28 ;  /* 0x00000010071c7223 */ /* 0x000fe2000001001c */
[----:B------:R-:W-:Y:S02]  /*0ea0*/  HADD2.F32 R9, -RZ, R9.H1_H1 ;  /* 0x30000009ff097230 */ /* 0x000fe40000004100 */
[----:B------:R-:W-:Y:S02]  /*0eb0*/  HADD2.F32 R16, -RZ, R30.H1_H1 ;  /* 0x3000001eff107230 */ /* 0x000fe40000004100 */
[----:B------:R-:W-:Y:S01]  /*0ec0*/  FFMA.FTZ R29, R6, R29, R53 ;  /* 0x0000001d061d7223 */ /* 0x000fe20000010035 */
[----:B------:R-:W-:Y:S02]  /*0ed0*/  HADD2.F32 R6, -RZ, R17.H0_H0 ;  /* 0x20000011ff067230 */ /* 0x000fe40000004100 */
[----:B------:R-:W-:Y:S02]  /*0ee0*/  HADD2.F32 R7, -RZ, R41.H0_H0 ;  /* 0x20000029ff077230 */ /* 0x000fe40000004100 */
[----:B------:R-:W-:Y:S01]  /*0ef0*/  FFMA.FTZ R30, R9, R16, R28 ;  /* 0x00000010091e7223 */ /* 0x000fe2000001001c */
[----:B------:R-:W-:-:S02]  /*0f00*/  HADD2.F32 R17, -RZ, R17.H1_H1 ;  /* 0x30000011ff117230 */ /* 0x000fc40000004100 */
[----:B------:R-:W-:Y:S02]  /*0f10*/  HADD2.F32 R16, -RZ, R41.H1_H1 ;  /* 0x30000029ff107230 */ /* 0x000fe40000004100 */
[----:B------:R-:W-:Y:S01]  /*0f20*/  FFMA.FTZ R40, R6, R7, R29 ;  /* 0x0000000706287223 */ /* 0x000fe2000001001d */
[----:B------:R-:W-:Y:S02]  /*0f30*/  HADD2.F32 R7, -RZ, R61.H0_H0 ;  /* 0x2000003dff077230 */ /* 0x000fe40000004100 */
[----:B------:R-:W-:Y:S02]  /*0f40*/  HADD2.F32 R28, -RZ, R31.H0_H0 ;  /* 0x2000001fff1c7230 */ /* 0x000fe40000004100 */
[----:B------:R-:W-:Y:S01]  /*0f50*/  FFMA.FTZ R17, R17, R16, R40 ;  /* 0x0000001011117223 */ /* 0x000fe20000010028 */
[----:B------:R-:W-:Y:S02]  /*0f60*/  HADD2.F32 R6, -RZ, R18.H0_H0 ;  /* 0x20000012ff067230 */ /* 0x000fe40000004100 */
[----:B------:R-:W-:-:S02]  /*0f70*/  HADD2.F32 R9, -RZ, R42.H0_H0 ;  /* 0x2000002aff097230 */ /* 0x000fc40000004100 */
[----:B------:R-:W-:Y:S01]  /*0f80*/  FFMA.FTZ R28, R7, R28, R30 ;  /* 0x0000001c071c7223 */ /* 0x000fe2000001001e */
[----:B------:R-:W-:Y:S02]  /*0f90*/  HADD2.F32 R61, -RZ, R61.H1_H1 ;  /* 0x3000003dff3d7230 */ /* 0x000fe40000004100 */
[----:B------:R-:W-:Y:S02]  /*0fa0*/  HADD2.F32 R16, -RZ, R31.H1_H1 ;  /* 0x3000001fff107230 */ /* 0x000fe40000004100 */
[----:B------:R-:W-:Y:S01]  /*0fb0*/  FFMA.FTZ R17, R6, R9, R17 ;  /* 0x0000000906117223 */ /* 0x000fe20000010011 */
[----:B------:R-:W-:Y:S02]  /*0fc0*/  HADD2.F32 R6, -RZ, R60.H0_H0 ;  /* 0x2000003cff067230 */ /* 0x000fe40000004100 */
[----:B------:R-:W-:Y:S02]  /*0fd0*/  HADD2.F32 R18, -RZ, R18.H1_H1 ;  /* 0x30000012ff127230 */ /* 0x000fe40000004100 */
[----:B------:R-:W-:Y:S01]  /*0fe0*/  FFMA.FTZ R61, R61, R16, R28 ;  /* 0x000000103d3d7223 */ /* 0x000fe2000001001c */
[----:B------:R-:W-:-:S02]  /*0ff0*/  HADD2.F32 R7, -RZ, R42.H1_H1 ;  /* 0x3000002aff077230 */ /* 0x000fc40000004100 */
[----:B------:R-:W-:Y:S02]  /*1000*/  HADD2.F32 R9, -RZ, R32.H0_H0 ;  /* 0x20000020ff097230 */ /* 0x000fe40000004100 */
[----:B------:R-:W-:Y:S02]  /*1010*/  HADD2.F32 R60, -RZ, R60.H1_H1 ;  /* 0x3000003cff3c7230 */ /* 0x000fe40000004100 */
[----:B------:R-:W-:Y:S01]  /*1020*/  FFMA.FTZ R17, R18, R7, R17 ;  /* 0x0000000712117223 */ /* 0x000fe20000010011 */
[----:B------:R-:W-:Y:S02]  /*1030*/  HADD2.F32 R7, -RZ, R43.H0_H0 ;  /* 0x2000002bff077230 */ /* 0x000fe40000004100 */
[----:B------:R-:W-:Y:S01]  /*1040*/  FFMA.FTZ R61, R6, R9, R61 ;  /* 0x00000009063d7223 */ /* 0x000fe2000001003d */
[--C-:B------:R-:W-:Y:S02]  /*1050*/  HADD2.F32 R6, -RZ, R19.reuse.H0_H0 ;  /* 0x20000013ff067230 */ /* 0x100fe40000004100 */
[----:B------:R-:W-:-:S02]  /*1060*/  HADD2.F32 R19, -RZ, R19.H1_H1 ;  /* 0x30000013ff137230 */ /* 0x000fc40000004100 */
[----:B------:R-:W-:Y:S02]  /*1070*/  HADD2.F32 R9, -RZ, R32.H1_H1 ;  /* 0x30000020ff097230 */ /* 0x000fe40000004100 */
[----:B------:R-:W-:Y:S01]  /*1080*/  FFMA.FTZ R6, R6, R7, R17 ;  /* 0x0000000706067223 */ /* 0x000fe20000010011 */
[----:B------:R-:W-:Y:S02]  /*1090*/  HADD2.F32 R16, -RZ, R43.H1_H1 ;  /* 0x3000002bff107230 */ /* 0x000fe40000004100 */
[----:B------:R-:W-:Y:S02]  /*10a0*/  HADD2.F32 R7, -RZ, R63.H0_H0 ;  /* 0x2000003fff077230 */ /* 0x000fe40000004100 */
[----:B------:R-:W-:Y:S01]  /*10b0*/  FFMA.FTZ R60, R60, R9, R61 ;  /* 0x000000093c3c7223 */ /* 0x000fe2000001003d */
[----:B------:R-:W-:Y:S02]  /*10c0*/  HADD2.F32 R9, -RZ, R44.H0_H0 ;  /* 0x2000002cff097230 */ /* 0x000fe40000004100 */
[----:B------:R-:W-:Y:S01]  /*10d0*/  FFMA.FTZ R19, R19, R16, R6 ;  /* 0x0000001013137223 */ /* 0x000fe20000010006 */
[----:B------:R-:W-:-:S02]  /*10e0*/  HADD2.F32 R6, -RZ, R20.H0_H0 ;  /* 0x20000014ff067230 */ /* 0x000fc40000004100 */
[----:B------:R-:W-:Y:S02]  /*10f0*/  HADD2.F32 R16, -RZ, R33.H0_H0 ;  /* 0x20000021ff107230 */ /* 0x000fe40000004100 */
[----:B------:R-:W-:Y:S02]  /*1100*/  HADD2.F32 R20, -RZ, R20.H1_H1 ;  /* 0x30000014ff147230 */ /* 0x000fe40000004100 */
[----:B------:R-:W-:Y:S01]  /*1110*/  FFMA.FTZ R9, R6, R9, R19 ;  /* 0x0000000906097223 */ /* 0x000fe20000010013 */
[----:B------:R-:W-:Y:S02]  /*1120*/  HADD2.F32 R17, -RZ, R44.H1_H1 ;  /* 0x3000002cff117230 */ /* 0x000fe40000004100 */
[----:B------:R-:W-:Y:S01]  /*1130*/  FFMA.FTZ R60, R7, R16, R60 ;  /* 0x00000010073c7223 */ /* 0x000fe2000001003c */
[----:B------:R-:W-:Y:S02]  /*1140*/  HADD2.F32 R6, -RZ, R21.H0_H0 ;  /* 0x20000015ff067230 */ /* 0x000fe40000004100 */
[----:B------:R-:W-:-:S02]  /*1150*/  HADD2.F32 R7, -RZ, R45.H0_H0 ;  /* 0x2000002dff077230 */ /* 0x000fc40000004100 */
[----:B------:R-:W-:Y:S01]  /*1160*/  FFMA.FTZ R9, R20, R17, R9 ;  /* 0x0000001114097223 */ /* 0x000fe20000010009 */
[----:B------:R-:W-:Y:S02]  /*1170*/  HADD2.F32 R21, -RZ, R21.H1_H1 ;  /* 0x30000015ff157230 */ /* 0x000fe40000004100 */
[----:B------:R-:W-:Y:S02]  /*1180*/  HADD2.F32 R18, -RZ, R45.H1_H1 ;  /* 0x3000002dff127230 */ /* 0x000fe40000004100 */
[----:B------:R-:W-:Y:S01]  /*1190*/  FFMA.FTZ R6, R6, R7, R9 ;  /* 0x0000000706067223 */ /* 0x000fe20000010009 */
[----:B------:R-:W-:Y:S02]  /*11a0*/  HADD2.F32 R63, -RZ, R63.H1_H1 ;  /* 0x3000003fff3f7230 */ /* 0x000fe40000004100 */
[----:B------:R-:W-:Y:S02]  /*11b0*/  HADD2.F32 R16, -RZ, R33.H1_H1 ;  /* 0x30000021ff107230 */ /* 0x000fe40000004100 */
[----:B------:R-:W-:Y:S01]  /*11c0*/  FFMA.FTZ R21, R21, R18, R6 ;  /* 0x0000001215157223 */ /* 0x000fe20000010006 */
[----:B------:R-:W-:-:S02]  /*11d0*/  HADD2.F32 R18, -RZ, R22.H0_H0 ;  /* 0x20000016ff127230 */ /* 0x000fc40000004100 */
[----:B------:R-:W-:Y:S02]  /*11e0*/  HADD2.F32 R19, -RZ, R46.H0_H0 ;  /* 0x2000002eff137230 */ /* 0x000fe40000004100 */
[----:B------:R-:W-:Y:S01]  /*11f0*/  FFMA.FTZ R60, R63, R16, R60 ;  /* 0x000000103f3c7223 */ /* 0x000fe2000001003c */
[----:B------:R-:W-:Y:S02]  /*1200*/  HADD2.F32 R17, -RZ, R62.H0_H0 ;  /* 0x2000003eff117230 */ /* 0x000fe40000004100 */
[----:B------:R-:W-:Y:S02]  /*1210*/  HADD2.F32 R28, -RZ, R34.H0_H0 ;  /* 0x20000022ff1c7230 */ /* 0x000fe40000004100 */
[----:B------:R-:W-:Y:S01]  /*1220*/  FFMA.FTZ R43, R18, R19, R21 ;  /* 0x00000013122b7223 */ /* 0x000fe20000010015 */
[----:B------:R-:W-:Y:S02]  /*1230*/  HADD2.F32 R62, -RZ, R62.H1_H1 ;  /* 0x3000003eff3e7230 */ /* 0x000fe40000004100 */
[----:B------:R-:W-:-:S02]  /*1240*/  HADD2.F32 R21, -RZ, R34.H1_H1 ;  /* 0x30000022ff157230 */ /* 0x000fc40000004100 */
[----:B------:R-:W-:Y:S01]  /*1250*/  FFMA.FTZ R41, R17, R28, R60 ;  /* 0x0000001c11297223 */ /* 0x000fe2000001003c */
[----:B------:R-:W-:Y:S02]  /*1260*/  HADD2.F32 R22, -RZ, R22.H1_H1 ;  /* 0x30000016ff167230 */ /* 0x000fe40000004100 */
[----:B------:R-:W-:Y:S02]  /*1270*/  HADD2.F32 R29, -RZ, R46.H1_H1 ;  /* 0x3000002eff1d7230 */ /* 0x000fe40000004100 */
[----:B------:R-:W-:Y:S01]  /*1280*/  FFMA.FTZ R62, R62, R21, R41 ;  /* 0x000000153e3e7223 */ /* 0x000fe20000010029 */
[----:B------:R-:W-:Y:S02]  /*1290*/  HADD2.F32 R21, -RZ, R64.H0_H0 ;  /* 0x20000040ff157230 */ /* 0x000fe40000004100 */
[----:B------:R-:W-:Y:S02]  /*12a0*/  HADD2.F32 R28, -RZ, R35.H0_H0 ;  /* 0x20000023ff1c7230 */ /* 0x000fe40000004100 */
[----:B------:R-:W-:Y:S01]  /*12b0*/  FFMA.FTZ R43, R22, R29, R43 ;  /* 0x0000001d162b7223 */ /* 0x000fe2000001002b */
[----:B------:R-:W-:-:S02]  /*12c0*/  HADD2.F32 R22, -RZ, R23.H0_H0 ;  /* 0x20000017ff167230 */ /* 0x000fc40000004100 */
[----:B------:R-:W-:Y:S02]  /*12d0*/  HADD2.F32 R29, -RZ, R47.H0_H0 ;  /* 0x2000002fff1d7230 */ /* 0x000fe40000004100 */
[----:B------:R-:W-:Y:S01]  /*12e0*/  FFMA.FTZ R21, R21, R28, R62 ;  /* 0x0000001c15157223 */ /* 0x000fe2000001003e */
[----:B------:R-:W-:Y:S02]  /*12f0*/  HADD2.F32 R64, -RZ, R64.H1_H1 ;  /* 0x30000040ff407230 */ /* 0x000fe40000004100 */
[----:B------:R-:W-:Y:S02]  /*1300*/  HADD2.F32 R35, -RZ, R35.H1_H1 ;  /* 0x30000023ff237230 */ /* 0x000fe40000004100 */
[----:B------:R-:W-:Y:S01]  /*1310*/  FFMA.FTZ R34, R22, R29, R43 ;  /* 0x0000001d16227223 */ /* 0x000fe2000001002b */
[----:B------:R-:W-:Y:S02]  /*1320*/  HADD2.F32 R23, -RZ, R23.H1_H1 ;  /* 0x30000017ff177230 */ /* 0x000fe40000004100 */
[----:B------:R-:W-:-:S02]  /*1330*/  HADD2.F32 R28, -RZ, R47.H1_H1 ;  /* 0x3000002fff1c7230 */ /* 0x000fc40000004100 */
[----:B------:R-:W-:Y:S01]  /*1340*/  FFMA.FTZ R35, R64, R35, R21 ;  /* 0x0000002340237223 */ /* 0x000fe20000010015 */
[----:B------:R-:W-:Y:S02]  /*1350*/  HADD2.F32 R20, -RZ, R12.H0_H0 ;  /* 0x2000000cff147230 */ /* 0x000fe40000004100 */
[----:B------:R-:W-:Y:S02]  /*1360*/  HADD2.F32 R31, -RZ, R36.H0_H0 ;  /* 0x20000024ff1f7230 */ /* 0x000fe40000004100 */
[----:B------:R-:W-:Y:S01]  /*1370*/  FFMA.FTZ R28, R23, R28, R34 ;  /* 0x0000001c171c7223 */ /* 0x000fe20000010022 */
[----:B------:R-:W-:Y:S02]  /*1380*/  HADD2.F32 R21, -RZ, R24.H0_H0 ;  /* 0x20000018ff157230 */ /* 0x000fe40000004100 */
[----:B------:R-:W-:Y:S02]  /*1390*/  HADD2.F32 R22, -RZ, R48.H0_H0 ;  /* 0x20000030ff167230 */ /* 0x000fe40000004100 */
[----:B------:R-:W-:Y:S01]  /*13a0*/  FFMA.FTZ R31, R20, R31, R35 ;  /* 0x0000001f141f7223 */ /* 0x000fe20000010023 */
[----:B------:R-:W-:-:S02]  /*13b0*/  HADD2.F32 R16, -RZ, R12.H1_H1 ;  /* 0x3000000cff107230 */ /* 0x000fc40000004100 */
[----:B------:R-:W-:Y:S02]  /*13c0*/  HADD2.F32 R33, -RZ, R36.H1_H1 ;  /* 0x30000024ff217230 */ /* 0x000fe40000004100 */
[----:B------:R-:W-:Y:S01]  /*13d0*/  FFMA.FTZ R29, R21, R22, R28 ;  /* 0x00000016151d7223 */ /* 0x000fe2000001001c */
[----:B------:R-:W-:Y:S02]  /*13e0*/  HADD2.F32 R24, -RZ, R24.H1_H1 ;  /* 0x30000018ff187230 */ /* 0x000fe40000004100 */
[----:B------:R-:W-:Y:S02]  /*13f0*/  HADD2.F32 R23, -RZ, R48.H1_H1 ;  /* 0x30000030ff177230 */ /* 0x000fe40000004100 */
[----:B------:R-:W-:Y:S01]  /*1400*/  FFMA.FTZ R20, R16, R33, R31 ;  /* 0x0000002110147223 */ /* 0x000fe2000001001f */
[----:B------:R-:W-:Y:S02]  /*1410*/  HADD2.F32 R9, -RZ, R13.H0_H0 ;  /* 0x2000000dff097230 */ /* 0x000fe40000004100 */
[----:B------:R-:W-:-:S02]  /*1420*/  HADD2.F32 R30, -RZ, R37.H0_H0 ;  /* 0x20000025ff1e7230 */ /* 0x000fc40000004100 */
[----:B------:R-:W-:Y:S01]  /*1430*/  FFMA.FTZ R23, R24, R23, R29 ;  /* 0x0000001718177223 */ /* 0x000fe2000001001d */
[----:B------:R-:W-:Y:S02]  /*1440*/  HADD2.F32 R16, -RZ, R25.H0_H0 ;  /* 0x20000019ff107230 */ /* 0x000fe40000004100 */
[----:B------:R-:W-:Y:S02]  /*1450*/  HADD2.F32 R21, -RZ, R49.H0_H0 ;  /* 0x20000031ff157230 */ /* 0x000fe40000004100 */
[----:B------:R-:W-:Y:S01]  /*1460*/  FFMA.FTZ R30, R9, R30, R20 ;  /* 0x0000001e091e7223 */ /* 0x000fe20000010014 */
[----:B------:R-:W-:Y:S02]  /*1470*/  HADD2.F32 R13, -RZ, R13.H1_H1 ;  /* 0x3000000dff0d7230 */ /* 0x000fe40000004100 */
[----:B------:R-:W-:Y:S02]  /*1480*/  HADD2.F32 R32, -RZ, R37.H1_H1 ;  /* 0x30000025ff207230 */ /* 0x000fe40000004100 */
        /* <DEDUP_REMOVED lines=13> */
[----:B------:R-:W-:Y:S01]  /*1560*/  HADD2.F32 R26, -RZ, R26.H1_H1 ;  /* 0x3000001aff1a7230 */ /* 0x000fe20000004100 */
[----:B------:R-:W0:Y:S01]  /*1570*/  LDC.64 R20, c[0x0][0x2d0] ;  /* 0x0000b400ff147b82 */ /* 0x000e220000000a00 */
        /* <DEDUP_REMOVED lines=13> */
[----:B------:R-:W-:-:S03]  /*1650*/  FFMA.FTZ R6, R15, R12, R6 ;  /* 0x0000000c0f067223 */ /* 0x000fc60000010006 */
[----:B------:R-:W-:Y:S02]  /*1660*/  FFMA.FTZ R14, R27, R16, R14 ;  /* 0x000000101b0e7223 */ /* 0x000fe4000001000e */
[----:B------:R-:W1:Y:S04]  /*1670*/  SHFL.BFLY PT, R7, R6, 0x4, 0x1f ;  /* 0x0c801f0006077f89 */ /* 0x000e6800000e0000 */
[----:B------:R-:W2:Y:S01]  /*1680*/  SHFL.BFLY PT, R13, R14, 0x4, 0x1f ;  /* 0x0c801f000e0d7f89 */ /* 0x000ea200000e0000 */
[----:B-1----:R-:W-:Y:S02]  /*1690*/  FADD.FTZ R9, R6, R7 ;  /* 0x0000000706097221 */ /* 0x002fe40000010000 */
[----:B------:R-:W1:Y:S01]  /*16a0*/  LDC.64 R6, c[0x0][0x2d8] ;  /* 0x0000b600ff067b82 */ /* 0x000e620000000a00 */
[----:B--2---:R-:W-:-:S02]  /*16b0*/  FADD.FTZ R15, R14, R13 ;  /* 0x0000000d0e0f7221 */ /* 0x004fc40000010000 */
[----:B------:R-:W2:Y:S04]  /*16c0*/  SHFL.BFLY PT, R12, R9, 0x2, 0x1f ;  /* 0x0c401f00090c7f89 */ /* 0x000ea800000e0000 */
[----:B------:R-:W3:Y:S01]  /*16d0*/  SHFL.BFLY PT, R16, R15, 0x2, 0x1f ;  /* 0x0c401f000f107f89 */ /* 0x000ee200000e0000 */
[----:B--2---:R-:W-:Y:S01]  /*16e0*/  FADD.FTZ R12, R9, R12 ;  /* 0x0000000c090c7221 */ /* 0x004fe20000010000 */
[----:B---3--:R-:W-:-:S04]  /*16f0*/  FADD.FTZ R16, R15, R16 ;  /* 0x000000100f107221 */ /* 0x008fc80000010000 */
[----:B------:R-:W2:Y:S04]  /*1700*/  SHFL.BFLY PT, R13, R12, 0x1, 0x1f ;  /* 0x0c201f000c0d7f89 */ /* 0x000ea800000e0000 */
[----:B------:R-:W3:Y:S01]  /*1710*/  SHFL.BFLY PT, R17, R16, 0x1, 0x1f ;  /* 0x0c201f0010117f89 */ /* 0x000ee200000e0000 */
[----:B--2---:R-:W-:Y:S01]  /*1720*/  FADD.FTZ R22, R12, R13 ;  /* 0x0000000d0c167221 */ /* 0x004fe20000010000 */
[----:B---3--:R-:W-:Y:S01]  /*1730*/  FADD.FTZ R23, R16, R17 ;  /* 0x0000001110177221 */ /* 0x008fe20000010000 */
[----:B01----:R-:W-:Y:S06]  /*1740*/  @P0 BRA `(.L_x_53) ;  /* 0x0000000000540947 */ /* 0x003fec0003800000 */
[----:B------:R-:W0:Y:S01]  /*1750*/  LDC.64 R16, c[0x0][0x278] ;  /* 0x00009e00ff107b82 */ /* 0x000e220000000a00 */
[----:B------:R-:W-:Y:S01]  /*1760*/  SHF.R.S32.HI R11, RZ, 0x1f, R10 ;  /* 0x0000001fff0b7819 */ /* 0x000fe2000001140a */
[----:B------:R-:W-:Y:S01]  /*1770*/  ULDC.64 UR12, c[0x0][0x260] ;  /* 0x00009800000c7ab9 */ /* 0x000fe20000000a00 */
[----:B------:R-:W-:-:S05]  /*1780*/  ISETP.GE.AND P1, PT, R54, R3, PT ;  /* 0x000000033600720c */ /* 0x000fca0003f26270 */
[----:B------:R-:W1:Y:S01]  /*1790*/  LDC.64 R18, c[0x0][0x280] ;  /* 0x0000a000ff127b82 */ /* 0x000e620000000a00 */
[C---:B0-----:R-:W-:Y:S02]  /*17a0*/  IMAD R14, R16.reuse, UR10, RZ ;  /* 0x0000000a100e7c24 */ /* 0x041fe4000f8e02ff */
[----:B------:R-:W-:-:S04]  /*17b0*/  IMAD.WIDE.U32 R12, R16, UR8, R10 ;  /* 0x00000008100c7c25 */ /* 0x000fc8000f8e000a */
[----:B------:R-:W-:Y:S02]  /*17c0*/  IMAD R5, R17, UR8, R14 ;  /* 0x0000000811057c24 */ /* 0x000fe4000f8e020e */
[----:B-1----:R-:W-:-:S03]  /*17d0*/  IMAD R14, R18, UR11, RZ ;  /* 0x0000000b120e7c24 */ /* 0x002fc6000f8e02ff */
[----:B------:R-:W-:Y:S01]  /*17e0*/  IADD3 R13, R13, R5, RZ ;  /* 0x000000050d0d7210 */ /* 0x000fe20007ffe0ff */
[----:B------:R-:W-:Y:S02]  /*17f0*/  IMAD R9, R19, UR9, R14 ;  /* 0x0000000913097c24 */ /* 0x000fe4000f8e020e */
[----:B------:R-:W-:-:S03]  /*1800*/  IMAD.WIDE.U32 R12, R18, UR9, R12 ;  /* 0x00000009120c7c25 */ /* 0x000fc6000f8e000c */
[----:B------:R-:W-:-:S04]  /*1810*/  IADD3 R5, P0, R54, R12, RZ ;  /* 0x0000000c36057210 */ /* 0x000fc80007f1e0ff */
[----:B------:R-:W-:Y:S02]  /*1820*/  IADD3.X R14, R55, R13, R9, P0, !PT ;  /* 0x0000000d370e7210 */ /* 0x000fe400007fe409 */
[C---:B------:R-:W-:Y:S02]  /*1830*/  LEA R12, P2, R5.reuse, UR12, 0x2 ;  /* 0x0000000c050c7c11 */ /* 0x040fe4000f8410ff */
[----:B------:R-:W-:Y:S02]  /*1840*/  ISETP.GE.AND P0, PT, R8, R3, PT ;  /* 0x000000030800720c */ /* 0x000fe40003f06270 */
[----:B------:R-:W-:Y:S02]  /*1850*/  LEA.HI.X R13, R5, UR13, R14, 0x2, P2 ;  /* 0x0000000d050d7c11 */ /* 0x000fe400090f140e */
[----:B------:R-:W-:Y:S02]  /*1860*/  FSEL R3, R22, RZ, !P1 ;  /* 0x000000ff16037208 */ /* 0x000fe40004800000 */
[----:B------:R-:W-:-:S03]  /*1870*/  FSEL R5, R23, RZ, !P0 ;  /* 0x000000ff17057208 */ /* 0x000fc60004000000 */
[----:B------:R0:W-:Y:S04]  /*1880*/  STG.E desc[UR6][R12.64], R3 ;  /* 0x000000030c007986 */ /* 0x0001e8000c101906 */
[----:B------:R0:W-:Y:S02]  /*1890*/  STG.E desc[UR6][R12.64+0x80], R5 ;  /* 0x000080050c007986 */ /* 0x0001e4000c101906 */
.L_x_53:
[----:B------:R-:W-:Y:S05]  /*18a0*/  BSYNC B0 ;  /* 0x0000000000007941 */ /* 0x000fea0003800000 */
.L_x_52:
[----:B------:R-:W-:Y:S01]  /*18b0*/  UIADD3 UR4, UR4, 0x3f, URZ ;  /* 0x0000003f04047890 */ /* 0x000fe2000fffe03f */
[----:B------:R-:W-:Y:S01]  /*18c0*/  SHF.L.U32 R8, R2, 0x2, RZ ;  /* 0x0000000202087819 */ /* 0x000fe200000006ff */
[----:B0-----:R-:W-:Y:S01]  /*18d0*/  IMAD R3, R0, 0x3000, RZ ;  /* 0x0000300000037824 */ /* 0x001fe200078e02ff */
[----:B------:R-:W-:Y:S01]  /*18e0*/  BSSY B0, `(.L_x_54) ;  /* 0x0000027000007945 */ /* 0x000fe20003800000 */
[----:B------:R-:W-:Y:S01]  /*18f0*/  USHF.R.S32.HI UR5, URZ, 0x1f, UR4 ;  /* 0x0000001f3f057899 */ /* 0x000fe20008011404 */
[----:B------:R-:W-:Y:S02]  /*1900*/  SHF.R.S32.HI R12, RZ, 0x1f, R8 ;  /* 0x0000001fff0c7819 */ /* 0x000fe40000011408 */
[----:B------:R-:W-:Y:S01]  /*1910*/  IADD3 R8, P0, R3, R8, RZ ;  /* 0x0000000803087210 */ /* 0x000fe20007f1e0ff */
[----:B------:R-:W-:-:S03]  /*1920*/  ULEA.HI UR5, UR5, UR4, URZ, 0x6 ;  /* 0x0000000405057291 */ /* 0x000fc6000f8f303f */
[----:B------:R-:W-:Y:S01]  /*1930*/  LEA.HI.X.SX32 R9, R3, R12, 0x1, P0 ;  /* 0x0000000c03097211 */ /* 0x000fe200000f0eff */
[----:B------:R-:W-:Y:S01]  /*1940*/  ULOP3.LUT UR5, UR5, 0xffffffc0, URZ, 0xc0, !UPT ;  /* 0xffffffc005057892 */ /* 0x000fe2000f8ec03f */
[C---:B------:R-:W-:Y:S02]  /*1950*/  IMAD R12, R20.reuse, UR10, RZ ;  /* 0x0000000a140c7c24 */ /* 0x040fe4000f8e02ff */
[----:B------:R-:W-:-:S03]  /*1960*/  IMAD.WIDE.U32 R8, R20, UR8, R8 ;  /* 0x0000000814087c25 */ /* 0x000fc6000f8e0008 */
[----:B------:R-:W-:Y:S01]  /*1970*/  IADD3 R3, -R10, UR5, RZ ;  /* 0x000000050a037c10 */ /* 0x000fe2000fffe1ff */
[----:B------:R-:W-:-:S03]  /*1980*/  IMAD R5, R21, UR8, R12 ;  /* 0x0000000815057c24 */ /* 0x000fc6000f8e020c */
[----:B------:R-:W-:Y:S01]  /*1990*/  ISETP.GE.AND P0, PT, R2, R3, PT ;  /* 0x000000030200720c */ /* 0x000fe20003f06270 */
[----:B------:R-:W-:Y:S01]  /*19a0*/  IMAD R12, R6, UR11, RZ ;  /* 0x0000000b060c7c24 */ /* 0x000fe2000f8e02ff */
[----:B------:R-:W-:Y:S02]  /*19b0*/  IADD3 R9, R9, R5, RZ ;  /* 0x0000000509097210 */ /* 0x000fe40007ffe0ff */
[----:B------:R-:W-:Y:S01]  /*19c0*/  ISETP.GT.OR P0, PT, R2, 0x3f, P0 ;  /* 0x0000003f0200780c */ /* 0x000fe20000704670 */
[----:B------:R-:W-:Y:S02]  /*19d0*/  IMAD R5, R7, UR9, R12 ;  /* 0x0000000907057c24 */ /* 0x000fe4000f8e020c */
[----:B------:R-:W-:-:S05]  /*19e0*/  IMAD.WIDE.U32 R12, R6, UR9, R8 ;  /* 0x00000009060c7c25 */ /* 0x000fca000f8e0008 */
[----:B------:R-:W-:-:S05]  /*19f0*/  IADD3 R5, R13, R5, RZ ;  /* 0x000000050d057210 */ /* 0x000fca0007ffe0ff */
[----:B------:R-:W-:Y:S05]  /*1a00*/  @P0 BRA `(.L_x_55) ;  /* 0x0000000000500947 */ /* 0x000fea0003800000 */
[----:B------:R-:W0:Y:S01]  /*1a10*/  LDC.64 R14, c[0x0][0x2a8] ;  /* 0x0000aa00ff0e7b82 */ /* 0x000e220000000a00 */
[----:B------:R-:W-:Y:S01]  /*1a20*/  SHF.R.S32.HI R3, RZ, 0x1f, R2 ;  /* 0x0000001fff037819 */ /* 0x000fe20000011402 */
[----:B------:R-:W-:Y:S01]  /*1a30*/  ULDC.64 UR4, c[0x0][0x2a0] ;  /* 0x0000a80000047ab9 */ /* 0x000fe20000000a00 */
[----:B------:R-:W-:-:S04]  /*1a40*/  IADD3 R6, P0, R10, R2, RZ ;  /* 0x000000020a067210 */ /* 0x000fc80007f1e0ff */
[----:B------:R-:W-:Y:S01]  /*1a50*/  LEA.HI.X.SX32 R7, R10, R3, 0x1, P0 ;  /* 0x000000030a077211 */ /* 0x000fe200000f0eff */
[----:B------:R-:W1:Y:S01]  /*1a60*/  LDC.64 R16, c[0x0][0x2b0] ;  /* 0x0000ac00ff107b82 */ /* 0x000e620000000a00 */
[----:B------:R-:W-:Y:S01]  /*1a70*/  FSETP.NEU.FTZ.AND P0, PT, R4, -INF , PT ;  /* 0xff8000000400780b */ /* 0x000fe20003f1d000 */
[C---:B0-----:R-:W-:Y:S02]  /*1a80*/  IMAD R8, R14.reuse, UR10, RZ ;  /* 0x0000000a0e087c24 */ /* 0x041fe4000f8e02ff */
[----:B------:R-:W-:-:S04]  /*1a90*/  IMAD.WIDE.U32 R6, R14, UR8, R6 ;  /* 0x000000080e067c25 */ /* 0x000fc8000f8e0006 */
[----:B------:R-:W-:Y:S02]  /*1aa0*/  IMAD R3, R15, UR8, R8 ;  /* 0x000000080f037c24 */ /* 0x000fe4000f8e0208 */
[----:B-1----:R-:W-:-:S03]  /*1ab0*/  IMAD R8, R16, UR11, RZ ;  /* 0x0000000b10087c24 */ /* 0x002fc6000f8e02ff */
[----:B------:R-:W-:Y:S01]  /*1ac0*/  IADD3 R7, R7, R3, RZ ;  /* 0x0000000307077210 */ /* 0x000fe20007ffe0ff */
[----:B------:R-:W-:Y:S02]  /*1ad0*/  IMAD R9, R17, UR9, R8 ;  /* 0x0000000911097c24 */ /* 0x000fe4000f8e0208 */
[----:B------:R-:W-:Y:S01]  /*1ae0*/  FMUL.FTZ R3, R4, 1.4426950216293334961 ;  /* 0x3fb8aa3b04037820 */ /* 0x000fe20000410000 */
[----:B------:R-:W-:-:S04]  /*1af0*/  IMAD.WIDE.U32 R6, R16, UR9, R6 ;  /* 0x0000000910067c25 */ /* 0x000fc8000f8e0006 */
[----:B------:R-:W-:Y:S02]  /*1b00*/  FSEL R3, R3, RZ, P0 ;  /* 0x000000ff03037208 */ /* 0x000fe40000000000 */
[----:B------:R-:W-:Y:S02]  /*1b10*/  IADD3 R7, R7, R9, RZ ;  /* 0x0000000907077210 */ /* 0x000fe40007ffe0ff */
[----:B------:R-:W-:-:S04]  /*1b20*/  LEA R8, P1, R6, UR4, 0x2 ;  /* 0x0000000406087c11 */ /* 0x000fc8000f8210ff */
[----:B------:R-:W-:-:S05]  /*1b30*/  LEA.HI.X R9, R6, UR5, R7, 0x2, P1 ;  /* 0x0000000506097c11 */ /* 0x000fca00088f1407 */
[----:B------:R0:W-:Y:S04]  /*1b40*/  STG.E desc[UR6][R8.64], R3 ;  /* 0x0000000308007986 */ /* 0x0001e8000c101906 */
.L_x_55:
[----:B------:R-:W-:Y:S05]  /*1b50*/  BSYNC B0 ;  /* 0x0000000000007941 */ /* 0x000fea0003800000 */
.L_x_54:
[----:B------:R-:W-:Y:S01]  /*1b60*/  ULDC.64 UR12, c[0x0][0x2e8] ;  /* 0x0000ba00000c7ab9 */ /* 0x000fe20000000a00 */
[----:B------:R-:W-:Y:S01]  /*1b70*/  ULDC.64 UR4, c[0x0][0x2b8] ;  /* 0x0000ae0000047ab9 */ /* 0x000fe20000000a00 */
[----:B------:R-:W-:Y:S02]  /*1b80*/  ISETP.NE.U32.AND P0, PT, RZ, UR12, PT ;  /* 0x0000000cff007c0c */ /* 0x000fe4000bf05070 */
[C---:B------:R-:W-:Y:S02]  /*1b90*/  LEA R4, P1, R12.reuse, UR4, 0x2 ;  /* 0x000000040c047c11 */ /* 0x040fe4000f8210ff */
[----:B------:R-:W-:Y:S02]  /*1ba0*/  ISETP.NE.AND.EX P0, PT, RZ, UR13, PT, P0 ;  /* 0x0000000dff007c0c */ /* 0x000fe4000bf05300 */
[----:B------:R-:W-:Y:S02]  /*1bb0*/  LEA.HI.X R5, R12, UR5, R5, 0x2, P1 ;  /* 0x000000050c057c11 */ /* 0x000fe400088f1405 */
[----:B------:R-:W-:-:S03]  /*1bc0*/  ISETP.NE.OR P0, PT, R2, RZ, !P0 ;  /* 0x000000ff0200720c */ /* 0x000fc60004705670 */
[----:B------:R1:W-:Y:S04]  /*1bd0*/  STG.E.128 desc[UR6][R4.64], RZ ;  /* 0x000000ff04007986 */ /* 0x0003e8000c101d06 */
        /* <DEDUP_REMOVED lines=10> */
[----:B------:R1:W-:Y:S01]  /*1c80*/  STG.E.128 desc[UR6][R4.64+0xb000], RZ ;  /* 0x00b000ff04007986 */ /* 0x0003e2000c101d06 */
[----:B------:R-:W-:Y:S05]  /*1c90*/  @P0 EXIT ;  /* 0x000000000000094d */ /* 0x000fea0003800000 */
[----:B-1----:R-:W1:Y:S08]  /*1ca0*/  LDC R5, c[0x0][0x2e0] ;  /* 0x0000b800ff057b82 */ /* 0x002e700000000800 */
[----:B------:R-:W2:Y:S08]  /*1cb0*/  LDC R7, c[0x0][0x220] ;  /* 0x00008800ff077b82 */ /* 0x000eb00000000800 */
[----:B0-----:R-:W0:Y:S01]  /*1cc0*/  LDC.64 R2, c[0x0][0x2e8] ;  /* 0x0000ba00ff027b82 */ /* 0x001e220000000a00 */
[----:B-1----:R-:W-:-:S04]  /*1cd0*/  IMAD R0, R0, R5, UR9 ;  /* 0x0000000900007e24 */ /* 0x002fc8000f8e0205 */
[----:B--2---:R-:W-:-:S04]  /*1ce0*/  IMAD R5, R0, R7, UR8 ;  /* 0x0000000800057e24 */ /* 0x004fc8000f8e0207 */
[----:B0-----:R-:W-:-:S05]  /*1cf0*/  IMAD.WIDE R2, R5, 0x4, R2 ;  /* 0x0000000405027825 */ /* 0x001fca00078e0202 */
[----:B------:R-:W-:Y:S01]  /*1d00*/  STG.E desc[UR6][R2.64], RZ ;  /* 0x000000ff02007986 */ /* 0x000fe2000c101906 */
[----:B------:R-:W-:Y:S05]  /*1d10*/  EXIT ;  /* 0x000000000000794d */ /* 0x000fea0003800000 */
.L_x_56:
        /* <DEDUP_REMOVED lines=14> */
.L_x_135:


//--------------------- .text._ZN7cutlass13device_kernelIN5flash19enable_sm80_to_sm89INS1_16FlashAttnBwdSm80INS1_25CollectiveMainloopBwdSm80ILi2ELi1EN4cute5tupleIJNS5_1CILi64EEENS7_ILi80EEENS7_ILi192EEEEEENS_6half_tEfNS_4arch4Sm80ELb1ELb0ELb0ELb1ELb0ELb0ELb1ELb0ELi2ELi4ELi2ELi2ELb0EEENS1_21CollectiveEpilogueBwdISB_SC_SE_Li256ELb1ELb1ELi4EEENS1_25SingleTileBwdLPTSchedulerILb1ELi80ELb0EEEEEEEEEvNT_6ParamsE --------------------------
	.section	.text._ZN7cutlass13device_kernelIN5flash19enable_sm80_to_sm89INS1_16FlashAttnBwdSm80INS1_25CollectiveMainloopBwdSm80ILi2ELi1EN4cute5tupleIJNS5_1CILi64EEENS7_ILi80EEENS7_ILi192EEEEEENS_6half_tEfNS_4arch4Sm80ELb1ELb0ELb0ELb1ELb0ELb0ELb1ELb0ELi2ELi4ELi2ELi2ELb0EEENS1_21CollectiveEpilogueBwdISB_SC_SE_Li256ELb1ELb1ELi4EEENS1_25SingleTileBwdLPTSchedulerILb1ELi80ELb0EEEEEEEEEvNT_6ParamsE,"ax",@progbits
	.align	128
.text._ZN7cutlass13device_kernelIN5flash19enable_sm80_to_sm89INS1_16FlashAttnBwdSm80INS1_25CollectiveMainloopBwdSm80ILi2ELi1EN4cute5tupleIJNS5_1CILi64EEENS7_ILi80EEENS7_ILi192EEEEEENS_6half_tEfNS_4arch4Sm80ELb1ELb0ELb0ELb1ELb0ELb0ELb1ELb0ELi2ELi4ELi2ELi2ELb0EEENS1_21CollectiveEpilogueBwdISB_SC_SE_Li256ELb1ELb1ELi4EEENS1_25SingleTileBwdLPTSchedulerILb1ELi80ELb0EEEEEEEEEvNT_6ParamsE:
        .type           _ZN7cutlass13device_kernelIN5flash19enable_sm80_to_sm89INS1_16FlashAttnBwdSm80INS1_25CollectiveMainloopBwdSm80ILi2ELi1EN4cute5tupleIJNS5_1CILi64EEENS7_ILi80EEENS7_ILi192EEEEEENS_6half_tEfNS_4arch4Sm80ELb1ELb0ELb0ELb1ELb0ELb0ELb1ELb0ELi2ELi4ELi2ELi2ELb0EEENS1_21CollectiveEpilogueBwdISB_SC_SE_Li256ELb1ELb1ELi4EEENS1_25SingleTileBwdLPTSchedulerILb1ELi80ELb0EEEEEEEEEvNT_6ParamsE,@function
        .size           _ZN7cutlass13device_kernelIN5flash19enable_sm80_to_sm89INS1_16FlashAttnBwdSm80INS1_25CollectiveMainloopBwdSm80ILi2ELi1EN4cute5tupleIJNS5_1CILi64EEENS7_ILi80EEENS7_ILi192EEEEEENS_6half_tEfNS_4arch4Sm80ELb1ELb0ELb0ELb1ELb0ELb0ELb1ELb0ELi2ELi4ELi2ELi2ELb0EEENS1_21CollectiveEpilogueBwdISB_SC_SE_Li256ELb1ELb1ELi4EEENS1_25SingleTileBwdLPTSchedulerILb1ELi80ELb0EEEEEEEEEvNT_6ParamsE,(.L_x_136 - _ZN7cutlass13device_kernelIN5flash19enable_sm80_to_sm89INS1_16FlashAttnBwdSm80INS1_25CollectiveMainloopBwdSm80ILi2ELi1EN4cute5tupleIJNS5_1CILi64EEENS7_ILi80EEENS7_ILi192EEEEEENS_6half_tEfNS_4arch4Sm80ELb1ELb0ELb0ELb1ELb0ELb0ELb1ELb0ELi2ELi4ELi2ELi2ELb0EEENS1_21CollectiveEpilogueBwdISB_SC_SE_Li256ELb1ELb1ELi4EEENS1_25SingleTileBwdLPTSchedulerILb1ELi80ELb0EEEEEEEEEvNT_6ParamsE)
        .other          _ZN7cutlass13device_kernelIN5flash19enable_sm80_to_sm89INS1_16FlashAttnBwdSm80INS1_25CollectiveMainloopBwdSm80ILi2ELi1EN4cute5tupleIJNS5_1CILi64EEENS7_ILi80EEENS7_ILi192EEEEEENS_6half_tEfNS_4arch4Sm80ELb1ELb0ELb0ELb1ELb0ELb0ELb1ELb0ELi2ELi4ELi2ELi2ELb0EEENS1_21CollectiveEpilogueBwdISB_SC_SE_Li256ELb1ELb1ELi4EEENS1_25SingleTileBwdLPTSchedulerILb1ELi80ELb0EEEEEEEEEvNT_6ParamsE,@"STO_CUDA_ENTRY STV_DEFAULT"
_ZN7cutlass13device_kernelIN5flash19enable_sm80_to_sm89INS1_16FlashAttnBwdSm80INS1_25CollectiveMainloopBwdSm80ILi2ELi1EN4cute5tupleIJNS5_1CILi64EEENS7_ILi80EEENS7_ILi192EEEEEENS_6half_tEfNS_4arch4Sm80ELb1ELb0ELb0ELb1ELb0ELb0ELb1ELb0ELi2ELi4ELi2ELi2ELb0EEENS1_21CollectiveEpilogueBwdISB_SC_SE_Li256ELb1ELb1ELi4EEENS1_25SingleTileBwdLPTSchedulerILb1ELi80ELb0EEEEEEEEEvNT_6ParamsE:
[----:B------:R-:W-:Y:S01]  /*0000*/  LDC R1, c[0x0][0x28] ;  /* 0x00000a00ff017b82 */ /* 0x000fe20000000800 */
[----:B------:R-:W-:Y:S05]  /*0010*/  EXIT ;  /* 0x000000000000794d */ /* 0x000fea0003800000 */
.L_x_57:
        /* <DEDUP_REMOVED lines=14> */
.L_x_136:


//--------------------- .text._ZN7cutlass13device_kernelIN5flash19enable_sm80_to_sm89INS1_16FlashAttnBwdSm80INS1_25CollectiveMainloopBwdSm80ILi2ELi1EN4cute5tupleIJNS5_1CILi64EEENS7_ILi80EEENS7_ILi192EEEEEENS_6half_tEfNS_4arch4Sm80ELb1ELb0ELb0ELb1ELb1ELb0ELb1ELb0ELi2ELi4ELi2ELi2ELb0EEENS1_21CollectiveEpilogueBwdISB_SC_SE_Li256ELb1ELb1ELi4EEENS1_25SingleTileBwdLPTSchedulerILb1ELi80ELb1EEEEEEEEEvNT_6ParamsE --------------------------
	.section	.text._ZN7cutlass13device_kernelIN5flash19enable_sm80_to_sm89INS1_16FlashAttnBwdSm80INS1_25CollectiveMainloopBwdSm80ILi2ELi1EN4cute5tupleIJNS5_1CILi64EEENS7_ILi80EEENS7_ILi192EEEEEENS_6half_tEfNS_4arch4Sm80ELb1ELb0ELb0ELb1ELb1ELb0ELb1ELb0ELi2ELi4ELi2ELi2ELb0EEENS1_21CollectiveEpilogueBwdISB_SC_SE_Li256ELb1ELb1ELi4EEENS1_25SingleTileBwdLPTSchedulerILb1ELi80ELb1EEEEEEEEEvNT_6ParamsE,"ax",@progbits
	.align	128
.text._ZN7cutlass13device_kernelIN5flash19enable_sm80_to_sm89INS1_16FlashAttnBwdSm80INS1_25CollectiveMainloopBwdSm80ILi2ELi1EN4cute5tupleIJNS5_1CILi64EEENS7_ILi80EEENS7_ILi192EEEEEENS_6half_tEfNS_4arch4Sm80ELb1ELb0ELb0ELb1ELb1ELb0ELb1ELb0ELi2ELi4ELi2ELi2ELb0EEENS1_21CollectiveEpilogueBwdISB_SC_SE_Li256ELb1ELb1ELi4EEENS1_25SingleTileBwdLPTSchedulerILb1ELi80ELb1EEEEEEEEEvNT_6ParamsE:
        .type           _ZN7cutlass13device_kernelIN5flash19enable_sm80_to_sm89INS1_16FlashAttnBwdSm80INS1_25CollectiveMainloopBwdSm80ILi2ELi1EN4cute5tupleIJNS5_1CILi64EEENS7_ILi80EEENS7_ILi192EEEEEENS_6half_tEfNS_4arch4Sm80ELb1ELb0ELb0ELb1ELb1ELb0ELb1ELb0ELi2ELi4ELi2ELi2ELb0EEENS1_21CollectiveEpilogueBwdISB_SC_SE_Li256ELb1ELb1ELi4EEENS1_25SingleTileBwdLPTSchedulerILb1ELi80ELb1EEEEEEEEEvNT_6ParamsE,@function
        .size           _ZN7cutlass13device_kernelIN5flash19enable_sm80_to_sm89INS1_16FlashAttnBwdSm80INS1_25CollectiveMainloopBwdSm80ILi2ELi1EN4cute5tupleIJNS5_1CILi64EEENS7_ILi80EEENS7_ILi192EEEEEENS_6half_tEfNS_4arch4Sm80ELb1ELb0ELb0ELb1ELb1ELb0ELb1ELb0ELi2ELi4ELi2ELi2ELb0EEENS1_21CollectiveEpilogueBwdISB_SC_SE_Li256ELb1ELb1ELi4EEENS1_25SingleTileBwdLPTSchedulerILb1ELi80ELb1EEEEEEEEEvNT_6ParamsE,(.L_x_137 - _ZN7cutlass13device_kernelIN5flash19enable_sm80_to_sm89INS1_16FlashAttnBwdSm80INS1_25CollectiveMainloopBwdSm80ILi2ELi1EN4cute5tupleIJNS5_1CILi64EEENS7_ILi80EEENS7_ILi192EEEEEENS_6half_tEfNS_4arch4Sm80ELb1ELb0ELb0ELb1ELb1ELb0ELb1ELb0ELi2ELi4ELi2ELi2ELb0EEENS1_21CollectiveEpilogueBwdISB_SC_SE_Li256ELb1ELb1ELi4EEENS1_25SingleTileBwdLPTSchedulerILb1ELi80ELb1EEEEEEEEEvNT_6ParamsE)
        .other          _ZN7cutlass13device_kernelIN5flash19enable_sm80_to_sm89INS1_16FlashAttnBwdSm80INS1_25CollectiveMainloopBwdSm80ILi2ELi1EN4cute5tupleIJNS5_1CILi64EEENS7_ILi80EEENS7_ILi192EEEEEENS_6half_tEfNS_4arch4Sm80ELb1ELb0ELb0ELb1ELb1ELb0ELb1ELb0ELi2ELi4ELi2ELi2ELb0EEENS1_21CollectiveEpilogueBwdISB_SC_SE_Li256ELb1ELb1ELi4EEENS1_25SingleTileBwdLPTSchedulerILb1ELi80ELb1EEEEEEEEEvNT_6ParamsE,@"STO_CUDA_ENTRY STV_DEFAULT"
_ZN7cutlass13device_kernelIN5flash19enable_sm80_to_sm89INS1_16FlashAttnBwdSm80INS1_25CollectiveMainloopBwdSm80ILi2ELi1EN4cute5tupleIJNS5_1CILi64EEENS7_ILi80EEENS7_ILi192EEEEEENS_6half_tEfNS_4arch4Sm80ELb1ELb0ELb0ELb1ELb1ELb0ELb1ELb0ELi2ELi4ELi2ELi2ELb0EEENS1_21CollectiveEpilogueBwdISB_SC_SE_Li256ELb1ELb1ELi4EEENS1_25SingleTileBwdLPTSchedulerILb1ELi80ELb1EEEEEEEEEvNT_6ParamsE:
[----:B------:R-:W-:Y:S01]  /*0000*/  LDC R1, c[0x0][0x28] ;  /* 0x00000a00ff017b82 */ /* 0x000fe20000000800 */
[----:B------:R-:W-:Y:S05]  /*0010*/  EXIT ;  /* 0x000000000000794d */ /* 0x000fea0003800000 */
.L_x_58:
        /* <DEDUP_REMOVED lines=14> */
.L_x_137:


//--------------------- .text._ZN7cutlass13device_kernelIN5flash19enable_sm80_to_sm89INS1_16FlashAttnBwdSm80INS1_25CollectiveMainloopBwdSm80ILi2ELi1EN4cute5tupleIJNS5_1CILi64EEENS7_ILi80EEENS7_ILi192EEEEEENS_6half_tEfNS_4arch4Sm80ELb1ELb0ELb0ELb1ELb0ELb0ELb1ELb0ELi2ELi4ELi2ELi2ELb0EEENS1_24CollectiveEpilogueBwdGQAISB_fSE_Li256ELb1ELb0EEENS1_25SingleTileBwdLPTSchedulerILb1ELi80ELb0EEEEEEEEEvNT_6ParamsE --------------------------
	.section	.text._ZN7cutlass13device_kernelIN5flash19enable_sm80_to_sm89INS1_16FlashAttnBwdSm80INS1_25CollectiveMainloopBwdSm80ILi2ELi1EN4cute5tupleIJNS5_1CILi64EEENS7_ILi80EEENS7_ILi192EEEEEENS_6half_tEfNS_4arch4Sm80ELb1ELb0ELb0ELb1ELb0ELb0ELb1ELb0ELi2ELi4ELi2ELi2ELb0EEENS1_24CollectiveEpilogueBwdGQAISB_fSE_Li256ELb1ELb0EEENS1_25SingleTileBwdLPTSchedulerILb1ELi80ELb0EEEEEEEEEvNT_6ParamsE,"ax",@progbits
	.align	128
.text._ZN7cutlass13device_kernelIN5flash19enable_sm80_to_sm89INS1_16FlashAttnBwdSm80INS1_25CollectiveMainloopBwdSm80ILi2ELi1EN4cute5tupleIJNS5_1CILi64EEENS7_ILi80EEENS7_ILi192EEEEEENS_6half_tEfNS_4arch4Sm80ELb1ELb0ELb0ELb1ELb0ELb0ELb1ELb0ELi2ELi4ELi2ELi2ELb0EEENS1_24CollectiveEpilogueBwdGQAISB_fSE_Li256ELb1ELb0EEENS1_25SingleTileBwdLPTSchedulerILb1ELi80ELb0EEEEEEEEEvNT_6ParamsE:
        .type           _ZN7cutlass13device_kernelIN5flash19enable_sm80_to_sm89INS1_16FlashAttnBwdSm80INS1_25CollectiveMainloopBwdSm80ILi2ELi1EN4cute5tupleIJNS5_1CILi64EEENS7_ILi80EEENS7_ILi192EEEEEENS_6half_tEfNS_4arch4Sm80ELb1ELb0ELb0ELb1ELb0ELb0ELb1ELb0ELi2ELi4ELi2ELi2ELb0EEENS1_24CollectiveEpilogueBwdGQAISB_fSE_Li256ELb1ELb0EEENS1_25SingleTileBwdLPTSchedulerILb1ELi80ELb0EEEEEEEEEvNT_6ParamsE,@function
        .size           _ZN7cutlass13device_kernelIN5flash19enable_sm80_to_sm89INS1_16FlashAttnBwdSm80INS1_25CollectiveMainloopBwdSm80ILi2ELi1EN4cute5tupleIJNS5_1CILi64EEENS7_ILi80EEENS7_ILi192EEEEEENS_6half_tEfNS_4arch4Sm80ELb1ELb0ELb0ELb1ELb0ELb0ELb1ELb0ELi2ELi4ELi2ELi2ELb0EEENS1_24CollectiveEpilogueBwdGQAISB_fSE_Li256ELb1ELb0EEENS1_25SingleTileBwdLPTSchedulerILb1ELi80ELb0EEEEEEEEEvNT_6ParamsE,(.L_x_138 - _ZN7cutlass13device_kernelIN5flash19enable_sm80_to_sm89INS1_16FlashAttnBwdSm80INS1_25CollectiveMainloopBwdSm80ILi2ELi1EN4cute5tupleIJNS5_1CILi64EEENS7_ILi80EEENS7_ILi192EEEEEENS_6half_tEfNS_4arch4Sm80ELb1ELb0ELb0ELb1ELb0ELb0ELb1ELb0ELi2ELi4ELi2ELi2ELb0EEENS1_24CollectiveEpilogueBwdGQAISB_fSE_Li256ELb1ELb0EEENS1_25SingleTileBwdLPTSchedulerILb1ELi80ELb0EEEEEEEEEvNT_6ParamsE)
        .other          _ZN7cutlass13device_kernelIN5flash19enable_sm80_to_sm89INS1_16FlashAttnBwdSm80INS1_25CollectiveMainloopBwdSm80ILi2ELi1EN4cute5tupleIJNS5_1CILi64EEENS7_ILi80EEENS7_ILi192EEEEEENS_6half_tEfNS_4arch4Sm80ELb1ELb0ELb0ELb1ELb0ELb0ELb1ELb0ELi2ELi4ELi2ELi2ELb0EEENS1_24CollectiveEpilogueBwdGQAISB_fSE_Li256ELb1ELb0EEENS1_25SingleTileBwdLPTSchedulerILb1ELi80ELb0EEEEEEEEEvNT_6ParamsE,@"STO_CUDA_ENTRY STV_DEFAULT"
_ZN7cutlass13device_kernelIN5flash19enable_sm80_to_sm89INS1_16FlashAttnBwdSm80INS1_25CollectiveMainloopBwdSm80ILi2ELi1EN4cute5tupleIJNS5_1CILi64EEENS7_ILi80EEENS7_ILi192EEEEEENS_6half_tEfNS_4arch4Sm80ELb1ELb0ELb0ELb1ELb0ELb0ELb1ELb0ELi2ELi4ELi2ELi2ELb0EEENS1_24CollectiveEpilogueBwdGQAISB_fSE_Li256ELb1ELb0EEENS1_25SingleTileBwdLPTSchedulerILb1ELi80ELb0EEEEEEEEEvNT_6ParamsE:
[----:B------:R-:W-:Y:S01]  /*0000*/  LDC R1, c[0x0][0x28] ;  /* 0x00000a00ff017b82 */ /* 0x000fe20000000800 */
[----:B------:R-:W-:Y:S05]  /*0010*/  EXIT ;  /* 0x000000000000794d */ /* 0x000fea0003800000 */
.L_x_59:
        /* <DEDUP_REMOVED lines=14> */
.L_x_138:


//--------------------- .text._ZN7cutlass13device_kernelIN5flash32FlashAttnBwdPostprocessConvertdQIN4cute5tupleIJNS3_1CILi80EEENS5_ILi192EEEEEENS_6half_tEfNS_4arch4Sm80ELi256ENS3_8TiledMMAINS3_8MMA_AtomIJNS3_28SM80_16x8x16_F32F16F16F32_TNEEEENS3_6LayoutINS4_IJNS5_ILi4EEENS5_ILi2EEENS5_ILi1EEEEEENS4_IJSJ_SH_NS5_ILi0EEEEEEEENS4_IJNS5_ILi64EEENS5_ILi16EEESP_EEEEELb1EEEEEvNT_6ParamsE --------------------------
	.section	.text._ZN7cutlass13device_kernelIN5flash32FlashAttnBwdPostprocessConvertdQIN4cute5tupleIJNS3_1CILi80EEENS5_ILi192EEEEEENS_6half_tEfNS_4arch4Sm80ELi256ENS3_8TiledMMAINS3_8MMA_AtomIJNS3_28SM80_16x8x16_F32F16F16F32_TNEEEENS3_6LayoutINS4_IJNS5_ILi4EEENS5_ILi2EEENS5_ILi1EEEEEENS4_IJSJ_SH_NS5_ILi0EEEEEEEENS4_IJNS5_ILi64EEENS5_ILi16EEESP_EEEEELb1EEEEEvNT_6ParamsE,"ax",@progbits
	.align	128
.text._ZN7cutlass13device_kernelIN5flash32FlashAttnBwdPostprocessConvertdQIN4cute5tupleIJNS3_1CILi80EEENS5_ILi192EEEEEENS_6half_tEfNS_4arch4Sm80ELi256ENS3_8TiledMMAINS3_8MMA_AtomIJNS3_28SM80_16x8x16_F32F16F16F32_TNEEEENS3_6LayoutINS4_IJNS5_ILi4EEENS5_ILi2EEENS5_ILi1EEEEEENS4_IJSJ_SH_NS5_ILi0EEEEEEEENS4_IJNS5_ILi64EEENS5_ILi16EEESP_EEEEELb1EEEEEvNT_6ParamsE:
        .type           _ZN7cutlass13device_kernelIN5flash32FlashAttnBwdPostprocessConvertdQIN4cute5tupleIJNS3_1CILi80EEENS5_ILi192EEEEEENS_6half_tEfNS_4arch4Sm80ELi256ENS3_8TiledMMAINS3_8MMA_AtomIJNS3_28SM80_16x8x16_F32F16F16F32_TNEEEENS3_6LayoutINS4_IJNS5_ILi4EEENS5_ILi2EEENS5_ILi1EEEEEENS4_IJSJ_SH_NS5_ILi0EEEEEEEENS4_IJNS5_ILi64EEENS5_ILi16EEESP_EEEEELb1EEEEEvNT_6ParamsE,@function
        .size           _ZN7cutlass13device_kernelIN5flash32FlashAttnBwdPostprocessConvertdQIN4cute5tupleIJNS3_1CILi80EEENS5_ILi192EEEEEENS_6half_tEfNS_4arch4Sm80ELi256ENS3_8TiledMMAINS3_8MMA_AtomIJNS3_28SM80_16x8x16_F32F16F16F32_TNEEEENS3_6LayoutINS4_IJNS5_ILi4EEENS5_ILi2EEENS5_ILi1EEEEEENS4_IJSJ_SH_NS5_ILi0EEEEEEEENS4_IJNS5_ILi64EEENS5_ILi16EEESP_EEEEELb1EEEEEvNT_6ParamsE,(.L_x_139 - _ZN7cutlass13device_kernelIN5flash32FlashAttnBwdPostprocessConvertdQIN4cute5tupleIJNS3_1CILi80EEENS5_ILi192EEEEEENS_6half_tEfNS_4arch4Sm80ELi256ENS3_8TiledMMAINS3_8MMA_AtomIJNS3_28SM80_16x8x16_F32F16F16F32_TNEEEENS3_6LayoutINS4_IJNS5_ILi4EEENS5_ILi2EEENS5_ILi1EEEEEENS4_IJSJ_SH_NS5_ILi0EEEEEEEENS4_IJNS5_ILi64EEENS5_ILi16EEESP_EEEEELb1EEEEEvNT_6ParamsE)
        .other          _ZN7cutlass13device_kernelIN5flash32FlashAttnBwdPostprocessConvertdQIN4cute5tupleIJNS3_1CILi80EEENS5_ILi192EEEEEENS_6half_tEfNS_4arch4Sm80ELi256ENS3_8TiledMMAINS3_8MMA_AtomIJNS3_28SM80_16x8x16_F32F16F16F32_TNEEEENS3_6LayoutINS4_IJNS5_ILi4EEENS5_ILi2EEENS5_ILi1EEEEEENS4_IJSJ_SH_NS5_ILi0EEEEEEEENS4_IJNS5_ILi64EEENS5_ILi16EEESP_EEEEELb1EEEEEvNT_6ParamsE,@"STO_CUDA_ENTRY STV_DEFAULT"
_ZN7cutlass13device_kernelIN5flash32FlashAttnBwdPostprocessConvertdQIN4cute5tupleIJNS3_1CILi80EEENS5_ILi192EEEEEENS_6half_tEfNS_4arch4Sm80ELi256ENS3_8TiledMMAINS3_8MMA_AtomIJNS3_28SM80_16x8x16_F32F16F16F32_TNEEEENS3_6LayoutINS4_IJNS5_ILi4EEENS5_ILi2EEENS5_ILi1EEEEEENS4_IJSJ_SH_NS5_ILi0EEEEEEEENS4_IJNS5_ILi64EEENS5_ILi16EEESP_EEEEELb1EEEEEvNT_6ParamsE:
[----:B------:R-:W-:Y:S08]  /*0000*/  LDC R1, c[0x0][0x28] ;  /* 0x00000a00ff017b82 */ /* 0x000ff00000000800 */
[----:B------:R-:W0:Y:S01]  /*0010*/  LDC.64 R4, c[0x0][0x278] ;  /* 0x00009e00ff047b82 */ /* 0x000e220000000a00 */
[----:B------:R-:W1:Y:S01]  /*0020*/  S2R R11, SR_CTAID.Z ;  /* 0x00000000000b7919 */ /* 0x000e620000002700 */
[----:B------:R-:W-:Y:S01]  /*0030*/  ULDC.64 UR4, c[0x0][0x270] ;  /* 0x00009c0000047ab9 */ /* 0x000fe20000000a00 */
[----:B------:R-:W-:Y:S01]  /*0040*/  ULDC.64 UR6, c[0x0][0x208] ;  /* 0x0000820000067ab9 */ /* 0x000fe20000000a00 */
[----:B------:R-:W-:-:S04]  /*0050*/  ISETP.NE.U32.AND P0, PT, RZ, UR4, PT ;  /* 0x00000004ff007c0c */ /* 0x000fc8000bf05070 */
[----:B------:R-:W1:Y:S01]  /*0060*/  LDC.64 R2, c[0x0][0x270] ;  /* 0x00009c00ff027b82 */ /* 0x000e620000000a00 */
[----:B------:R-:W-:Y:S02]  /*0070*/  ISETP.NE.AND.EX P0, PT, RZ, UR5, PT, P0 ;  /* 0x00000005ff007c0c */ /* 0x000fe4000bf05300 */
[----:B0-----:R-:W-:-:S04]  /*0080*/  ISETP.NE.U32.AND P1, PT, R4, RZ, PT ;  /* 0x000000ff0400720c */ /* 0x001fc80003f25070 */
[----:B------:R-:W-:Y:S01]  /*0090*/  ISETP.NE.AND.EX P1, PT, R5, RZ, PT, P1 ;  /* 0x000000ff0500720c */ /* 0x000fe20003f25310 */
[----:B------:R-:W0:Y:S01]  /*00a0*/  LDC R64, c[0x0][0x240] ;  /* 0x00009000ff407b82 */ /* 0x000e220000000800 */
[----:B-1----:R-:W-:-:S05]  /*00b0*/  IMAD.WIDE R2, R11, 0x4, R2 ;  /* 0x000000040b027825 */ /* 0x002fca00078e0202 */
[----:B------:R1:W5:Y:S06]  /*00c0*/  @P0 LDG.E R69, desc[UR6][R2.64] ;  /* 0x0000000602450981 */ /* 0x00036c000c1e1900 */
[----:B------:R-:W2:Y:S01]  /*00d0*/  @P1 LDC.64 R4, c[0x0][0x278] ;  /* 0x00009e00ff041b82 */ /* 0x000ea20000000a00 */
[----:B------:R-:W3:Y:S01]  /*00e0*/  S2R R65, SR_CTAID.X ;  /* 0x0000000000417919 */ /* 0x000ee20000002500 */
[----:B--2---:R-:W-:-:S05]  /*00f0*/  @P1 IMAD.WIDE R4, R11, 0x4, R4 ;  /* 0x000000040b041825 */ /* 0x004fca00078e0204 */
[----:B0-----:R1:W5:Y:S01]  /*0100*/  @P1 LDG.E R64, desc[UR6][R4.64] ;  /* 0x0000000604401981 */ /* 0x001362000c1e1900 */
[----:B---3--:R-:W-:Y:S01]  /*0110*/  IMAD R7, R65, 0x50, RZ ;  /* 0x0000005041077824 */ /* 0x008fe200078e02ff */
[----:B------:R-:W-:Y:S06]  /*0120*/  @P1 BRA `(.L_x_60) ;  /* 0x0000000000101947 */ /* 0x000fec0003800000 */
[----:B------:R-:W-:Y:S05]  /*0130*/  @!P0 BRA `(.L_x_60) ;  /* 0x00000000000c8947 */ /* 0x000fea0003800000 */
[----:B-1----:R-:W2:Y:S04]  /*0140*/  LDG.E R5, desc[UR6][R2.64] ;  /* 0x0000000602057981 */ /* 0x002ea8000c1e1900 */
[----:B-----5:R-:W2:Y:S02]  /*0150*/  LDG.E R64, desc[UR6][R2.64+0x4] ;  /* 0x0000040602407981 */ /* 0x020ea4000c1e1900 */
[----:B--2---:R-:W-:-:S07]  /*0160*/  IMAD.IADD R64, R64, 0x1, -R5 ;  /* 0x0000000140407824 */ /* 0x004fce00078e0a05 */
.L_x_60:
[----:B-1----:R-:W0:Y:S01]  /*0170*/  S2R R3, SR_TID.X ;  /* 0x0000000000037919 */ /* 0x002e220000002100 */
[----:B------:R-:W-:Y:S01]  /*0180*/  ISETP.NE.U32.AND P1, PT, RZ, UR4, PT ;  /* 0x00000004ff007c0c */ /* 0x000fe2000bf25070 */
[----:B-----5:R-:W-:Y:S01]  /*0190*/  @P0 IMAD R0, R11, 0x50, R69 ;  /* 0x000000500b000824 */ /* 0x020fe200078e0245 */
[----:B------:R-:W-:Y:S02]  /*01a0*/  ISETP.GE.AND P2, PT, R7, R64, PT ;  /* 0x000000400700720c */ /* 0x000fe40003f46270 */
[----:B------:R-:W-:Y:S01]  /*01b0*/  ISETP.NE.AND.EX P1, PT, RZ, UR5, PT, P1 ;  /* 0x00000005ff007c0c */ /* 0x000fe2000bf25310 */
[----:B------:R-:W-:-:S12]  /*01c0*/  @P0 IMAD.HI R0, R0, 0x66666667, RZ ;  /* 0x6666666700000827 */ /* 0x000fd800078e02ff */
[----:B------:R-:W-:Y:S05]  /*01d0*/  @P1 EXIT P2 ;  /* 0x000000000000194d */ /* 0x000fea0001000000 */
[----:B------:R-:W1:Y:S01]  /*01e0*/  S2UR UR8, SR_CTAID.Y ;  /* 0x00000000000879c3 */ /* 0x000e620000002600 */
[----:B------:R-:W-:Y:S01]  /*01f0*/  @P0 SHF.R.U32.HI R5, RZ, 0x1f, R0 ;  /* 0x0000001fff050819 */ /* 0x000fe20000011600 */
[----:B------:R-:W-:Y:S01]  /*0200*/  IMAD R9, R65, 0x3c00, RZ ;  /* 0x00003c0041097824 */ /* 0x000fe200078e02ff */
[----:B------:R-:W-:Y:S01]  /*0210*/  SHF.R.S32.HI R2, RZ, 0x1f, R11 ;  /* 0x0000001fff027819 */ /* 0x000fe2000001140b */
[----:B0-----:R-:W-:Y:S01]  /*0220*/  IMAD.SHL.U32 R66, R3, 0x4, RZ ;  /* 0x0000000403427824 */ /* 0x001fe200078e00ff */
[----:B------:R-:W-:Y:S01]  /*0230*/  @P0 LEA.HI.SX32 R5, R0, R5, 0x1b ;  /* 0x0000000500050211 */ /* 0x000fe200078fdaff */
[----:B------:R-:W-:Y:S01]  /*0240*/  ULDC.64 UR4, c[0x0][0x230] ;  /* 0x00008c0000047ab9 */ /* 0x000fe20000000a00 */
[----:B------:R-:W-:Y:S01]  /*0250*/  SEL R2, R2, RZ, !P1 ;  /* 0x000000ff02027207 */ /* 0x000fe20004800000 */
[----:B------:R-:W0:Y:S01]  /*0260*/  LDC.64 R12, c[0x0][0x228] ;  /* 0x00008a00ff0c7b82 */ /* 0x000e220000000a00 */
[----:B------:R-:W-:Y:S01]  /*0270*/  SHF.R.S32.HI R0, RZ, 0x1f, R66 ;  /* 0x0000001fff007819 */ /* 0x000fe20000011442 */
[----:B------:R-:W-:Y:S01]  /*0280*/  @P0 IMAD R7, R5, 0x3c00, RZ ;  /* 0x00003c0005070824 */ /* 0x000fe200078e02ff */
[----:B------:R-:W-:-:S02]  /*0290*/  CS2R R4, SRZ ;  /* 0x0000000000047805 */ /* 0x000fc4000001ff00 */
[----:B------:R-:W-:Y:S02]  /*02a0*/  SHF.R.S32.HI R67, RZ, 0x1f, R3 ;  /* 0x0000001fff437819 */ /* 0x000fe40000011403 */
[----:B------:R-:W-:Y:S01]  /*02b0*/  CS2R R76, SRZ ;  /* 0x00000000004c7805 */ /* 0x000fe2000001ff00 */
[--C-:B------:R-:W-:Y:S01]  /*02c0*/  @P0 IMAD.MOV.U32 R4, RZ, RZ, R7.reuse ;  /* 0x000000ffff040224 */ /* 0x100fe200078e0007 */
[----:B------:R-:W-:Y:S01]  /*02d0*/  @P0 SHF.R.S32.HI R5, RZ, 0x1f, R7 ;  /* 0x0000001fff050819 */ /* 0x000fe20000011407 */
[----:B------:R-:W-:Y:S01]  /*02e0*/  IMAD R64, R65, -0x50, R64 ;  /* 0xffffffb041407824 */ /* 0x000fe200078e0240 */
[--C-:B------:R-:W-:Y:S01]  /*02f0*/  SHF.R.S32.HI R7, RZ, 0x1f, R9.reuse ;  /* 0x0000001fff077819 */ /* 0x100fe20000011409 */
[----:B------:R-:W-:Y:S01]  /*0300*/  ULDC UR10, c[0x0][0x268] ;  /* 0x00009a00000a7ab9 */ /* 0x000fe20000000800 */
[----:B------:R-:W-:Y:S01]  /*0310*/  IADD3 R4, P2, P3, R4, R66, R9 ;  /* 0x0000004204047210 */ /* 0x000fe20007b5e009 */
[----:B------:R-:W-:-:S03]  /*0320*/  IMAD R9, R2, UR4, RZ ;  /* 0x0000000402097c24 */ /* 0x000fc6000f8e02ff */
[----:B------:R-:W-:Y:S01]  /*0330*/  IADD3.X R5, R5, R0, R7, P2, P3 ;  /* 0x0000000005057210 */ /* 0x000fe200017e6407 */
[----:B-1----:R-:W-:-:S06]  /*0340*/  USHF.R.S32.HI UR9, URZ, 0x1f, UR8 ;  /* 0x0000001f3f097899 */ /* 0x002fcc0008011408 */
[C---:B0-----:R-:W-:Y:S02]  /*0350*/  IMAD R0, R12.reuse, UR9, RZ ;  /* 0x000000090c007c24 */ /* 0x041fe4000f8e02ff */
[----:B------:R-:W-:-:S04]  /*0360*/  IMAD.WIDE.U32 R4, R12, UR8, R4 ;  /* 0x000000080c047c25 */ /* 0x000fc8000f8e0004 */
[----:B------:R-:W-:Y:S01]  /*0370*/  IMAD R7, R13, UR8, R0 ;  /* 0x000000080d077c24 */ /* 0x000fe2000f8e0200 */
[----:B------:R-:W-:-:S03]  /*0380*/  SEL R0, R11, RZ, !P1 ;  /* 0x000000ff0b007207 */ /* 0x000fc60004800000 */
[----:B------:R-:W-:Y:S02]  /*0390*/  IMAD.IADD R5, R5, 0x1, R7 ;  /* 0x0000000105057824 */ /* 0x000fe400078e0207 */
[C---:B------:R-:W-:Y:S02]  /*03a0*/  IMAD R9, R0.reuse, UR5, R9 ;  /* 0x0000000500097c24 */ /* 0x040fe4000f8e0209 */
[----:B------:R-:W-:Y:S01]  /*03b0*/  IMAD.WIDE.U32 R4, R0, UR4, R4 ;  /* 0x0000000400047c25 */ /* 0x000fe2000f8e0004 */
[----:B------:R-:W-:-:S03]  /*03c0*/  ULDC.64 UR4, c[0x0][0x210] ;  /* 0x0000840000047ab9 */ /* 0x000fc60000000a00 */
[----:B------:R-:W-:Y:S01]  /*03d0*/  IMAD.IADD R5, R5, 0x1, R9 ;  /* 0x0000000105057824 */ /* 0x000fe200078e0209 */
[----:B------:R-:W-:-:S04]  /*03e0*/  LEA R74, P1, R4, UR4, 0x2 ;  /* 0x00000004044a7c11 */ /* 0x000fc8000f8210ff */
[----:B------:R-:W-:-:S05]  /*03f0*/  LEA.HI.X R75, R4, UR5, R5, 0x2, P1 ;  /* 0x00000005044b7c11 */ /* 0x000fca00088f1405 */
[----:B------:R-:W2:Y:S04]  /*0400*/  LDG.E.128 R4, desc[UR6][R74.64] ;  /* 0x000000064a047981 */ /* 0x000ea8000c1e1d00 */
[----:B------:R-:W3:Y:S04]  /*0410*/  LDG.E.128 R8, desc[UR6][R74.64+0x1000] ;  /* 0x001000064a087981 */ /* 0x000ee8000c1e1d00 */
[----:B------:R-:W4:Y:S04]  /*0420*/  LDG.E.128 R12, desc[UR6][R74.64+0x2000] ;  /* 0x002000064a0c7981 */ /* 0x000f28000c1e1d00 */
[----:B------:R-:W5:Y:S04]  /*0430*/  LDG.E.128 R16, desc[UR6][R74.64+0x3000] ;  /* 0x003000064a107981 */ /* 0x000f68000c1e1d00 */
        /* <DEDUP_REMOVED lines=10> */
[----:B------:R0:W5:Y:S01]  /*04e0*/  LDG.E.128 R60, desc[UR6][R74.64+0xe000] ;  /* 0x00e000064a3c7981 */ /* 0x000162000c1e1d00 */
[----:B------:R-:W1:Y:S01]  /*04f0*/  S2UR UR5, SR_CgaCtaId ;  /* 0x00000000000579c3 */ /* 0x000e620000008800 */
[----:B------:R-:W-:Y:S01]  /*0500*/  UMOV UR4, 0x400 ;  /* 0x0000040000047882 */ /* 0x000fe20000000000 */
[CC--:B------:R-:W-:Y:S01]  /*0510*/  LEA.HI R70, R67.reuse, R3.reuse, RZ, 0x2 ;  /* 0x0000000343467211 */ /* 0x0c0fe200078f10ff */
[----:B------:R-:W-:Y:S01]  /*0520*/  @P0 IMAD.MOV.U32 R76, RZ, RZ, R69 ;  /* 0x000000ffff4c0224 */ /* 0x000fe200078e0045 */
[----:B------:R-:W-:Y:S01]  /*0530*/  LEA.HI R71, R67, R3, RZ, 0x3 ;  /* 0x0000000343477211 */ /* 0x000fe200078f18ff */
[----:B------:R-:W-:Y:S01]  /*0540*/  BSSY B0, `(.L_x_61) ;  /* 0x0000178000007945 */ /* 0x000fe20003800000 */
[----:B------:R-:W-:-:S02]  /*0550*/  SHF.R.S32.HI R72, RZ, 0x2, R70 ;  /* 0x00000002ff487819 */ /* 0x000fc40000011446 */
[----:B------:R-:W-:Y:S02]  /*0560*/  SHF.R.S32.HI R68, RZ, 0x1f, R70 ;  /* 0x0000001fff447819 */ /* 0x000fe40000011446 */
[----:B------:R-:W-:Y:S02]  /*0570*/  @P0 SHF.R.S32.HI R77, RZ, 0x1f, R69 ;  /* 0x0000001fff4d0819 */ /* 0x000fe40000011445 */
[----:B------:R-:W-:Y:S02]  /*0580*/  SHF.R.S32.HI R73, RZ, 0x3, R71 ;  /* 0x00000003ff497819 */ /* 0x000fe40000011447 */
[----:B0-----:R-:W-:Y:S02]  /*0590*/  LEA.HI R74, R67, R3, RZ, 0x7 ;  /* 0x00000003434a7211 */ /* 0x001fe400078f38ff */
[----:B------:R-:W-:Y:S02]  /*05a0*/  LEA.HI R69, R68, R72, RZ, 0x3 ;  /* 0x0000004844457211 */ /* 0x000fe400078f18ff */
[----:B------:R-:W-:-:S02]  /*05b0*/  IADD3 R68, P0, R73, R76, RZ ;  /* 0x0000004c49447210 */ /* 0x000fc40007f1e0ff */
[----:B------:R-:W-:Y:S02]  /*05c0*/  LOP3.LUT R74, R74, 0xffffff80, RZ, 0xc0, !PT ;  /* 0xffffff804a4a7812 */ /* 0x000fe400078ec0ff */
[----:B------:R-:W-:Y:S01]  /*05d0*/  LOP3.LUT R76, R69, 0xfffffff8, RZ, 0xc0, !PT ;  /* 0xfffffff8454c7812 */ /* 0x000fe200078ec0ff */
[----:B-1----:R-:W-:Y:S01]  /*05e0*/  ULEA UR4, UR5, UR4, 0x18 ;  /* 0x0000000405047291 */ /* 0x002fe2000f8ec03f */
[----:B------:R-:W-:Y:S02]  /*05f0*/  LOP3.LUT R70, R70, 0xfffffffc, RZ, 0xc0, !PT ;  /* 0xfffffffc46467812 */ /* 0x000fe400078ec0ff */
[----:B------:R-:W-:Y:S01]  /*0600*/  IADD3 R74, R74, R72, -R76 ;  /* 0x000000484a4a7210 */ /* 0x000fe20007ffe84c */
[----:B------:R-:W-:Y:S01]  /*0610*/  UIADD3 UR5, UR4, 0xf000, URZ ;  /* 0x0000f00004057890 */ /* 0x000fe2000fffe03f */
[----:B------:R-:W-:Y:S01]  /*0620*/  LEA.HI R72, R67, R3, RZ, 0x5 ;  /* 0x0000000343487211 */ /* 0x000fe200078f28ff */
[C---:B------:R-:W-:Y:S01]  /*0630*/  IMAD.IADD R70, R3.reuse, 0x1, -R70 ;  /* 0x0000000103467824 */ /* 0x040fe200078e0a46 */
[----:B------:R-:W-:-:S02]  /*0640*/  LEA R75, R3, UR4, 0x4 ;  /* 0x00000004034b7c11 */ /* 0x000fc4000f8e20ff */
[----:B------:R-:W-:Y:S02]  /*0650*/  LEA.HI R67, R67, R3, RZ, 0x6 ;  /* 0x0000000343437211 */ /* 0x000fe400078f30ff */
[----:B------:R-:W-:Y:S02]  /*0660*/  VIMNMX R64, R64, 0x50, PT ;  /* 0x0000005040407848 */ /* 0x000fe40003fe0100 */
[----:B------:R-:W-:Y:S01]  /*0670*/  LEA.HI.X.SX32 R69, R73, R77, 0x1, P0 ;  /* 0x0000004d49457211 */ /* 0x000fe200000f0eff */
[----:B------:R-:W-:Y:S01]  /*0680*/  IMAD.SHL.U32 R67, R67, 0x2, RZ ;  /* 0x0000000243437824 */ /* 0x000fe200078e00ff */
[----:B------:R-:W-:Y:S02]  /*0690*/  ISETP.GE.AND P4, PT, R73, R64, PT ;  /* 0x000000404900720c */ /* 0x000fe40003f86270 */
[----:B------:R-:W-:Y:S01]  /*06a0*/  ISETP.GT.AND P3, PT, R3, 0x27f, PT ;  /* 0x0000027f0300780c */ /* 0x000fe20003f64270 */
[----:B------:R-:W-:Y:S01]  /*06b0*/  IMAD.WIDE R68, R65, 0x50, R68 ;  /* 0x0000005041447825 */ /* 0x000fe200078e0244 */
[----:B------:R-:W-:Y:S01]  /*06c0*/  LOP3.LUT R67, R67, 0xffffff80, RZ, 0xc0, !PT ;  /* 0xffffff8043437812 */ /* 0x000fe200078ec0ff */
[----:B--2---:R0:W-:Y:S04]  /*06d0*/  STS.128 [R75], R4 ;  /* 0x000000044b007388 */ /* 0x0041e80000000c00 */
[----:B---3--:R1:W-:Y:S04]  /*06e0*/  STS.128 [R75+0x1000], R8 ;  /* 0x001000084b007388 */ /* 0x0083e80000000c00 */
[----:B----4-:R2:W-:Y:S04]  /*06f0*/  STS.128 [R75+0x2000], R12 ;  /* 0x0020000c4b007388 */ /* 0x0105e80000000c00 */
[----:B-----5:R-:W-:Y:S04]  /*0700*/  STS.128 [R75+0x3000], R16 ;  /* 0x003000104b007388 */ /* 0x020fe80000000c00 */
[----:B------:R-:W-:Y:S01]  /*0710*/  STS.128 [R75+0x4000], R20 ;  /* 0x004000144b007388 */ /* 0x000fe20000000c00 */
[----:B0-----:R-:W-:-:S03]  /*0720*/  SHF.R.S32.HI R4, RZ, 0x1f, R72 ;  /* 0x0000001fff047819 */ /* 0x001fc60000011448 */
[----:B------:R-:W-:Y:S01]  /*0730*/  STS.128 [R75+0x5000], R24 ;  /* 0x005000184b007388 */ /* 0x000fe20000000c00 */
[----:B-1----:R-:W-:Y:S02]  /*0740*/  SHF.R.S32.HI R9, RZ, 0x5, R72 ;  /* 0x00000005ff097819 */ /* 0x002fe40000011448 */
[----:B------:R-:W-:Y:S01]  /*0750*/  SHF.R.S32.HI R8, RZ, 0x1f, R71 ;  /* 0x0000001fff087819 */ /* 0x000fe20000011447 */
[----:B------:R-:W-:Y:S01]  /*0760*/  STS.128 [R75+0x6000], R28 ;  /* 0x0060001c4b007388 */ /* 0x000fe20000000c00 */
[----:B------:R-:W-:Y:S02]  /*0770*/  LEA.HI R4, R4, R9, RZ, 0x2 ;  /* 0x0000000904047211 */ /* 0x000fe400078f10ff */
[----:B------:R-:W-:Y:S01]  /*0780*/  LEA.HI R8, R8, R73, RZ, 0x2 ;  /* 0x0000004908087211 */ /* 0x000fe200078f10ff */
[----:B------:R-:W-:Y:S01]  /*0790*/  STS.128 [R75+0x7000], R32 ;  /* 0x007000204b007388 */ /* 0x000fe20000000c00 */
[----:B------:R-:W-:Y:S02]  /*07a0*/  LOP3.LUT R6, R4, 0xfffffffc, RZ, 0xc0, !PT ;  /* 0xfffffffc04067812 */ /* 0x000fe400078ec0ff */
[----:B------:R-:W-:Y:S01]  /*07b0*/  LOP3.LUT R8, R8, 0xffffffc, RZ, 0xc0, !PT ;  /* 0x0ffffffc08087812 */ /* 0x000fe200078ec0ff */
[----:B------:R-:W-:Y:S01]  /*07c0*/  STS.128 [R75+0x8000], R36 ;  /* 0x008000244b007388 */ /* 0x000fe20000000c00 */
[----:B------:R-:W-:Y:S01]  /*07d0*/  LEA.HI R4, R70, R70, RZ, 0x1 ;  /* 0x0000004646047211 */ /* 0x000fe200078f08ff */
[----:B------:R-:W-:-:S02]  /*07e0*/  IMAD.IADD R11, R9, 0x1, -R6 ;  /* 0x00000001090b7824 */ /* 0x000fc400078e0a06 */
[----:B------:R-:W-:Y:S01]  /*07f0*/  STS.128 [R75+0x9000], R40 ;  /* 0x009000284b007388 */ /* 0x000fe20000000c00 */
[----:B------:R-:W-:Y:S01]  /*0800*/  IMAD.IADD R8, R73, 0x1, -R8 ;  /* 0x0000000149087824 */ /* 0x000fe200078e0a08 */
[----:B------:R-:W-:Y:S01]  /*0810*/  LOP3.LUT R7, R4, 0x3fffffe, RZ, 0xc0, !PT ;  /* 0x03fffffe04077812 */ /* 0x000fe200078ec0ff */
[----:B------:R-:W-:Y:S01]  /*0820*/  IMAD R74, R11, 0x500, R74 ;  /* 0x000005000b4a7824 */ /* 0x000fe200078e024a */
[----:B------:R-:W-:Y:S01]  /*0830*/  STS.128 [R75+0xa000], R44 ;  /* 0x00a0002c4b007388 */ /* 0x000fe20000000c00 */
[C---:B------:R-:W-:Y:S02]  /*0840*/  VIADD R11, R73.reuse, 0x20 ;  /* 0x00000020490b7836 */ /* 0x040fe40000000000 */
[----:B------:R-:W-:Y:S01]  /*0850*/  VIADD R73, R73, 0x40 ;  /* 0x0000004049497836 */ /* 0x000fe20000000000 */
[----:B------:R-:W-:Y:S01]  /*0860*/  STS.128 [R75+0xb000], R48 ;  /* 0x00b000304b007388 */ /* 0x000fe20000000c00 */
[----:B------:R-:W-:Y:S01]  /*0870*/  IMAD R10, R8, 0x10, R67 ;  /* 0x00000010080a7824 */ /* 0x000fe200078e0243 */
[-C--:B------:R-:W-:Y:S01]  /*0880*/  ISETP.GE.AND P0, PT, R11, R64.reuse, PT ;  /* 0x000000400b00720c */ /* 0x080fe20003f06270 */
[----:B------:R-:W-:Y:S01]  /*0890*/  IMAD.IADD R7, R70, 0x1, -R7 ;  /* 0x0000000146077824 */ /* 0x000fe200078e0a07 */
[----:B------:R-:W-:Y:S01]  /*08a0*/  STS.128 [R75+0xc000], R52 ;  /* 0x00c000344b007388 */ /* 0x000fe20000000c00 */
[----:B------:R-:W-:Y:S01]  /*08b0*/  ISETP.GE.AND P1, PT, R73, R64, PT ;  /* 0x000000404900720c */ /* 0x000fe20003f26270 */
[----:B------:R-:W-:-:S02]  /*08c0*/  IMAD.SHL.U32 R4, R4, 0x20, RZ ;  /* 0x0000002004047824 */ /* 0x000fc400078e00ff */
[----:B------:R-:W-:Y:S01]  /*08d0*/  STS.128 [R75+0xd000], R56 ;  /* 0x00d000384b007388 */ /* 0x000fe20000000c00 */
[----:B------:R-:W-:Y:S02]  /*08e0*/  IMAD R74, R7, 0x20, R74 ;  /* 0x00000020074a7824 */ /* 0x000fe400078e024a */
[C---:B------:R-:W-:Y:S01]  /*08f0*/  LOP3.LUT R7, R4.reuse, 0x40, RZ, 0xc0, !PT ;  /* 0x0000004004077812 */ /* 0x040fe200078ec0ff */
[----:B------:R-:W-:Y:S01]  /*0900*/  STS.128 [R75+0xe000], R60 ;  /* 0x00e0003c4b007388 */ /* 0x000fe20000000c00 */
[----:B------:R-:W-:Y:S01]  /*0910*/  BAR.SYNC.DEFER_BLOCKING 0x0 ;  /* 0x0000000000007b1d */ /* 0x000fe20000010000 */
[----:B------:R-:W-:Y:S01]  /*0920*/  LOP3.LUT P2, RZ, R4, 0x40, RZ, 0xc0, !PT ;  /* 0x0000004004ff7812 */ /* 0x000fe2000784c0ff */
[----:B------:R-:W-:Y:S01]  /*0930*/  IMAD.SHL.U32 R9, R9, 0x40, RZ ;  /* 0x0000004009097824 */ /* 0x000fe200078e00ff */
[----:B------:R-:W-:Y:S02]  /*0940*/  LOP3.LUT R4, R71, 0xfffffff8, RZ, 0xc0, !PT ;  /* 0xfffffff847047812 */ /* 0x000fe400078ec0ff */
[----:B------:R-:W-:-:S02]  /*0950*/  LEA.HI R7, R7, R7, RZ, 0x1d ;  /* 0x0000000707077211 */ /* 0x000fc400078fe8ff */
[----:B------:R-:W-:Y:S01]  /*0960*/  LOP3.LUT R9, R9, 0x40, RZ, 0xc0, !PT ;  /* 0x0000004009097812 */ /* 0x000fe200078ec0ff */
[----:B------:R-:W-:Y:S02]  /*0970*/  IMAD.IADD R4, R3, 0x1, -R4 ;  /* 0x0000000103047824 */ /* 0x000fe400078e0a04 */
[----:B------:R-:W-:-:S03]  /*0980*/  IMAD.IADD R74, R7, 0x1, R74 ;  /* 0x00000001074a7824 */ /* 0x000fc600078e024a */
[C---:B------:R-:W-:Y:S01]  /*0990*/  LEA.HI R7, R4.reuse, R4, RZ, 0x1 ;  /* 0x0000000404077211 */ /* 0x040fe200078f08ff */
[----:B------:R-:W-:Y:S01]  /*09a0*/  IMAD.SHL.U32 R4, R4, 0x8, RZ ;  /* 0x0000000804047824 */ /* 0x000fe200078e00ff */
[----:B--2---:R-:W-:Y:S02]  /*09b0*/  LEA R12, R74, UR5, 0x1 ;  /* 0x000000054a0c7c11 */ /* 0x004fe4000f8e08ff */
[----:B------:R-:W-:Y:S02]  /*09c0*/  SHF.R.S32.HI R7, RZ, 0x1, R7 ;  /* 0x00000001ff077819 */ /* 0x000fe40000011407 */
[----:B------:R-:W-:Y:S02]  /*09d0*/  LOP3.LUT R8, R9, 0x8, R4, 0xf8, !PT ;  /* 0x0000000809087812 */ /* 0x000fe400078ef804 */
[----:B------:R-:W-:Y:S01]  /*09e0*/  SHF.R.U32.HI R9, RZ, 0x3, R9 ;  /* 0x00000003ff097819 */ /* 0x000fe20000011609 */
[----:B------:R-:W-:Y:S01]  /*09f0*/  IMAD R10, R7, 0x500, R10 ;  /* 0x00000500070a7824 */ /* 0x000fe200078e020a */
[----:B------:R-:W0:Y:S02]  /*0a00*/  LDS R60, [R66+UR4+0x2000] ;  /* 0x00200004423c7984 */ /* 0x000e240008000800 */
[----:B------:R-:W-:Y:S01]  /*0a10*/  LOP3.LUT R11, R8, R9, RZ, 0x3c, !PT ;  /* 0x00000009080b7212 */ /* 0x000fe200078e3cff */
[C---:B------:R-:W-:Y:S01]  /*0a20*/  VIADD R7, R12.reuse, 0x10 ;  /* 0x000000100c077836 */ /* 0x040fe20000000000 */
[----:B------:R-:W1:Y:S01]  /*0a30*/  LDS R59, [R66+UR4+0x2400] ;  /* 0x00240004423b7984 */ /* 0x000e620008000800 */
[----:B------:R-:W-:Y:S01]  /*0a40*/  @P2 VIADD R7, R12, 0xfffffff0 ;  /* 0xfffffff00c072836 */ /* 0x000fe20000000000 */
[----:B------:R-:W-:-:S02]  /*0a50*/  ISETP.GT.AND P2, PT, R3, 0x17f, PT ;  /* 0x0000017f0300780c */ /* 0x000fc40003f44270 */
[----:B------:R-:W2:Y:S04]  /*0a60*/  LDS R5, [R66+UR4] ;  /* 0x0000000442057984 */ /* 0x000ea80008000800 */
[----:B------:R-:W3:Y:S04]  /*0a70*/  LDS R6, [R66+UR4+0x400] ;  /* 0x0004000442067984 */ /* 0x000ee80008000800 */
[----:B------:R-:W4:Y:S04]  /*0a80*/  LDS R58, [R66+UR4+0x2800] ;  /* 0x00280004423a7984 */ /* 0x000f280008000800 */
[----:B------:R-:W5:Y:S04]  /*0a90*/  LDS R56, [R66+UR4+0x2c00] ;  /* 0x002c000442387984 */ /* 0x000f680008000800 */
[----:B------:R-:W5:Y:S04]  /*0aa0*/  LDS R57, [R66+UR4+0x800] ;  /* 0x0008000442397984 */ /* 0x000f680008000800 */
[----:B------:R-:W5:Y:S04]  /*0ab0*/  LDS R64, [R66+UR4+0xc00] ;  /* 0x000c000442407984 */ /* 0x000f680008000800 */
[----:B------:R-:W5:Y:S04]  /*0ac0*/  LDS R65, [R66+UR4+0x1000] ;  /* 0x0010000442417984 */ /* 0x000f680008000800 */
[----:B------:R-:W5:Y:S04]  /*0ad0*/  LDS R67, [R66+UR4+0x1400] ;  /* 0x0014000442437984 */ /* 0x000f680008000800 */
[----:B------:R-:W5:Y:S01]  /*0ae0*/  LDS R62, [R66+UR4+0x1800] ;  /* 0x00180004423e7984 */ /* 0x000f620008000800 */
[----:B0-----:R-:W-:-:S03]  /*0af0*/  FMUL.FTZ R60, R60, UR10 ;  /* 0x0000000a3c3c7c20 */ /* 0x001fc60008410000 */
[----:B------:R-:W0:Y:S01]  /*0b00*/  LDS R61, [R66+UR4+0x1c00] ;  /* 0x001c0004423d7984 */ /* 0x000e220008000800 */
[----:B-1----:R-:W-:-:S03]  /*0b10*/  FMUL.FTZ R59, R59, UR10 ;  /* 0x0000000a3b3b7c20 */ /* 0x002fc60008410000 */
[----:B------:R-:W1:Y:S01]  /*0b20*/  LDS R52, [R66+UR4+0x3000] ;  /* 0x0030000442347984 */ /* 0x000e620008000800 */
[----:B--2---:R-:W-:Y:S01]  /*0b30*/  FMUL.FTZ R8, R5, UR10 ;  /* 0x0000000a05087c20 */ /* 0x004fe20008410000 */
[----:B------:R-:W-:Y:S02]  /*0b40*/  F2FP.F16.F32.PACK_AB R60, R59, R60 ;  /* 0x0000003c3b3c723e */ /* 0x000fe400000000ff */
[----:B------:R-:W2:Y:S01]  /*0b50*/  LDS R54, [R66+UR4+0x3400] ;  /* 0x0034000442367984 */ /* 0x000ea20008000800 */
[----:B---3--:R-:W-:Y:S01]  /*0b60*/  FMUL.FTZ R9, R6, UR10 ;  /* 0x0000000a06097c20 */ /* 0x008fe20008410000 */
[----:B------:R-:W-:Y:S01]  /*0b70*/  IMAD.IADD R6, R10, 0x1, R11 ;  /* 0x000000010a067824 */ /* 0x000fe200078e020b */
[----:B------:R-:W-:Y:S01]  /*0b80*/  LEA R10, R74, UR4, 0x1 ;  /* 0x000000044a0a7c11 */ /* 0x000fe2000f8e08ff */
[----:B------:R-:W3:Y:S01]  /*0b90*/  LDS R55, [R66+UR4+0x3800] ;  /* 0x0038000442377984 */ /* 0x000ee20008000800 */
[----:B----4-:R-:W-:Y:S01]  /*0ba0*/  FMUL.FTZ R58, R58, UR10 ;  /* 0x0000000a3a3a7c20 */ /* 0x010fe20008410000 */
[----:B------:R-:W-:-:S02]  /*0bb0*/  F2FP.F16.F32.PACK_AB R70, R9, R8 ;  /* 0x000000080946723e */ /* 0x000fc400000000ff */
[----:B------:R-:W4:Y:S01]  /*0bc0*/  LDS R48, [R66+UR4+0x3c00] ;  /* 0x003c000442307984 */ /* 0x000f220008000800 */
[----:B-----5:R-:W-:Y:S01]  /*0bd0*/  FMUL.FTZ R59, R56, UR10 ;  /* 0x0000000a383b7c20 */ /* 0x020fe20008410000 */
[C---:B------:R-:W-:Y:S02]  /*0be0*/  PRMT R71, R70.reuse, 0x7610, R71 ;  /* 0x0000761046477816 */ /* 0x040fe40000000047 */
[----:B------:R-:W5:Y:S01]  /*0bf0*/  LDS R47, [R66+UR4+0x4000] ;  /* 0x00400004422f7984 */ /* 0x000f620008000800 */
[----:B------:R-:W-:Y:S01]  /*0c00*/  FMUL.FTZ R63, R57, UR10 ;  /* 0x0000000a393f7c20 */ /* 0x000fe20008410000 */
[----:B------:R-:W-:Y:S02]  /*0c10*/  PRMT R72, R70, 0x7632, R72 ;  /* 0x0000763246487816 */ /* 0x000fe40000000048 */
[----:B------:R-:W5:Y:S01]  /*0c20*/  LDS R51, [R66+UR4+0x4400] ;  /* 0x0044000442337984 */ /* 0x000f620008000800 */
[----:B------:R-:W-:Y:S01]  /*0c30*/  FMUL.FTZ R64, R64, UR10 ;  /* 0x0000000a40407c20 */ /* 0x000fe20008410000 */
[----:B------:R-:W-:-:S02]  /*0c40*/  F2FP.F16.F32.PACK_AB R58, R59, R58 ;  /* 0x0000003a3b3a723e */ /* 0x000fc400000000ff */
[----:B------:R-:W5:Y:S01]  /*0c50*/  LDS R53, [R66+UR4+0x4800] ;  /* 0x0048000442357984 */ /* 0x000f620008000800 */
[----:B------:R-:W-:Y:S01]  /*0c60*/  FMUL.FTZ R65, R65, UR10 ;  /* 0x0000000a41417c20 */ /* 0x000fe20008410000 */
[----:B------:R-:W-:Y:S02]  /*0c70*/  F2FP.F16.F32.PACK_AB R63, R64, R63 ;  /* 0x0000003f403f723e */ /* 0x000fe400000000ff */
[----:B------:R-:W5:Y:S01]  /*0c80*/  LDS R45, [R66+UR4+0x4c00] ;  /* 0x004c0004422d7984 */ /* 0x000f620008000800 */
[----:B------:R-:W-:Y:S01]  /*0c90*/  FMUL.FTZ R70, R67, UR10 ;  /* 0x0000000a43467c20 */ /* 0x000fe20008410000 */
[----:B------:R-:W-:Y:S02]  /*0ca0*/  PRMT R64, R63, 0x7632, R64 ;  /* 0x000076323f407816 */ /* 0x000fe40000000040 */
[----:B------:R-:W5:Y:S01]  /*0cb0*/  LDS R42, [R66+UR4+0x5800] ;  /* 0x00580004422a7984 */ /* 0x000f620008000800 */
[----:B------:R-:W-:Y:S01]  /*0cc0*/  FMUL.FTZ R62, R62, UR10 ;  /* 0x0000000a3e3e7c20 */ /* 0x000fe20008410000 */
[----:B------:R-:W-:-:S02]  /*0cd0*/  F2FP.F16.F32.PACK_AB R65, R70, R65 ;  /* 0x000000414641723e */ /* 0x000fc400000000ff */
[----:B------:R-:W5:Y:S01]  /*0ce0*/  LDS R44, [R66+UR4+0x5c00] ;  /* 0x005c0004422c7984 */ /* 0x000f620008000800 */
[----:B0-----:R-:W-:Y:S01]  /*0cf0*/  FMUL.FTZ R61, R61, UR10 ;  /* 0x0000000a3d3d7c20 */ /* 0x001fe20008410000 */
[----:B------:R-:W-:Y:S02]  /*0d00*/  PRMT R56, R58, 0x7632, R56 ;  /* 0x000076323a387816 */ /* 0x000fe40000000038 */
[----:B------:R-:W-:Y:S01]  /*0d10*/  LDS R38, [R66+UR4+0x6400] ;  /* 0x0064000442267984 */ /* 0x000fe20008000800 */
[----:B-1----:R-:W-:Y:S01]  /*0d20*/  FMUL.FTZ R52, R52, UR10 ;  /* 0x0000000a34347c20 */ /* 0x002fe20008410000 */
[----:B------:R-:W-:Y:S02]  /*0d30*/  F2FP.F16.F32.PACK_AB R61, R61, R62 ;  /* 0x0000003e3d3d723e */ /* 0x000fe400000000ff */
[----:B------:R-:W0:Y:S01]  /*0d40*/  LDS R37, [R66+UR4+0x6800] ;  /* 0x0068000442257984 */ /* 0x000e220008000800 */
[----:B--2---:R-:W-:Y:S01]  /*0d50*/  FMUL.FTZ R59, R54, UR10 ;  /* 0x0000000a363b7c20 */ /* 0x004fe20008410000 */
[----:B------:R-:W-:-:S02]  /*0d60*/  PRMT R62, R65, 0x7632, R62 ;  /* 0x00007632413e7816 */ /* 0x000fc4000000003e */
[----:B------:R-:W-:Y:S01]  /*0d70*/  LDS R41, [R66+UR4+0x6c00] ;  /* 0x006c000442297984 */ /* 0x000fe20008000800 */
[----:B---3--:R-:W-:Y:S01]  /*0d80*/  FMUL.FTZ R55, R55, UR10 ;  /* 0x0000000a37377c20 */ /* 0x008fe20008410000 */
[----:B------:R-:W-:Y:S02]  /*0d90*/  F2FP.F16.F32.PACK_AB R52, R59, R52 ;  /* 0x000000343b34723e */ /* 0x000fe400000000ff */
[----:B------:R-:W1:Y:S01]  /*0da0*/  LDS R50, [R66+UR4+0x5000] ;  /* 0x0050000442327984 */ /* 0x000e620008000800 */
[----:B----4-:R-:W-:Y:S01]  /*0db0*/  FMUL.FTZ R48, R48, UR10 ;  /* 0x0000000a30307c20 */ /* 0x010fe20008410000 */
[----:B------:R-:W-:Y:S02]  /*0dc0*/  PRMT R59, R52, 0x7632, R59 ;  /* 0x00007632343b7816 */ /* 0x000fe4000000003b */
[----:B------:R-:W2:Y:S01]  /*0dd0*/  LDS R49, [R66+UR4+0x5400] ;  /* 0x0054000442317984 */ /* 0x000ea20008000800 */
[----:B-----5:R-:W-:Y:S01]  /*0de0*/  FMUL.FTZ R47, R47, UR10 ;  /* 0x0000000a2f2f7c20 */ /* 0x020fe20008410000 */
[----:B------:R-:W-:-:S02]  /*0df0*/  F2FP.F16.F32.PACK_AB R55, R48, R55 ;  /* 0x000000373037723e */ /* 0x000fc400000000ff */
[----:B------:R-:W3:Y:S01]  /*0e00*/  LDS R46, [R66+UR4+0x6000] ;  /* 0x00600004422e7984 */ /* 0x000ee20008000800 */
[----:B------:R-:W-:Y:S01]  /*0e10*/  FMUL.FTZ R48, R51, UR10 ;  /* 0x0000000a33307c20 */ /* 0x000fe20008410000 */
[----:B------:R-:W-:Y:S02]  /*0e20*/  PRMT R51, R52, 0x7610, R51 ;  /* 0x0000761034337816 */ /* 0x000fe40000000033 */
[----:B------:R-:W4:Y:S01]  /*0e30*/  LDS R43, [R66+UR4+0x7000] ;  /* 0x00700004422b7984 */ /* 0x000f220008000800 */
[----:B------:R-:W-:Y:S01]  /*0e40*/  PRMT R54, R60, 0x7632, R54 ;  /* 0x000076323c367816 */ /* 0x000fe20000000036 */
[----:B------:R-:W-:Y:S01]  /*0e50*/  FMUL.FTZ R53, R53, UR10 ;  /* 0x0000000a35357c20 */ /* 0x000fe20008410000 */
[----:B------:R-:W-:Y:S01]  /*0e60*/  F2FP.F16.F32.PACK_AB R47, R48, R47 ;  /* 0x0000002f302f723e */ /* 0x000fe200000000ff */
[----:B------:R-:W-:Y:S01]  /*0e70*/  LDS R35, [R66+UR4+0x7400] ;  /* 0x0074000442237984 */ /* 0x000fe20008000800 */
[----:B------:R-:W-:Y:S01]  /*0e80*/  FMUL.FTZ R52, R45, UR10 ;  /* 0x0000000a2d347c20 */ /* 0x000fe20008410000 */
[----:B------:R-:W-:-:S02]  /*0e90*/  PRMT R48, R55, 0x7632, R48 ;  /* 0x0000763237307816 */ /* 0x000fc40000000030 */
[----:B------:R-:W5:Y:S01]  /*0ea0*/  LDS R32, [R66+UR4+0x8000] ;  /* 0x0080000442207984 */ /* 0x000f620008000800 */
[----:B------:R-:W-:Y:S01]  /*0eb0*/  FMUL.FTZ R42, R42, UR10 ;  /* 0x0000000a2a2a7c20 */ /* 0x000fe20008410000 */
[----:B------:R-:W-:Y:S02]  /*0ec0*/  F2FP.F16.F32.PACK_AB R52, R52, R53 ;  /* 0x000000353434723e */ /* 0x000fe400000000ff */
[----:B------:R-:W-:Y:S01]  /*0ed0*/  LDS R34, [R66+UR4+0x8400] ;  /* 0x0084000442227984 */ /* 0x000fe20008000800 */
[----:B------:R-:W-:Y:S01]  /*0ee0*/  FMUL.FTZ R45, R44, UR10 ;  /* 0x0000000a2c2d7c20 */ /* 0x000fe20008410000 */
[----:B------:R-:W-:Y:S02]  /*0ef0*/  PRMT R53, R47, 0x7610, R53 ;  /* 0x000076102f357816 */ /* 0x000fe40000000035 */
[----:B------:R-:W-:Y:S01]  /*0f00*/  LDS R28, [R66+UR4+0x8c00] ;  /* 0x008c0004421c7984 */ /* 0x000fe20008000800 */
[----:B------:R-:W-:Y:S02]  /*0f10*/  PRMT R44, R52, 0x7632, R44 ;  /* 0x00007632342c7816 */ /* 0x000fe4000000002c */
[----:B------:R-:W-:Y:S01]  /*0f20*/  F2FP.F16.F32.PACK_AB R42, R45, R42 ;  /* 0x0000002a2d2a723e */ /* 0x000fe200000000ff */
[----:B------:R-:W5:Y:S01]  /*0f30*/  LDS R27, [R66+UR4+0x9000] ;  /* 0x00900004421b7984 */ /* 0x000f620008000800 */
[----:B0-----:R-:W-:Y:S01]  /*0f40*/  FMUL.FTZ R37, R37, UR10 ;  /* 0x0000000a25257c20 */ /* 0x001fe20008410000 */
[----:B------:R-:W-:-:S02]  /*0f50*/  LEA R6, R6, UR5, 0x1 ;  /* 0x0000000506067c11 */ /* 0x000fc4000f8e08ff */
[----:B------:R-:W-:Y:S01]  /*0f60*/  LDS R31, [R66+UR4+0x9400] ;  /* 0x00940004421f7984 */ /* 0x000fe20008000800 */
[----:B------:R-:W-:-:S03]  /*0f70*/  PRMT R45, R42, 0x7632, R45 ;  /* 0x000076322a2d7816 */ /* 0x000fc6000000002d */
[----:B------:R-:W0:Y:S01]  /*0f80*/  LDS R40, [R66+UR4+0x7800] ;  /* 0x0078000442287984 */ /* 0x000e220008000800 */
[----:B-1----:R-:W-:-:S03]  /*0f90*/  FMUL.FTZ R50, R50, UR10 ;  /* 0x0000000a32327c20 */ /* 0x002fc60008410000 */
[----:B------:R-:W1:Y:S01]  /*0fa0*/  LDS R39, [R66+UR4+0x7c00] ;  /* 0x007c000442277984 */ /* 0x000e620008000800 */
[----:B--2---:R-:W-:-:S03]  /*0fb0*/  FMUL.FTZ R49, R49, UR10 ;  /* 0x0000000a31317c20 */ /* 0x004fc60008410000 */
[----:B------:R-:W2:Y:S01]  /*0fc0*/  LDS R33, [R66+UR4+0x9800] ;  /* 0x0098000442217984 */ /* 0x000ea20008000800 */
[----:B---3--:R-:W-:Y:S01]  /*0fd0*/  FMUL.FTZ R46, R46, UR10 ;  /* 0x0000000a2e2e7c20 */ /* 0x008fe20008410000 */
[----:B------:R-:W-:Y:S02]  /*0fe0*/  F2FP.F16.F32.PACK_AB R49, R49, R50 ;  /* 0x000000323131723e */ /* 0x000fe400000000ff */
[----:B------:R-:W-:Y:S01]  /*0ff0*/  LDS R25, [R66+UR4+0x9c00] ;  /* 0x009c000442197984 */ /* 0x000fe20008000800 */
[----:B----4-:R-:W-:Y:S01]  /*1000*/  FMUL.FTZ R43, R43, UR10 ;  /* 0x0000000a2b2b7c20 */ /* 0x010fe20008410000 */
[----:B------:R-:W-:Y:S02]  /*1010*/  PRMT R50, R49, 0x7632, R50 ;  /* 0x0000763231327816 */ /* 0x000fe40000000032 */
[----:B------:R-:W3:Y:S04]  /*1020*/  LDS R36, [R66+UR4+0x8800] ;  /* 0x0088000442247984 */ /* 0x000ee80008000800 */
[----:B------:R-:W4:Y:S01]  /*1030*/  LDS R30, [R66+UR4+0xa000] ;  /* 0x00a00004421e7984 */ /* 0x000f220008000800 */
[----:B-----5:R-:W-:-:S03]  /*1040*/  FMUL.FTZ R32, R32, UR10 ;  /* 0x0000000a20207c20 */ /* 0x020fc60008410000 */
[----:B------:R-:W5:Y:S04]  /*1050*/  LDS R29, [R66+UR4+0xa400] ;  /* 0x00a40004421d7984 */ /* 0x000f680008000800 */
[----:B------:R-:W5:Y:S04]  /*1060*/  LDS R22, [R66+UR4+0xa800] ;  /* 0x00a8000442167984 */ /* 0x000f680008000800 */
[----:B------:R-:W-:Y:S01]  /*1070*/  LDS R24, [R66+UR4+0xac00] ;  /* 0x00ac000442187984 */ /* 0x000fe20008000800 */
[----:B------:R-:W-:-:S03]  /*1080*/  FMUL.FTZ R27, R27, UR10 ;  /* 0x0000000a1b1b7c20 */ /* 0x000fc60008410000 */
[----:B------:R-:W5:Y:S04]  /*1090*/  LDS R26, [R66+UR4+0xb000] ;  /* 0x00b00004421a7984 */ /* 0x000f680008000800 */
[----:B------:R-:W-:Y:S01]  /*10a0*/  LDS R18, [R66+UR4+0xb400] ;  /* 0x00b4000442127984 */ /* 0x000fe20008000800 */
[----:B0-----:R-:W-:-:S03]  /*10b0*/  FMUL.FTZ R40, R40, UR10 ;  /* 0x0000000a28287c20 */ /* 0x001fc60008410000 */
[----:B------:R-:W-:Y:S01]  /*10c0*/  LDS R21, [R66+UR4+0xbc00] ;  /* 0x00bc000442157984 */ /* 0x000fe20008000800 */
[----:B-1----:R-:W-:-:S03]  /*10d0*/  FMUL.FTZ R39, R39, UR10 ;  /* 0x0000000a27277c20 */ /* 0x002fc60008410000 */
[----:B------:R-:W-:Y:S01]  /*10e0*/  LDS R15, [R66+UR4+0xc400] ;  /* 0x00c40004420f7984 */ /* 0x000fe20008000800 */
[----:B--2---:R-:W-:Y:S01]  /*10f0*/  FMUL.FTZ R33, R33, UR10 ;  /* 0x0000000a21217c20 */ /* 0x004fe20008410000 */
[----:B------:R-:W-:Y:S02]  /*1100*/  F2FP.F16.F32.PACK_AB R39, R39, R40 ;  /* 0x000000282727723e */ /* 0x000fe400000000ff */
[----:B------:R-:W0:Y:S02]  /*1110*/  LDS R17, [R66+UR4+0xb800] ;  /* 0x00b8000442117984 */ /* 0x000e240008000800 */
[----:B------:R-:W-:Y:S02]  /*1120*/  PRMT R40, R39, 0x7632, R40 ;  /* 0x0000763227287816 */ /* 0x000fe40000000028 */
[----:B------:R-:W1:Y:S01]  /*1130*/  LDS R23, [R66+UR4+0xc000] ;  /* 0x00c0000442177984 */ /* 0x000e620008000800 */
[----:B---3--:R-:W-:-:S03]  /*1140*/  FMUL.FTZ R36, R36, UR10 ;  /* 0x0000000a24247c20 */ /* 0x008fc60008410000 */
[----:B------:R-:W2:Y:S01]  /*1150*/  LDS R20, [R66+UR4+0xc800] ;  /* 0x00c8000442147984 */ /* 0x000ea20008000800 */
[----:B----4-:R-:W-:-:S03]  /*1160*/  FMUL.FTZ R30, R30, UR10 ;  /* 0x0000000a1e1e7c20 */ /* 0x010fc60008410000 */
[----:B------:R-:W3:Y:S01]  /*1170*/  LDS R19, [R66+UR4+0xcc00] ;  /* 0x00cc000442137984 */ /* 0x000ee20008000800 */
[----:B-----5:R-:W-:-:S03]  /*1180*/  FMUL.FTZ R29, R29, UR10 ;  /* 0x0000000a1d1d7c20 */ /* 0x020fc60008410000 */
[----:B------:R-:W4:Y:S01]  /*1190*/  LDS R13, [R66+UR4+0xd000] ;  /* 0x00d00004420d7984 */ /* 0x000f220008000800 */
[----:B------:R-:W-:Y:S01]  /*11a0*/  FMUL.FTZ R22, R22, UR10 ;  /* 0x0000000a16167c20 */ /* 0x000fe20008410000 */
[----:B------:R-:W-:Y:S02]  /*11b0*/  F2FP.F16.F32.PACK_AB R29, R29, R30 ;  /* 0x0000001e1d1d723e */ /* 0x000fe400000000ff */
[----:B------:R-:W5:Y:S02]  /*11c0*/  LDS R14, [R66+UR4+0xd400] ;  /* 0x00d40004420e7984 */ /* 0x000f640008000800 */
[----:B------:R-:W-:Y:S02]  /*11d0*/  PRMT R30, R29, 0x7632, R30 ;  /* 0x000076321d1e7816 */ /* 0x000fe4000000001e */
[----:B------:R-:W5:Y:S01]  /*11e0*/  LDS R16, [R66+UR4+0xd800] ;  /* 0x00d8000442107984 */ /* 0x000f620008000800 */
[----:B------:R-:W-:-:S03]  /*11f0*/  FMUL.FTZ R26, R26, UR10 ;  /* 0x0000000a1a1a7c20 */ /* 0x000fc60008410000 */
[----:B------:R-:W-:Y:S04]  /*1200*/  LDS R8, [R66+UR4+0xdc00] ;  /* 0x00dc000442087984 */ /* 0x000fe80008000800 */
[----:B------:R-:W5:Y:S04]  /*1210*/  LDS R11, [R66+UR4+0xe000] ;  /* 0x00e00004420b7984 */ /* 0x000f680008000800 */
[----:B------:R-:W5:Y:S04]  /*1220*/  LDS R12, [R66+UR4+0xe400] ;  /* 0x00e40004420c7984 */ /* 0x000f680008000800 */
[----:B------:R-:W5:Y:S01]  /*1230*/  LDS R9, [R66+UR4+0xe800] ;  /* 0x00e8000442097984 */ /* 0x000f620008000800 */
[----:B0-----:R-:W-:-:S03]  /*1240*/  FMUL.FTZ R17, R17, UR10 ;  /* 0x0000000a11117c20 */ /* 0x001fc60008410000 */
[----:B------:R0:W5:Y:S01]  /*1250*/  LDS R57, [R66+UR4+0xec00] ;  /* 0x00ec000442397984 */ /* 0x0001620008000800 */
[----:B-1----:R-:W-:-:S03]  /*1260*/  FMUL.FTZ R23, R23, UR10 ;  /* 0x0000000a17177c20 */ /* 0x002fc60008410000 */
[----:B------:R-:W-:Y:S01]  /*1270*/  STS.U16 [R10+0xf000], R71 ;  /* 0x00f000470a007388 */ /* 0x000fe20000000400 */
[----:B--2---:R-:W-:Y:S01]  /*1280*/  FMUL.FTZ R20, R20, UR10 ;  /* 0x0000000a14147c20 */ /* 0x004fe20008410000 */
[----:B0-----:R-:W-:Y:S02]  /*1290*/  PRMT R66, R61, 0x7632, R66 ;  /* 0x000076323d427816 */ /* 0x001fe40000000042 */
[----:B------:R-:W-:Y:S01]  /*12a0*/  STS.U16 [R10+0xf020], R72 ;  /* 0x00f020480a007388 */ /* 0x000fe20000000400 */
[----:B---3--:R-:W-:Y:S01]  /*12b0*/  FMUL.FTZ R19, R19, UR10 ;  /* 0x0000000a13137c20 */ /* 0x008fe20008410000 */
[----:B----4-:R-:W-:Y:S02]  /*12c0*/  FMUL.FTZ R13, R13, UR10 ;  /* 0x0000000a0d0d7c20 */ /* 0x010fe40008410000 */
[----:B------:R-:W-:Y:S02]  /*12d0*/  STS.U16 [R7], R63 ;  /* 0x0000003f07007388 */ /* 0x000fe40000000400 */
[----:B------:R-:W-:Y:S01]  /*12e0*/  F2FP.F16.F32.PACK_AB R19, R19, R20 ;  /* 0x000000141313723e */ /* 0x000fe200000000ff */
[----:B-----5:R-:W-:Y:S01]  /*12f0*/  FMUL.FTZ R14, R14, UR10 ;  /* 0x0000000a0e0e7c20 */ /* 0x020fe20008410000 */
[----:B------:R-:W-:Y:S01]  /*1300*/  STS.U16 [R7+0x20], R64 ;  /* 0x0000204007007388 */ /* 0x000fe20000000400 */
[----:B------:R-:W-:-:S03]  /*1310*/  FMUL.FTZ R16, R16, UR10 ;  /* 0x0000000a10107c20 */ /* 0x000fc60008410000 */
[----:B------:R-:W-:Y:S01]  /*1320*/  STS.U16 [R10+0x11800], R65 ;  /* 0x011800410a007388 */ /* 0x000fe20000000400 */
[----:B------:R-:W-:-:S03]  /*1330*/  F2FP.F16.F32.PACK_AB R13, R14, R13 ;  /* 0x0000000d0e0d723e */ /* 0x000fc600000000ff */
[----:B------:R-:W-:Y:S01]  /*1340*/  STS.U16 [R10+0x11820], R62 ;  /* 0x0118203e0a007388 */ /* 0x000fe20000000400 */
[----:B------:R-:W-:Y:S01]  /*1350*/  PRMT R14, R13, 0x7632, R14 ;  /* 0x000076320d0e7816 */ /* 0x000fe2000000000e */
[----:B------:R-:W-:Y:S02]  /*1360*/  FMUL.FTZ R11, R11, UR10 ;  /* 0x0000000a0b0b7c20 */ /* 0x000fe40008410000 */
[----:B------:R-:W-:Y:S01]  /*1370*/  STS.U16 [R7+0x2800], R61 ;  /* 0x0028003d07007388 */ /* 0x000fe20000000400 */
[----:B------:R-:W-:-:S03]  /*1380*/  FMUL.FTZ R12, R12, UR10 ;  /* 0x0000000a0c0c7c20 */ /* 0x000fc60008410000 */
[----:B------:R-:W-:Y:S01]  /*1390*/  STS.U16 [R7+0x2820], R66 ;  /* 0x0028204207007388 */ /* 0x000fe20000000400 */
[----:B------:R-:W-:-:S03]  /*13a0*/  FMUL.FTZ R9, R9, UR10 ;  /* 0x0000000a09097c20 */ /* 0x000fc60008410000 */
[----:B------:R0:W-:Y:S01]  /*13b0*/  STS.U16 [R10+0x14020], R54 ;  /* 0x014020360a007388 */ /* 0x0001e20000000400 */
[----:B------:R-:W-:-:S03]  /*13c0*/  F2FP.F16.F32.PACK_AB R11, R12, R11 ;  /* 0x0000000b0c0b723e */ /* 0x000fc600000000ff */
[----:B------:R-:W-:Y:S01]  /*13d0*/  STS.U16 [R10+0x14000], R60 ;  /* 0x0140003c0a007388 */ /* 0x000fe20000000400 */
[----:B------:R-:W-:-:S03]  /*13e0*/  PRMT R12, R11, 0x7632, R12 ;  /* 0x000076320b0c7816 */ /* 0x000fc6000000000c */
[----:B------:R-:W-:Y:S01]  /*13f0*/  STS.U16 [R7+0x5000], R58 ;  /* 0x0050003a07007388 */ /* 0x000fe20000000400 */
[----:B0-----:R-:W-:Y:S01]  /*1400*/  PRMT R54, R47, 0x7632, R54 ;  /* 0x000076322f367816 */ /* 0x001fe20000000036 */
[----:B------:R-:W-:Y:S01]  /*1410*/  FMUL.FTZ R47, R38, UR10 ;  /* 0x0000000a262f7c20 */ /* 0x000fe20008410000 */
[----:B------:R-:W-:Y:S01]  /*1420*/  FMUL.FTZ R38, R41, UR10 ;  /* 0x0000000a29267c20 */ /* 0x000fe20008410000 */
[----:B------:R-:W-:Y:S01]  /*1430*/  PRMT R41, R42, 0x7610, R41 ;  /* 0x000076102a297816 */ /* 0x000fe20000000029 */
[----:B------:R-:W-:Y:S01]  /*1440*/  FMUL.FTZ R42, R35, UR10 ;  /* 0x0000000a232a7c20 */ /* 0x000fe20008410000 */
[----:B------:R-:W-:Y:S01]  /*1450*/  STS.U16 [R7+0x5020], R56 ;  /* 0x0050203807007388 */ /* 0x000fe20000000400 */
[----:B------:R-:W-:Y:S01]  /*1460*/  FMUL.FTZ R35, R34, UR10 ;  /* 0x0000000a22237c20 */ /* 0x000fe20008410000 */
[----:B------:R-:W-:Y:S02]  /*1470*/  F2FP.F16.F32.PACK_AB R37, R38, R37 ;  /* 0x000000252625723e */ /* 0x000fe400000000ff */
[----:B------:R-:W-:Y:S01]  /*1480*/  STS.U16 [R10+0xf200], R51 ;  /* 0x00f200330a007388 */ /* 0x000fe20000000400 */
[----:B------:R-:W-:-:S02]  /*1490*/  F2FP.F16.F32.PACK_AB R46, R47, R46 ;  /* 0x0000002e2f2e723e */ /* 0x000fc400000000ff */
[----:B------:R-:W-:Y:S01]  /*14a0*/  F2FP.F16.F32.PACK_AB R42, R42, R43 ;  /* 0x0000002b2a2a723e */ /* 0x000fe200000000ff */
[----:B------:R-:W-:Y:S01]  /*14b0*/  STS.U16 [R10+0xf220], R59 ;  /* 0x00f2203b0a007388 */ /* 0x000fe20000000400 */
[----:B------:R-:W-:Y:S02]  /*14c0*/  PRMT R43, R37, 0x7610, R43 ;  /* 0x00007610252b7816 */ /* 0x000fe4000000002b */
[----:B------:R-:W-:Y:S01]  /*14d0*/  F2FP.F16.F32.PACK_AB R32, R35, R32 ;  /* 0x000000202320723e */ /* 0x000fe200000000ff */
[----:B------:R-:W-:Y:S01]  /*14e0*/  STS.U16 [R7+0x200], R55 ;  /* 0x0002003707007388 */ /* 0x000fe20000000400 */
[----:B------:R-:W-:Y:S02]  /*14f0*/  PRMT R38, R46, 0x7632, R38 ;  /* 0x000076322e267816 */ /* 0x000fe40000000026 */
[----:B------:R-:W-:Y:S01]  /*1500*/  PRMT R35, R32, 0x7632, R35 ;  /* 0x0000763220237816 */ /* 0x000fe20000000023 */
[----:B------:R-:W-:Y:S01]  /*1510*/  STS.U16 [R7+0x220], R48 ;  /* 0x0002203007007388 */ /* 0x000fe20000000400 */
[----:B------:R-:W-:-:S03]  /*1520*/  PRMT R34, R42, 0x7632, R34 ;  /* 0x000076322a227816 */ /* 0x000fc60000000022 */
[----:B------:R-:W-:Y:S04]  /*1530*/  STS.U16 [R10+0x11a00], R53 ;  /* 0x011a00350a007388 */ /* 0x000fe80000000400 */
[----:B------:R-:W-:Y:S04]  /*1540*/  STS.U16 [R10+0x11a20], R54 ;  /* 0x011a20360a007388 */ /* 0x000fe80000000400 */
[----:B------:R0:W-:Y:S04]  /*1550*/  STS.U16 [R7+0x2a20], R44 ;  /* 0x002a202c07007388 */ /* 0x0001e80000000400 */
[----:B------:R-:W-:Y:S04]  /*1560*/  STS.U16 [R7+0x2a00], R52 ;  /* 0x002a003407007388 */ /* 0x000fe80000000400 */
        /* <DEDUP_REMOVED lines=8> */
[----:B------:R-:W-:-:S02]  /*15f0*/  F2FP.F16.F32.PACK_AB R27, R28, R27 ;  /* 0x0000001b1c1b723e */ /* 0x000fc400000000ff */
[----:B------:R-:W-:Y:S01]  /*1600*/  STS.U16 [R7+0x5200], R41 ;  /* 0x0052002907007388 */ /* 0x000fe20000000400 */
[----:B------:R-:W-:Y:S02]  /*1610*/  F2FP.F16.F32.PACK_AB R32, R32, R33 ;  /* 0x000000212020723e */ /* 0x000fe400000000ff */
[----:B------:R-:W-:Y:S01]  /*1620*/  PRMT R33, R27, 0x7610, R33 ;  /* 0x000076101b217816 */ /* 0x000fe20000000021 */
[----:B------:R-:W-:Y:S01]  /*1630*/  STS.U16 [R7+0x5220], R45 ;  /* 0x0052202d07007388 */ /* 0x000fe20000000400 */
[----:B------:R-:W-:Y:S02]  /*1640*/  F2FP.F16.F32.PACK_AB R36, R37, R36 ;  /* 0x000000242524723e */ /* 0x000fe400000000ff */
        /* <DEDUP_REMOVED lines=14> */
[----:B------:R-:W-:Y:S01]  /*1730*/  STS.U16 [R7+0x2c20], R40 ;  /* 0x002c202807007388 */ /* 0x000fe20000000400 */
[----:B------:R-:W-:Y:S01]  /*1740*/  PRMT R21, R22, 0x7610, R21 ;  /* 0x0000761016157816 */ /* 0x000fe20000000015 */
[----:B------:R-:W-:Y:S01]  /*1750*/  FMUL.FTZ R22, R15, UR10 ;  /* 0x0000000a0f167c20 */ /* 0x000fe20008410000 */
[----:B------:R-:W-:Y:S01]  /*1760*/  F2FP.F16.F32.PACK_AB R26, R27, R26 ;  /* 0x0000001a1b1a723e */ /* 0x000fe200000000ff */
[----:B------:R-:W-:Y:S01]  /*1770*/  STS.U16 [R10+0x14400], R31 ;  /* 0x0144001f0a007388 */ /* 0x000fe20000000400 */
[----:B------:R-:W-:-:S02]  /*1780*/  F2FP.F16.F32.PACK_AB R17, R18, R17 ;  /* 0x000000111211723e */ /* 0x000fc400000000ff */
[----:B------:R-:W-:Y:S01]  /*1790*/  PRMT R15, R26, 0x7632, R15 ;  /* 0x000076321a0f7816 */ /* 0x000fe2000000000f */
[----:B------:R-:W-:Y:S01]  /*17a0*/  STS.U16 [R10+0x14420], R35 ;  /* 0x014420230a007388 */ /* 0x000fe20000000400 */
[----:B------:R-:W-:Y:S02]  /*17b0*/  F2FP.F16.F32.PACK_AB R22, R22, R23 ;  /* 0x000000171616723e */ /* 0x000fe400000000ff */
[----:B------:R-:W-:Y:S01]  /*17c0*/  PRMT R18, R17, 0x7632, R18 ;  /* 0x0000763211127816 */ /* 0x000fe20000000012 */
[----:B------:R-:W-:Y:S01]  /*17d0*/  STS.U16 [R7+0x5400], R36 ;  /* 0x0054002407007388 */ /* 0x000fe20000000400 */
[----:B------:R-:W-:-:S03]  /*17e0*/  PRMT R20, R22, 0x7632, R20 ;  /* 0x0000763216147816 */ /* 0x000fc60000000014 */
[----:B------:R-:W-:Y:S04]  /*17f0*/  STS.U16 [R7+0x5420], R28 ;  /* 0x0054201c07007388 */ /* 0x000fe80000000400 */
[----:B------:R-:W-:Y:S04]  /*1800*/  STS.U16 [R10+0xf600], R33 ;  /* 0x00f600210a007388 */ /* 0x000fe80000000400 */
[----:B------:R-:W-:Y:S04]  /*1810*/  STS.U16 [R10+0xf620], R34 ;  /* 0x00f620220a007388 */ /* 0x000fe80000000400 */
[----:B------:R-:W-:Y:S04]  /*1820*/  STS.U16 [R7+0x600], R32 ;  /* 0x0006002007007388 */ /* 0x000fe80000000400 */
[----:B------:R-:W-:Y:S04]  /*1830*/  STS.U16 [R7+0x620], R24 ;  /* 0x0006201807007388 */ /* 0x000fe80000000400 */
[----:B------:R0:W-:Y:S04]  /*1840*/  STS.U16 [R10+0x11e00], R29 ;  /* 0x011e001d0a007388 */ /* 0x0001e80000000400 */
[----:B------:R1:W-:Y:S04]  /*1850*/  STS.U16 [R10+0x11e20], R30 ;  /* 0x011e201e0a007388 */ /* 0x0003e80000000400 */
[----:B------:R2:W-:Y:S01]  /*1860*/  STS.U16 [R7+0x2e00], R21 ;  /* 0x002e001507007388 */ /* 0x0005e20000000400 */
[----:B0-----:R-:W-:-:S03]  /*1870*/  CS2R R28, SRZ ;  /* 0x00000000001c7805 */ /* 0x001fc6000001ff00 */
[----:B------:R0:W-:Y:S01]  /*1880*/  STS.U16 [R7+0x2e20], R25 ;  /* 0x002e201907007388 */ /* 0x0001e20000000400 */
[----:B-1----:R-:W-:-:S03]  /*1890*/  CS2R R30, SRZ ;  /* 0x00000000001e7805 */ /* 0x002fc6000001ff00 */
[----:B------:R1:W-:Y:S01]  /*18a0*/  STS.U16 [R10+0x14620], R15 ;  /* 0x0146200f0a007388 */ /* 0x0003e20000000400 */
[----:B--2---:R-:W-:-:S03]  /*18b0*/  PRMT R21, R19, 0x7632, R21 ;  /* 0x0000763213157816 */ /* 0x004fc60000000015 */
[----:B------:R2:W-:Y:S01]  /*18c0*/  STS.U16 [R10+0x14600], R26 ;  /* 0x0146001a0a007388 */ /* 0x0005e20000000400 */
[----:B0-----:R-:W-:-:S03]  /*18d0*/  CS2R R24, SRZ ;  /* 0x0000000000187805 */ /* 0x001fc6000001ff00 */
[----:B------:R-:W-:Y:S01]  /*18e0*/  STS.U16 [R7+0x5600], R17 ;  /* 0x0056001107007388 */ /* 0x000fe20000000400 */
[----:B-1----:R-:W-:Y:S01]  /*18f0*/  FMUL.FTZ R15, R8, UR10 ;  /* 0x0000000a080f7c20 */ /* 0x002fe20008410000 */
[----:B------:R-:W-:Y:S02]  /*1900*/  FMUL.FTZ R8, R57, UR10 ;  /* 0x0000000a39087c20 */ /* 0x000fe40008410000 */
[----:B------:R-:W-:Y:S01]  /*1910*/  STS.U16 [R7+0x5620], R18 ;  /* 0x0056201207007388 */ /* 0x000fe20000000400 */
[----:B--2---:R-:W-:Y:S02]  /*1920*/  CS2R R26, SRZ ;  /* 0x00000000001a7805 */ /* 0x004fe4000001ff00 */
[----:B------:R-:W-:Y:S01]  /*1930*/  F2FP.F16.F32.PACK_AB R15, R15, R16 ;  /* 0x000000100f0f723e */ /* 0x000fe200000000ff */
[----:B------:R0:W-:Y:S01]  /*1940*/  STS.U16 [R10+0xf800], R22 ;  /* 0x00f800160a007388 */ /* 0x0001e20000000400 */
[----:B------:R-:W-:Y:S02]  /*1950*/  F2FP.F16.F32.PACK_AB R8, R8, R9 ;  /* 0x000000090808723e */ /* 0x000fe400000000ff */
[----:B------:R-:W-:Y:S01]  /*1960*/  PRMT R9, R15, 0x7632, R9 ;  /* 0x000076320f097816 */ /* 0x000fe20000000009 */
[----:B------:R-:W-:Y:S01]  /*1970*/  STS.U16 [R10+0xf820], R20 ;  /* 0x00f820140a007388 */ /* 0x000fe20000000400 */
[----:B------:R-:W-:-:S03]  /*1980*/  PRMT R16, R8, 0x7632, R16 ;  /* 0x0000763208107816 */ /* 0x000fc60000000010 */
[----:B------:R1:W-:Y:S01]  /*1990*/  STS.U16 [R7+0x800], R19 ;  /* 0x0008001307007388 */ /* 0x0003e20000000400 */
[----:B0-----:R-:W-:-:S03]  /*19a0*/  CS2R R22, SRZ ;  /* 0x0000000000167805 */ /* 0x001fc6000001ff00 */
[----:B------:R0:W-:Y:S04]  /*19b0*/  STS.U16 [R7+0x820], R21 ;  /* 0x0008201507007388 */ /* 0x0001e80000000400 */
[----:B------:R-:W-:Y:S01]  /*19c0*/  STS.U16 [R10+0x12000], R13 ;  /* 0x0120000d0a007388 */ /* 0x000fe20000000400 */
[----:B-1----:R-:W-:-:S03]  /*19d0*/  CS2R R18, SRZ ;  /* 0x0000000000127805 */ /* 0x002fc6000001ff00 */
[----:B------:R-:W-:Y:S01]  /*19e0*/  STS.U16 [R10+0x12020], R14 ;  /* 0x0120200e0a007388 */ /* 0x000fe20000000400 */
[----:B0-----:R-:W-:-:S03]  /*19f0*/  CS2R R20, SRZ ;  /* 0x0000000000147805 */ /* 0x001fc6000001ff00 */
[----:B------:R0:W-:Y:S04]  /*1a00*/  STS.U16 [R7+0x3000], R15 ;  /* 0x0030000f07007388 */ /* 0x0001e80000000400 */
[----:B------:R-:W-:Y:S04]  /*1a10*/  STS.U16 [R7+0x3020], R9 ;  /* 0x0030200907007388 */ /* 0x000fe80000000400 */
[----:B------:R-:W-:Y:S01]  /*1a20*/  STS.U16 [R10+0x14800], R11 ;  /* 0x0148000b0a007388 */ /* 0x000fe20000000400 */
[----:B0-----:R-:W-:-:S03]  /*1a30*/  CS2R R14, SRZ ;  /* 0x00000000000e7805 */ /* 0x001fc6000001ff00 */
[----:B------:R0:W-:Y:S04]  /*1a40*/  STS.U16 [R10+0x14820], R12 ;  /* 0x0148200c0a007388 */ /* 0x0001e80000000400 */
[----:B------:R1:W-:Y:S04]  /*1a50*/  STS.U16 [R7+0x5800], R8 ;  /* 0x0058000807007388 */ /* 0x0003e80000000400 */
[----:B------:R2:W-:Y:S01]  /*1a60*/  STS.U16 [R7+0x5820], R16 ;  /* 0x0058201007007388 */ /* 0x0005e20000000400 */
[----:B0-----:R-:W-:Y:S02]  /*1a70*/  CS2R R12, SRZ ;  /* 0x00000000000c7805 */ /* 0x001fe4000001ff00 */
[----:B------:R-:W-:Y:S01]  /*1a80*/  CS2R R10, SRZ ;  /* 0x00000000000a7805 */ /* 0x000fe2000001ff00 */
[----:B------:R-:W-:Y:S01]  /*1a90*/  BAR.SYNC.DEFER_BLOCKING 0x0 ;  /* 0x0000000000007b1d */ /* 0x000fe20000010000 */
[----:B-1----:R-:W-:-:S02]  /*1aa0*/  CS2R R8, SRZ ;  /* 0x0000000000087805 */ /* 0x002fc4000001ff00 */
[----:B--2---:R-:W-:-:S03]  /*1ab0*/  CS2R R16, SRZ ;  /* 0x0000000000107805 */ /* 0x004fc6000001ff00 */
[----:B------:R0:W1:Y:S04]  /*1ac0*/  @!P3 LDS.128 R28, [R6] ;  /* 0x00000000061cb984 */ /* 0x0000680000000c00 */
[----:B------:R0:W2:Y:S04]  /*1ad0*/  @!P3 LDS.128 R24, [R6+0x2800] ;  /* 0x002800000618b984 */ /* 0x0000a80000000c00 */
[----:B------:R0:W3:Y:S01]  /*1ae0*/  @!P3 LDS.128 R20, [R6+0x5000] ;  /* 0x005000000614b984 */ /* 0x0000e20000000c00 */
[----:B------:R-:W-:Y:S05]  /*1af0*/  @P4 BRA `(.L_x_62) ;  /* 0x0000000000704947 */ /* 0x000fea0003800000 */
[----:B------:R-:W4:Y:S01]  /*1b00*/  LDC.64 R36, c[0x0][0x258] ;  /* 0x00009600ff247b82 */ /* 0x000f220000000a00 */
[----:B------:R-:W-:Y:S01]  /*1b10*/  SHF.R.S32.HI R5, RZ, 0x1f, R4 ;  /* 0x0000001fff057819 */ /* 0x000fe20000011404 */
[----:B------:R-:W-:Y:S01]  /*1b20*/  ULDC.64 UR4, c[0x0][0x260] ;  /* 0x0000980000047ab9 */ /* 0x000fe20000000a00 */
[----:B------:R-:W-:Y:S01]  /*1b30*/  ULDC.64 UR10, c[0x0][0x250] ;  /* 0x00009400000a7ab9 */ /* 0x000fe20000000a00 */
[----:B------:R-:W-:-:S04]  /*1b40*/  IMAD R35, R2, UR4, RZ ;  /* 0x0000000402237c24 */ /* 0x000fc8000f8e02ff */
[----:B------:R-:W-:Y:S02]  /*1b50*/  IMAD R35, R0, UR5, R35 ;  /* 0x0000000500237c24 */ /* 0x000fe4000f8e0223 */
[C---:B----4-:R-:W-:Y:S02]  /*1b60*/  IMAD R34, R36.reuse, UR9, RZ ;  /* 0x0000000924227c24 */ /* 0x050fe4000f8e02ff */
[----:B------:R-:W-:-:S04]  /*1b70*/  IMAD.WIDE.U32 R32, R36, UR8, R4 ;  /* 0x0000000824207c25 */ /* 0x000fc8000f8e0004 */
[----:B------:R-:W-:Y:S02]  /*1b80*/  IMAD R7, R37, UR8, R34 ;  /* 0x0000000825077c24 */ /* 0x000fe4000f8e0222 */
[----:B------:R-:W-:Y:S02]  /*1b90*/  VIADD R34, R4, 0x40 ;  /* 0x0000004004227836 */ /* 0x000fe40000000000 */
[----:B------:R-:W-:Y:S02]  /*1ba0*/  IMAD.IADD R33, R33, 0x1, R7 ;  /* 0x0000000121217824 */ /* 0x000fe400078e0207 */
[----:B------:R-:W-:Y:S02]  /*1bb0*/  IMAD R7, R69, UR10, RZ ;  /* 0x0000000a45077c24 */ /* 0x000fe4000f8e02ff */
[----:B------:R-:W-:Y:S01]  /*1bc0*/  IMAD.WIDE.U32 R32, R0, UR4, R32 ;  /* 0x0000000400207c25 */ /* 0x000fe2000f8e0020 */
[----:B------:R-:W-:Y:S02]  /*1bd0*/  ULDC UR4, c[0x0][0x244] ;  /* 0x0000910000047ab9 */ /* 0x000fe40000000800 */
[----:B------:R-:W-:Y:S01]  /*1be0*/  ISETP.GE.AND P4, PT, R34, UR4, PT ;  /* 0x0000000422007c0c */ /* 0x000fe2000bf86270 */
[----:B------:R-:W-:Y:S01]  /*1bf0*/  IMAD.IADD R33, R33, 0x1, R35 ;  /* 0x0000000121217824 */ /* 0x000fe200078e0223 */
[C---:B------:R-:W-:Y:S01]  /*1c00*/  ISETP.GE.AND P3, PT, R4.reuse, UR4, PT ;  /* 0x0000000404007c0c */ /* 0x040fe2000bf66270 */
[----:B------:R-:W-:-:S02]  /*1c10*/  VIADD R35, R4, 0x80 ;  /* 0x0000008004237836 */ /* 0x000fc40000000000 */
[C---:B------:R-:W-:Y:S02]  /*1c20*/  IMAD R7, R68.reuse, UR11, R7 ;  /* 0x0000000b44077c24 */ /* 0x040fe4000f8e0207 */
[----:B------:R-:W-:Y:S01]  /*1c30*/  IMAD.WIDE.U32 R32, R68, UR10, R32 ;  /* 0x0000000a44207c25 */ /* 0x000fe2000f8e0020 */
[----:B------:R-:W-:Y:S01]  /*1c40*/  ISETP.GE.AND P5, PT, R35, UR4, PT ;  /* 0x0000000423007c0c */ /* 0x000fe2000bfa6270 */
[----:B------:R-:W-:Y:S02]  /*1c50*/  ULDC.64 UR4, c[0x0][0x238] ;  /* 0x00008e0000047ab9 */ /* 0x000fe40000000a00 */
[----:B------:R-:W-:Y:S01]  /*1c60*/  IMAD.IADD R7, R33, 0x1, R7 ;  /* 0x0000000121077824 */ /* 0x000fe200078e0207 */
[----:B------:R-:W-:-:S04]  /*1c70*/  LEA R34, P6, R32, UR4, 0x1 ;  /* 0x0000000420227c11 */ /* 0x000fc8000f8c08ff */
[----:B------:R-:W-:-:S05]  /*1c80*/  LEA.HI.X R35, R32, UR5, R7, 0x1, P6 ;  /* 0x0000000520237c11 */ /* 0x000fca000b0f0c07 */
[----:B-1----:R4:W-:Y:S04]  /*1c90*/  @!P3 STG.E.128 desc[UR6][R34.64], R28 ;  /* 0x0000001c2200b986 */ /* 0x0029e8000c101d06 */
[----:B--2---:R4:W-:Y:S04]  /*1ca0*/  @!P4 STG.E.128 desc[UR6][R34.64+0x80], R24 ;  /* 0x000080182200c986 */ /* 0x0049e8000c101d06 */
[----:B---3--:R4:W-:Y:S02]  /*1cb0*/  @!P5 STG.E.128 desc[UR6][R34.64+0x100], R20 ;  /* 0x000100142200d986 */ /* 0x0089e4000c101d06 */
.L_x_62:
[----:B------:R-:W-:Y:S05]  /*1cc0*/  BSYNC B0 ;  /* 0x0000000000007941 */ /* 0x000fea0003800000 */
.L_x_61:
[----:B------:R0:W0:Y:S01]  /*1cd0*/  @!P2 LDS.128 R12, [R6+0x400] ;  /* 0x00040000060ca984 */ /* 0x0000220000000c00 */
[----:B------:R-:W-:Y:S03]  /*1ce0*/  BSSY B0, `(.L_x_63) ;  /* 0x0000023000007945 */ /* 0x000fe60003800000 */
[----:B------:R0:W0:Y:S04]  /*1cf0*/  @!P2 LDS.128 R8, [R6+0x2c00] ;  /* 0x002c00000608a984 */ /* 0x0000280000000c00 */
[----:B------:R0:W0:Y:S01]  /*1d00*/  @!P2 LDS.128 R16, [R6+0x5400] ;  /* 0x005400000610a984 */ /* 0x0000220000000c00 */
[----:B------:R-:W-:Y:S05]  /*1d10*/  @P0 BRA `(.L_x_64) ;  /* 0x00000000007c0947 */ /* 0x000fea0003800000 */
[----:B---34-:R-:W3:Y:S01]  /*1d20*/  LDC.64 R22, c[0x0][0x258] ;  /* 0x00009600ff167b82 */ /* 0x018ee20000000a00 */
[--C-:B------:R-:W-:Y:S01]  /*1d30*/  SHF.R.S32.HI R21, RZ, 0x1f, R4.reuse ;  /* 0x0000001fff157819 */ /* 0x100fe20000011404 */
[----:B------:R-:W-:Y:S01]  /*1d40*/  IMAD.MOV.U32 R20, RZ, RZ, R4 ;  /* 0x000000ffff147224 */ /* 0x000fe200078e0004 */
[----:B------:R-:W-:Y:S01]  /*1d50*/  ULDC.64 UR4, c[0x0][0x260] ;  /* 0x0000980000047ab9 */ /* 0x000fe20000000a00 */
[----:B------:R-:W-:Y:S01]  /*1d60*/  IADD3 R7, P0, R68, 0x20, RZ ;  /* 0x0000002044077810 */ /* 0x000fe20007f1e0ff */
[----:B--2---:R-:W-:Y:S01]  /*1d70*/  IMAD R25, R2, UR4, RZ ;  /* 0x0000000402197c24 */ /* 0x004fe2000f8e02ff */
[----:B------:R-:W-:-:S03]  /*1d80*/  ULDC.64 UR10, c[0x0][0x250] ;  /* 0x00009400000a7ab9 */ /* 0x000fc60000000a00 */
[----:B------:R-:W-:Y:S02]  /*1d90*/  IMAD R25, R0, UR5, R25 ;  /* 0x0000000500197c24 */ /* 0x000fe4000f8e0219 */
[C---:B---3--:R-:W-:Y:S02]  /*1da0*/  IMAD R24, R22.reuse, UR9, RZ ;  /* 0x0000000916187c24 */ /* 0x048fe4000f8e02ff */
[----:B------:R-:W-:-:S04]  /*1db0*/  IMAD.WIDE.U32 R20, R22, UR8, R20 ;  /* 0x0000000816147c25 */ /* 0x000fc8000f8e0014 */
[----:B------:R-:W-:Y:S02]  /*1dc0*/  IMAD R23, R23, UR8, R24 ;  /* 0x0000000817177c24 */ /* 0x000fe4000f8e0218 */
[----:B------:R-:W-:Y:S02]  /*1dd0*/  IMAD.X R22, RZ, RZ, R69, P0 ;  /* 0x000000ffff167224 */ /* 0x000fe400000e0645 */
[----:B------:R-:W-:Y:S02]  /*1de0*/  IMAD.IADD R21, R21, 0x1, R23 ;  /* 0x0000000115157824 */ /* 0x000fe400078e0217 */
[----:B------:R-:W-:Y:S02]  /*1df0*/  IMAD R22, R22, UR10, RZ ;  /* 0x0000000a16167c24 */ /* 0x000fe4000f8e02ff */
[----:B------:R-:W-:Y:S01]  /*1e00*/  IMAD.WIDE.U32 R20, R0, UR4, R20 ;  /* 0x0000000400147c25 */ /* 0x000fe2000f8e0014 */
[----:B------:R-:W-:Y:S02]  /*1e10*/  ULDC UR4, c[0x0][0x244] ;  /* 0x0000910000047ab9 */ /* 0x000fe40000000800 */
[----:B------:R-:W-:Y:S01]  /*1e20*/  ISETP.GE.AND P2, PT, R4, UR4, PT ;  /* 0x0000000404007c0c */ /* 0x000fe2000bf46270 */
[----:B------:R-:W-:-:S02]  /*1e30*/  IMAD.IADD R21, R21, 0x1, R25 ;  /* 0x0000000115157824 */ /* 0x000fc400078e0219 */
[C---:B------:R-:W-:Y:S02]  /*1e40*/  VIADD R24, R4.reuse, 0x40 ;  /* 0x0000004004187836 */ /* 0x040fe40000000000 */
[----:B------:R-:W-:Y:S02]  /*1e50*/  VIADD R25, R4, 0x80 ;  /* 0x0000008004197836 */ /* 0x000fe40000000000 */
[C---:B------:R-:W-:Y:S01]  /*1e60*/  IMAD R23, R7.reuse, UR11, R22 ;  /* 0x0000000b07177c24 */ /* 0x040fe2000f8e0216 */
[----:B------:R-:W-:Y:S01]  /*1e70*/  ISETP.GE.AND P3, PT, R24, UR4, PT ;  /* 0x0000000418007c0c */ /* 0x000fe2000bf66270 */
[----:B------:R-:W-:Y:S01]  /*1e80*/  IMAD.WIDE.U32 R20, R7, UR10, R20 ;  /* 0x0000000a07147c25 */ /* 0x000fe2000f8e0014 */
[----:B------:R-:W-:Y:S01]  /*1e90*/  ISETP.GE.AND P4, PT, R25, UR4, PT ;  /* 0x0000000419007c0c */ /* 0x000fe2000bf86270 */
[----:B------:R-:W-:Y:S02]  /*1ea0*/  ULDC.64 UR4, c[0x0][0x238] ;  /* 0x00008e0000047ab9 */ /* 0x000fe40000000a00 */
[----:B------:R-:W-:Y:S01]  /*1eb0*/  IMAD.IADD R7, R21, 0x1, R23 ;  /* 0x0000000115077824 */ /* 0x000fe200078e0217 */
[----:B------:R-:W-:-:S04]  /*1ec0*/  LEA R22, P0, R20, UR4, 0x1 ;  /* 0x0000000414167c11 */ /* 0x000fc8000f8008ff */
[----:B------:R-:W-:-:S05]  /*1ed0*/  LEA.HI.X R23, R20, UR5, R7, 0x1, P0 ;  /* 0x0000000514177c11 */ /* 0x000fca00080f0c07 */
[----:B0-----:R0:W-:Y:S04]  /*1ee0*/  @!P2 STG.E.128 desc[UR6][R22.64], R12 ;  /* 0x0000000c1600a986 */ /* 0x0011e8000c101d06 */
[----:B------:R0:W-:Y:S04]  /*1ef0*/  @!P3 STG.E.128 desc[UR6][R22.64+0x80], R8 ;  /* 0x000080081600b986 */ /* 0x0001e8000c101d06 */
[----:B------:R0:W-:Y:S02]  /*1f00*/  @!P4 STG.E.128 desc[UR6][R22.64+0x100], R16 ;  /* 0x000100101600c986 */ /* 0x0001e4000c101d06 */
.L_x_64:
[----:B------:R-:W-:Y:S05]  /*1f10*/  BSYNC B0 ;  /* 0x0000000000007941 */ /* 0x000fea0003800000 */
.L_x_63:
[----:B------:R-:W-:Y:S05]  /*1f20*/  @P1 EXIT ;  /* 0x000000000000194d */ /* 0x000fea0003800000 */
[----:B0-----:R-:W3:Y:S01]  /*1f30*/  LDC.64 R12, c[0x0][0x258] ;  /* 0x00009600ff0c7b82 */ /* 0x001ee20000000a00 */
[----:B------:R-:W-:Y:S02]  /*1f40*/  ISETP.GT.AND P0, PT, R3, 0x7f, PT ;  /* 0x0000007f0300780c */ /* 0x000fe40003f04270 */
[----:B------:R-:W-:Y:S02]  /*1f50*/  CS2R R10, SRZ ;  /* 0x00000000000a7805 */ /* 0x000fe4000001ff00 */
[----:B------:R-:W-:Y:S02]  /*1f60*/  SHF.R.S32.HI R5, RZ, 0x1f, R4 ;  /* 0x0000001fff057819 */ /* 0x000fe40000011404 */
[----:B------:R-:W-:Y:S02]  /*1f70*/  CS2R R8, SRZ ;  /* 0x0000000000087805 */ /* 0x000fe4000001ff00 */
[----:B------:R-:W-:Y:S02]  /*1f80*/  CS2R R18, SRZ ;  /* 0x0000000000127805 */ /* 0x000fe4000001ff00 */
[----:B------:R-:W-:Y:S01]  /*1f90*/  CS2R R16, SRZ ;  /* 0x0000000000107805 */ /* 0x000fe2000001ff00 */
[----:B------:R-:W-:Y:S01]  /*1fa0*/  ULDC.64 UR4, c[0x0][0x260] ;  /* 0x0000980000047ab9 */ /* 0x000fe20000000a00 */
[----:B------:R-:W-:-:S02]  /*1fb0*/  IADD3 R3, P1, R68, 0x40, RZ ;  /* 0x0000004044037810 */ /* 0x000fc40007f3e0ff */
[----:B------:R-:W-:Y:S01]  /*1fc0*/  CS2R R14, SRZ ;  /* 0x00000000000e7805 */ /* 0x000fe2000001ff00 */
[----:B------:R-:W-:Y:S02]  /*1fd0*/  ULDC.64 UR10, c[0x0][0x238] ;  /* 0x00008e00000a7ab9 */ /* 0x000fe40000000a00 */
[----:B------:R-:W-:Y:S01]  /*1fe0*/  IMAD.X R68, RZ, RZ, R69, P1 ;  /* 0x000000ffff447224 */ /* 0x000fe200008e0645 */
[----:B------:R-:W0:Y:S04]  /*1ff0*/  @!P0 LDS.128 R8, [R6+0x800] ;  /* 0x0008000006088984 */ /* 0x000e280000000c00 */
[----:B------:R-:W5:Y:S01]  /*2000*/  @!P0 LDS.128 R16, [R6+0x3000] ;  /* 0x0030000006108984 */ /* 0x000f620000000c00 */
[----:B---34-:R-:W-:-:S04]  /*2010*/  IMAD.WIDE.U32 R20, R12, UR8, R4 ;  /* 0x000000080c147c25 */ /* 0x018fc8000f8e0004 */
[----:B------:R-:W-:Y:S02]  /*2020*/  IMAD R12, R12, UR9, RZ ;  /* 0x000000090c0c7c24 */ /* 0x000fe4000f8e02ff */
[----:B------:R-:W-:Y:S02]  /*2030*/  IMAD R5, R2, UR4, RZ ;  /* 0x0000000402057c24 */ /* 0x000fe4000f8e02ff */
[----:B------:R-:W-:Y:S02]  /*2040*/  IMAD R13, R13, UR8, R12 ;  /* 0x000000080d0d7c24 */ /* 0x000fe4000f8e020c */
[C---:B------:R-:W-:Y:S02]  /*2050*/  IMAD R5, R0.reuse, UR5, R5 ;  /* 0x0000000500057c24 */ /* 0x040fe4000f8e0205 */
[----:B------:R-:W-:Y:S01]  /*2060*/  IMAD.IADD R21, R21, 0x1, R13 ;  /* 0x0000000115157824 */ /* 0x000fe200078e020d */
[----:B------:R-:W-:Y:S01]  /*2070*/  CS2R R12, SRZ ;  /* 0x00000000000c7805 */ /* 0x000fe2000001ff00 */
[----:B------:R-:W-:Y:S01]  /*2080*/  IMAD.WIDE.U32 R20, R0, UR4, R20 ;  /* 0x0000000400147c25 */ /* 0x000fe2000f8e0014 */
[----:B------:R-:W-:-:S04]  /*2090*/  ULDC.64 UR4, c[0x0][0x250] ;  /* 0x0000940000047ab9 */ /* 0x000fc80000000a00 */
[----:B------:R3:W4:Y:S01]  /*20a0*/  @!P0 LDS.128 R12, [R6+0x5800] ;  /* 0x00580000060c8984 */ /* 0x0007220000000c00 */
[----:B------:R-:W-:Y:S02]  /*20b0*/  IMAD R68, R68, UR4, RZ ;  /* 0x0000000444447c24 */ /* 0x000fe4000f8e02ff */
[----:B------:R-:W-:Y:S02]  /*20c0*/  IMAD.IADD R21, R21, 0x1, R5 ;  /* 0x0000000115157824 */ /* 0x000fe400078e0205 */
[C---:B------:R-:W-:Y:S02]  /*20d0*/  IMAD R5, R3.reuse, UR5, R68 ;  /* 0x0000000503057c24 */ /* 0x040fe4000f8e0244 */
[----:B------:R-:W-:Y:S01]  /*20e0*/  IMAD.WIDE.U32 R2, R3, UR4, R20 ;  /* 0x0000000403027c25 */ /* 0x000fe2000f8e0014 */
[----:B------:R-:W-:Y:S02]  /*20f0*/  ULDC UR4, c[0x0][0x244] ;  /* 0x0000910000047ab9 */ /* 0x000fe40000000800 */
[C---:B------:R-:W-:Y:S01]  /*2100*/  ISETP.GE.AND P1, PT, R4.reuse, UR4, PT ;  /* 0x0000000404007c0c */ /* 0x040fe2000bf26270 */
[----:B------:R-:W-:Y:S01]  /*2110*/  VIADD R0, R4, 0x40 ;  /* 0x0000004004007836 */ /* 0x000fe20000000000 */
[----:B---3--:R-:W-:Y:S01]  /*2120*/  LEA R6, P0, R2, UR10, 0x1 ;  /* 0x0000000a02067c11 */ /* 0x008fe2000f8008ff */
[----:B------:R-:W-:-:S02]  /*2130*/  IMAD.IADD R3, R3, 0x1, R5 ;  /* 0x0000000103037824 */ /* 0x000fc400078e0205 */
[----:B------:R-:W-:Y:S01]  /*2140*/  VIADD R4, R4, 0x80 ;  /* 0x0000008004047836 */ /* 0x000fe20000000000 */
[----:B------:R-:W-:Y:S02]  /*2150*/  ISETP.GE.AND P2, PT, R0, UR4, PT ;  /* 0x0000000400007c0c */ /* 0x000fe4000bf46270 */
[----:B------:R-:W-:Y:S02]  /*2160*/  LEA.HI.X R7, R2, UR11, R3, 0x1, P0 ;  /* 0x0000000b02077c11 */ /* 0x000fe400080f0c03 */
[----:B------:R-:W-:-:S03]  /*2170*/  ISETP.GE.AND P0, PT, R4, UR4, PT ;  /* 0x0000000404007c0c */ /* 0x000fc6000bf06270 */
[----:B0-----:R0:W-:Y:S06]  /*2180*/  @!P1 STG.E.128 desc[UR6][R6.64], R8 ;  /* 0x0000000806009986 */ /* 0x0011ec000c101d06 */
[----:B-----5:R0:W-:Y:S04]  /*2190*/  @!P2 STG.E.128 desc[UR6][R6.64+0x80], R16 ;  /* 0x000080100600a986 */ /* 0x0201e8000c101d06 */
[----:B------:R-:W-:Y:S05]  /*21a0*/  @P0 EXIT ;  /* 0x000000000000094d */ /* 0x000fea0003800000 */
[----:B----4-:R-:W-:Y:S01]  /*21b0*/  STG.E.128 desc[UR6][R6.64+0x100], R12 ;  /* 0x0001000c06007986 */ /* 0x010fe2000c101d06 */
[----:B------:R-:W-:Y:S05]  /*21c0*/  EXIT ;  /* 0x000000000000794d */ /* 0x000fea0003800000 */
.L_x_65:
        /* <DEDUP_REMOVED lines=11> */
.L_x_139:


//--------------------- .text._ZN7cutlass13device_kernelIN5flash32FlashAttnBwdPostprocessConvertdQIN4cute5tupleIJNS3_1CILi64EEENS5_ILi192EEEEEENS_6half_tEfNS_4arch4Sm80ELi256ENS3_8TiledMMAINS3_8MMA_AtomIJNS3_28SM80_16x8x16_F32F16F16F32_TNEEEENS3_6LayoutINS4_IJNS5_ILi2EEENS5_ILi4EEENS5_ILi1EEEEEENS4_IJSJ_SH_NS5_ILi0EEEEEEEENS4_IJNS5_ILi32EEES6_NS5_ILi16EEEEEEEELb0EEEEEvNT_6ParamsE --------------------------
	.section	.text._ZN7cutlass13device_kernelIN5flash32FlashAttnBwdPostprocessConvertdQIN4cute5tupleIJNS3_1CILi64EEENS5_ILi192EEEEEENS_6half_tEfNS_4arch4Sm80ELi256ENS3_8TiledMMAINS3_8MMA_AtomIJNS3_28SM80_16x8x16_F32F16F16F32_TNEEEENS3_6LayoutINS4_IJNS5_ILi2EEENS5_ILi4EEENS5_ILi1EEEEEENS4_IJSJ_SH_NS5_ILi0EEEEEEEENS4_IJNS5_ILi32EEES6_NS5_ILi16EEEEEEEELb0EEEEEvNT_6ParamsE,"ax",@progbits
	.align	128
.text._ZN7cutlass13device_kernelIN5flash32FlashAttnBwdPostprocessConvertdQIN4cute5tupleIJNS3_1CILi64EEENS5_ILi192EEEEEENS_6half_tEfNS_4arch4Sm80ELi256ENS3_8TiledMMAINS3_8MMA_AtomIJNS3_28SM80_16x8x16_F32F16F16F32_TNEEEENS3_6LayoutINS4_IJNS5_ILi2EEENS5_ILi4EEENS5_ILi1EEEEEENS4_IJSJ_SH_NS5_ILi0EEEEEEEENS4_IJNS5_ILi32EEES6_NS5_ILi16EEEEEEEELb0EEEEEvNT_6ParamsE:
        .type           _ZN7cutlass13device_kernelIN5flash32FlashAttnBwdPostprocessConvertdQIN4cute5tupleIJNS3_1CILi64EEENS5_ILi192EEEEEENS_6half_tEfNS_4arch4Sm80ELi256ENS3_8TiledMMAINS3_8MMA_AtomIJNS3_28SM80_16x8x16_F32F16F16F32_TNEEEENS3_6LayoutINS4_IJNS5_ILi2EEENS5_ILi4EEENS5_ILi1EEEEEENS4_IJSJ_SH_NS5_ILi0EEEEEEEENS4_IJNS5_ILi32EEES6_NS5_ILi16EEEEEEEELb0EEEEEvNT_6ParamsE,@function
        .size           _ZN7cutlass13device_kernelIN5flash32FlashAttnBwdPostprocessConvertdQIN4cute5tupleIJNS3_1CILi64EEENS5_ILi192EEEEEENS_6half_tEfNS_4arch4Sm80ELi256ENS3_8TiledMMAINS3_8MMA_AtomIJNS3_28SM80_16x8x16_F32F16F16F32_TNEEEENS3_6LayoutINS4_IJNS5_ILi2EEENS5_ILi4EEENS5_ILi1EEEEEENS4_IJSJ_SH_NS5_ILi0EEEEEEEENS4_IJNS5_ILi32EEES6_NS5_ILi16EEEEEEEELb0EEEEEvNT_6ParamsE,(.L_x_140 - _ZN7cutlass13device_kernelIN5flash32FlashAttnBwdPostprocessConvertdQIN4cute5tupleIJNS3_1CILi64EEENS5_ILi192EEEEEENS_6half_tEfNS_4arch4Sm80ELi256ENS3_8TiledMMAINS3_8MMA_AtomIJNS3_28SM80_16x8x16_F32F16F16F32_TNEEEENS3_6LayoutINS4_IJNS5_ILi2EEENS5_ILi4EEENS5_ILi1EEEEEENS4_IJSJ_SH_NS5_ILi0EEEEEEEENS4_IJNS5_ILi32EEES6_NS5_ILi16EEEEEEEELb0EEEEEvNT_6ParamsE)
        .other          _ZN7cutlass13device_kernelIN5flash32FlashAttnBwdPostprocessConvertdQIN4cute5tupleIJNS3_1CILi64EEENS5_ILi192EEEEEENS_6half_tEfNS_4arch4Sm80ELi256ENS3_8TiledMMAINS3_8MMA_AtomIJNS3_28SM80_16x8x16_F32F16F16F32_TNEEEENS3_6LayoutINS4_IJNS5_ILi2EEENS5_ILi4EEENS5_ILi1EEEEEENS4_IJSJ_SH_NS5_ILi0EEEEEEEENS4_IJNS5_ILi32EEES6_NS5_ILi16EEEEEEEELb0EEEEEvNT_6ParamsE,@"STO_CUDA_ENTRY STV_DEFAULT"
_ZN7cutlass13device_kernelIN5flash32FlashAttnBwdPostprocessConvertdQIN4cute5tupleIJNS3_1CILi64EEENS5_ILi192EEEEEENS_6half_tEfNS_4arch4Sm80ELi256ENS3_8TiledMMAINS3_8MMA_AtomIJNS3_28SM80_16x8x16_F32F16F16F32_TNEEEENS3_6LayoutINS4_IJNS5_ILi2EEENS5_ILi4EEENS5_ILi1EEEEEENS4_IJSJ_SH_NS5_ILi0EEEEEEEENS4_IJNS5_ILi32EEES6_NS5_ILi16EEEEEEEELb0EEEEEvNT_6ParamsE:
        /* <DEDUP_REMOVED lines=10> */
[----:B------:R-:W-:Y:S01]  /*00a0*/  ULDC UR8, c[0x0][0x240] ;  /* 0x0000900000087ab9 */ /* 0x000fe20000000800 */
[----:B-1----:R-:W-:-:S11]  /*00b0*/  IMAD.WIDE R2, R7, 0x4, R2 ;  /* 0x0000000407027825 */ /* 0x002fd600078e0202 */
[----:B------:R-:W0:Y:S01]  /*00c0*/  @P1 LDC.64 R4, c[0x0][0x278] ;  /* 0x00009e00ff041b82 */ /* 0x000e220000000a00 */
[----:B------:R-:W-:Y:S01]  /*00d0*/  IMAD.U32 R54, RZ, RZ, UR8 ;  /* 0x00000008ff367e24 */ /* 0x000fe2000f8e00ff */
[----:B------:R1:W5:Y:S01]  /*00e0*/  @P0 LDG.E R57, desc[UR6][R2.64] ;  /* 0x0000000602390981 */ /* 0x000362000c1e1900 */
[----:B------:R-:W2:Y:S01]  /*00f0*/  S2R R55, SR_CTAID.X ;  /* 0x0000000000377919 */ /* 0x000ea20000002500 */
[----:B0-----:R-:W-:-:S05]  /*0100*/  @P1 IMAD.WIDE R4, R7, 0x4, R4 ;  /* 0x0000000407041825 */ /* 0x001fca00078e0204 */
[----:B------:R1:W5:Y:S01]  /*0110*/  @P1 LDG.E R54, desc[UR6][R4.64] ;  /* 0x0000000604361981 */ /* 0x000362000c1e1900 */
[----:B--2---:R-:W-:Y:S01]  /*0120*/  IMAD.SHL.U32 R59, R55, 0x40, RZ ;  /* 0x00000040373b7824 */ /* 0x004fe200078e00ff */
[----:B------:R-:W-:Y:S06]  /*0130*/  @P1 BRA `(.L_x_66) ;  /* 0x0000000000101947 */ /* 0x000fec0003800000 */
[----:B------:R-:W-:Y:S05]  /*0140*/  @!P0 BRA `(.L_x_66) ;  /* 0x00000000000c8947 */ /* 0x000fea0003800000 */
[----:B-1----:R-:W2:Y:S04]  /*0150*/  LDG.E R5, desc[UR6][R2.64] ;  /* 0x0000000602057981 */ /* 0x002ea8000c1e1900 */
[----:B-----5:R-:W2:Y:S02]  /*0160*/  LDG.E R54, desc[UR6][R2.64+0x4] ;  /* 0x0000040602367981 */ /* 0x020ea4000c1e1900 */
[----:B--2---:R-:W-:-:S07]  /*0170*/  IMAD.IADD R54, R54, 0x1, -R5 ;  /* 0x0000000136367824 */ /* 0x004fce00078e0a05 */
.L_x_66:
[----:B------:R-:W-:Y:S02]  /*0180*/  ISETP.NE.U32.AND P1, PT, RZ, UR4, PT ;  /* 0x00000004ff007c0c */ /* 0x000fe4000bf25070 */
[----:B-----5:R-:W-:Y:S02]  /*0190*/  ISETP.LE.AND P2, PT, R54, R59, PT ;  /* 0x0000003b3600720c */ /* 0x020fe40003f43270 */
[----:B------:R-:W-:-:S13]  /*01a0*/  ISETP.NE.AND.EX P1, PT, RZ, UR5, PT, P1 ;  /* 0x00000005ff007c0c */ /* 0x000fda000bf25310 */
[----:B------:R-:W-:Y:S05]  /*01b0*/  @P1 EXIT P2 ;  /* 0x000000000000194d */ /* 0x000fea0001000000 */
[----:B------:R-:W0:Y:S01]  /*01c0*/  S2R R58, SR_TID.X ;  /* 0x00000000003a7919 */ /* 0x000e220000002100 */
[C---:B------:R-:W-:Y:S01]  /*01d0*/  @P0 IMAD R0, R7.reuse, 0x40, R57 ;  /* 0x0000004007000824 */ /* 0x040fe200078e0239 */
[----:B------:R-:W2:Y:S01]  /*01e0*/  S2UR UR8, SR_CTAID.Y ;  /* 0x00000000000879c3 */ /* 0x000ea20000002600 */
[----:B------:R-:W-:Y:S01]  /*01f0*/  ULDC.64 UR4, c[0x0][0x230] ;  /* 0x00008c0000047ab9 */ /* 0x000fe20000000a00 */
[----:B------:R-:W-:Y:S02]  /*0200*/  SEL R52, R7, RZ, !P1 ;  /* 0x000000ff07347207 */ /* 0x000fe40004800000 */
[----:B-1----:R-:W-:-:S04]  /*0210*/  @P0 SHF.R.S32.HI R3, RZ, 0x1f, R0 ;  /* 0x0000001fff030819 */ /* 0x002fc80000011400 */
[----:B------:R-:W1:Y:S01]  /*0220*/  LDC.64 R8, c[0x0][0x228] ;  /* 0x00008a00ff087b82 */ /* 0x000e620000000a00 */
[----:B------:R-:W-:Y:S01]  /*0230*/  @P0 LEA.HI R3, R3, R0, RZ, 0x6 ;  /* 0x0000000003030211 */ /* 0x000fe200078f30ff */
[----:B------:R-:W-:-:S03]  /*0240*/  IMAD R0, R55, 0x3000, RZ ;  /* 0x0000300037007824 */ /* 0x000fc600078e02ff */
[----:B------:R-:W-:-:S05]  /*0250*/  @P0 SHF.R.S32.HI R3, RZ, 0x6, R3 ;  /* 0x00000006ff030819 */ /* 0x000fca0000011403 */
[----:B------:R-:W-:Y:S01]  /*0260*/  @P0 IMAD R5, R3, 0x3000, RZ ;  /* 0x0000300003050824 */ /* 0x000fe200078e02ff */
[----:B------:R-:W-:-:S04]  /*0270*/  CS2R R2, SRZ ;  /* 0x0000000000027805 */ /* 0x000fc8000001ff00 */
[----:B------:R-:W-:Y:S01]  /*0280*/  @P0 MOV R2, R5 ;  /* 0x0000000500020202 */ /* 0x000fe20000000f00 */
[----:B--2---:R-:W-:Y:S01]  /*0290*/  USHF.R.S32.HI UR9, URZ, 0x1f, UR8 ;  /* 0x0000001f3f097899 */ /* 0x004fe20008011408 */
[----:B------:R-:W-:Y:S02]  /*02a0*/  @P0 SHF.R.S32.HI R3, RZ, 0x1f, R5 ;  /* 0x0000001fff030819 */ /* 0x000fe40000011405 */
[----:B------:R-:W-:Y:S01]  /*02b0*/  SHF.R.S32.HI R5, RZ, 0x1f, R0 ;  /* 0x0000001fff057819 */ /* 0x000fe20000011400 */
[----:B0-----:R-:W-:Y:S02]  /*02c0*/  IMAD.SHL.U32 R53, R58, 0x4, RZ ;  /* 0x000000043a357824 */ /* 0x001fe400078e00ff */
[----:B-1----:R-:W-:-:S03]  /*02d0*/  IMAD R6, R8, UR9, RZ ;  /* 0x0000000908067c24 */ /* 0x002fc6000f8e02ff */
[----:B------:R-:W-:Y:S02]  /*02e0*/  IADD3 R2, P2, P3, R2, R53, R0 ;  /* 0x0000003502027210 */ /* 0x000fe40007b5e000 */
[----:B------:R-:W-:Y:S02]  /*02f0*/  SHF.R.S32.HI R4, RZ, 0x1f, R53 ;  /* 0x0000001fff047819 */ /* 0x000fe40000011435 */
[----:B------:R-:W-:Y:S02]  /*0300*/  SHF.R.S32.HI R0, RZ, 0x1f, R7 ;  /* 0x0000001fff007819 */ /* 0x000fe40000011407 */
[----:B------:R-:W-:Y:S01]  /*0310*/  IADD3.X R3, R3, R4, R5, P2, P3 ;  /* 0x0000000403037210 */ /* 0x000fe200017e6405 */
[----:B------:R-:W-:Y:S01]  /*0320*/  IMAD R5, R9, UR8, R6 ;  /* 0x0000000809057c24 */ /* 0x000fe2000f8e0206 */
[----:B------:R-:W-:Y:S01]  /*0330*/  SEL R0, R0, RZ, !P1 ;  /* 0x000000ff00007207 */ /* 0x000fe20004800000 */
[----:B------:R-:W-:-:S04]  /*0340*/  IMAD.WIDE.U32 R2, R8, UR8, R2 ;  /* 0x0000000808027c25 */ /* 0x000fc8000f8e0002 */
[----:B------:R-:W-:Y:S02]  /*0350*/  IMAD R7, R0, UR4, RZ ;  /* 0x0000000400077c24 */ /* 0x000fe4000f8e02ff */
        /* <DEDUP_REMOVED lines=20> */
[----:B------:R-:W-:-:S02]  /*04a0*/  SHF.R.S32.HI R63, RZ, 0x1f, R58 ;  /* 0x0000001fff3f7819 */ /* 0x000fc4000001143a */
[----:B------:R-:W-:Y:S01]  /*04b0*/  CS2R R2, SRZ ;  /* 0x0000000000027805 */ /* 0x000fe2000001ff00 */
[----:B------:R-:W-:Y:S01]  /*04c0*/  UMOV UR4, 0x400 ;  /* 0x0000040000047882 */ /* 0x000fe20000000000 */
[--C-:B------:R-:W-:Y:S01]  /*04d0*/  @P0 SHF.R.S32.HI R3, RZ, 0x1f, R57.reuse ;  /* 0x0000001fff030819 */ /* 0x100fe20000011439 */
[----:B------:R-:W-:Y:S01]  /*04e0*/  @P0 IMAD.MOV.U32 R2, RZ, RZ, R57 ;  /* 0x000000ffff020224 */ /* 0x000fe200078e0039 */
[CC--:B------:R-:W-:Y:S01]  /*04f0*/  LEA.HI R61, R63.reuse, R58.reuse, RZ, 0x3 ;  /* 0x0000003a3f3d7211 */ /* 0x0c0fe200078f18ff */
[----:B------:R-:W-:Y:S01]  /*0500*/  BSSY B0, `(.L_x_67) ;  /* 0x0000100000007945 */ /* 0x000fe20003800000 */
[----:B------:R-:W-:Y:S02]  /*0510*/  LEA.HI R56, R63, R58, RZ, 0x7 ;  /* 0x0000003a3f387211 */ /* 0x000fe400078f38ff */
[----:B------:R-:W-:Y:S02]  /*0520*/  SHF.R.S32.HI R57, RZ, 0x3, R61 ;  /* 0x00000003ff397819 */ /* 0x000fe4000001143d */
[----:B0-----:R-:W-:Y:S01]  /*0530*/  VIADDMNMX R64, R54, -R59, 0x40, PT ;  /* 0x0000004036407446 */ /* 0x001fe2000380093b */
[----:B------:R-:W-:Y:S01]  /*0540*/  IMAD.SHL.U32 R56, R56, 0x8, RZ ;  /* 0x0000000838387824 */ /* 0x000fe200078e00ff */
[----:B------:R-:W-:-:S02]  /*0550*/  IADD3 R60, R57, 0x20, RZ ;  /* 0x00000020393c7810 */ /* 0x000fc40007ffe0ff */
[-C--:B------:R-:W-:Y:S02]  /*0560*/  ISETP.GE.AND P1, PT, R57, R64.reuse, PT ;  /* 0x000000403900720c */ /* 0x080fe40003f26270 */
[----:B------:R-:W-:Y:S02]  /*0570*/  LOP3.LUT R59, R56, 0x7ffffc00, RZ, 0xc0, !PT ;  /* 0x7ffffc00383b7812 */ /* 0x000fe400078ec0ff */
[----:B------:R-:W-:Y:S02]  /*0580*/  ISETP.GE.AND P0, PT, R60, R64, PT ;  /* 0x000000403c00720c */ /* 0x000fe40003f06270 */
[CC--:B------:R-:W-:Y:S01]  /*0590*/  LEA.HI R62, R63.reuse, R58.reuse, RZ, 0x2 ;  /* 0x0000003a3f3e7211 */ /* 0x0c0fe200078f10ff */
[----:B-1----:R-:W-:Y:S01]  /*05a0*/  ULEA UR4, UR5, UR4, 0x18 ;  /* 0x0000000405047291 */ /* 0x002fe2000f8ec03f */
[CC--:B------:R-:W-:Y:S02]  /*05b0*/  LEA.HI R64, R63.reuse, R58.reuse, RZ, 0x5 ;  /* 0x0000003a3f407211 */ /* 0x0c0fe400078f28ff */
[----:B------:R-:W-:Y:S01]  /*05c0*/  LEA.HI R56, R63, R58, RZ, 0x6 ;  /* 0x0000003a3f387211 */ /* 0x000fe200078f30ff */
[----:B------:R-:W-:Y:S01]  /*05d0*/  ULDC UR5, c[0x0][0x268] ;  /* 0x00009a0000057ab9 */ /* 0x000fe20000000800 */
[----:B------:R-:W-:-:S02]  /*05e0*/  LOP3.LUT R67, R62, 0x7ffffffc, RZ, 0xc0, !PT ;  /* 0x7ffffffc3e437812 */ /* 0x000fc400078ec0ff */
[C---:B------:R-:W-:Y:S02]  /*05f0*/  LEA R63, R58.reuse, UR4, 0x4 ;  /* 0x000000043a3f7c11 */ /* 0x040fe4000f8e20ff */
[--C-:B------:R-:W-:Y:S01]  /*0600*/  SHF.R.S32.HI R60, RZ, 0x2, R62.reuse ;  /* 0x00000002ff3c7819 */ /* 0x100fe2000001143e */
[----:B------:R-:W-:Y:S01]  /*0610*/  IMAD.IADD R54, R58, 0x1, -R67 ;  /* 0x000000013a367824 */ /* 0x000fe200078e0a43 */
[----:B------:R-:W-:Y:S02]  /*0620*/  SHF.R.S32.HI R65, RZ, 0x1f, R62 ;  /* 0x0000001fff417819 */ /* 0x000fe4000001143e */
[----:B------:R-:W-:Y:S01]  /*0630*/  SHF.R.S32.HI R62, RZ, 0x1f, R61 ;  /* 0x0000001fff3e7819 */ /* 0x000fe2000001143d */
[----:B------:R-:W-:Y:S01]  /*0640*/  IMAD R54, R54, 0x2, R59 ;  /* 0x0000000236367824 */ /* 0x000fe200078e023b */
[----:B------:R-:W-:Y:S02]  /*0650*/  LOP3.LUT R59, R61, 0xfffffff8, RZ, 0xc0, !PT ;  /* 0xfffffff83d3b7812 */ /* 0x000fe400078ec0ff */
[----:B------:R-:W-:-:S02]  /*0660*/  SHF.R.S32.HI R61, RZ, 0x5, R64 ;  /* 0x00000005ff3d7819 */ /* 0x000fc40000011440 */
[----:B------:R-:W-:Y:S01]  /*0670*/  LEA.HI R65, R65, R60, RZ, 0x3 ;  /* 0x0000003c41417211 */ /* 0x000fe200078f18ff */
[----:B------:R-:W-:Y:S01]  /*0680*/  IMAD.IADD R59, R58, 0x1, -R59 ;  /* 0x000000013a3b7824 */ /* 0x000fe200078e0a3b */
[----:B------:R-:W-:Y:S02]  /*0690*/  LEA.HI R64, R64, R61, RZ, 0x1 ;  /* 0x0000003d40407211 */ /* 0x000fe400078f08ff */
[----:B------:R-:W-:Y:S02]  /*06a0*/  LOP3.LUT R65, R65, 0xfffffff8, RZ, 0xc0, !PT ;  /* 0xfffffff841417812 */ /* 0x000fe400078ec0ff */
[----:B------:R-:W-:Y:S02]  /*06b0*/  LOP3.LUT R64, R64, 0xfffffffe, RZ, 0xc0, !PT ;  /* 0xfffffffe40407812 */ /* 0x000fe400078ec0ff */
[----:B------:R-:W-:Y:S01]  /*06c0*/  LEA.HI R62, R62, R57, RZ, 0x2 ;  /* 0x000000393e3e7211 */ /* 0x000fe200078f10ff */
[----:B------:R-:W-:Y:S01]  /*06d0*/  IMAD.IADD R58, R60, 0x1, -R65 ;  /* 0x000000013c3a7824 */ /* 0x000fe200078e0a41 */
[----:B------:R-:W-:-:S02]  /*06e0*/  IADD3 R61, R61, -R64, RZ ;  /* 0x800000403d3d7210 */ /* 0x000fc40007ffe0ff */
[----:B------:R-:W-:Y:S02]  /*06f0*/  IADD3 R2, P2, R57, R2, RZ ;  /* 0x0000000239027210 */ /* 0x000fe40007f5e0ff */
[----:B------:R-:W-:Y:S01]  /*0700*/  LOP3.LUT R62, R62, 0xffffffc, RZ, 0xc0, !PT ;  /* 0x0ffffffc3e3e7812 */ /* 0x000fe200078ec0ff */
[----:B------:R-:W-:Y:S01]  /*0710*/  IMAD R54, R61, 0x100, R54 ;  /* 0x000001003d367824 */ /* 0x000fe200078e0236 */
[----:B------:R-:W-:Y:S01]  /*0720*/  LEA.HI.X.SX32 R3, R57, R3, 0x1, P2 ;  /* 0x0000000339037211 */ /* 0x000fe200010f0eff */
[----:B------:R-:W-:Y:S01]  /*0730*/  IMAD.SHL.U32 R61, R61, 0x40, RZ ;  /* 0x000000403d3d7824 */ /* 0x000fe200078e00ff */
[----:B------:R-:W-:Y:S01]  /*0740*/  SHF.R.S32.HI R56, RZ, 0x6, R56 ;  /* 0x00000006ff387819 */ /* 0x000fe20000011438 */
[----:B------:R-:W-:Y:S02]  /*0750*/  IMAD.IADD R57, R57, 0x1, -R62 ;  /* 0x0000000139397824 */ /* 0x000fe400078e0a3e */
[----:B------:R-:W-:Y:S01]  /*0760*/  IMAD.WIDE R2, R55, 0x40, R2 ;  /* 0x0000004037027825 */ /* 0x000fe200078e0202 */
[----:B------:R-:W-:-:S03]  /*0770*/  LOP3.LUT R61, R61, 0x40, RZ, 0xc0, !PT ;  /* 0x000000403d3d7812 */ /* 0x000fc600078ec0ff */
[C---:B------:R-:W-:Y:S01]  /*0780*/  IMAD R57, R56.reuse, 0x8, R57 ;  /* 0x0000000838397824 */ /* 0x040fe200078e0239 */
[----:B------:R-:W-:Y:S01]  /*0790*/  SHF.L.U32 R56, R56, 0x3, RZ ;  /* 0x0000000338387819 */ /* 0x000fe200000006ff */
[----:B--2---:R0:W-:Y:S04]  /*07a0*/  STS.128 [R63], R4 ;  /* 0x000000043f007388 */ /* 0x0041e80000000c00 */
[----:B---3--:R1:W-:Y:S04]  /*07b0*/  STS.128 [R63+0x1000], R8 ;  /* 0x001000083f007388 */ /* 0x0083e80000000c00 */
[----:B----4-:R-:W-:Y:S04]  /*07c0*/  STS.128 [R63+0x2000], R12 ;  /* 0x0020000c3f007388 */ /* 0x010fe80000000c00 */
[----:B-----5:R2:W-:Y:S04]  /*07d0*/  STS.128 [R63+0x3000], R16 ;  /* 0x003000103f007388 */ /* 0x0205e80000000c00 */
[----:B------:R-:W-:Y:S01]  /*07e0*/  STS.128 [R63+0x4000], R20 ;  /* 0x004000143f007388 */ /* 0x000fe20000000c00 */
[C---:B0-----:R-:W-:Y:S01]  /*07f0*/  LEA.HI R6, R59.reuse, R59, RZ, 0x1 ;  /* 0x0000003b3b067211 */ /* 0x041fe200078f08ff */
[----:B------:R-:W-:-:S02]  /*0800*/  IMAD.SHL.U32 R4, R59, 0x8, RZ ;  /* 0x000000083b047824 */ /* 0x000fc400078e00ff */
[----:B------:R-:W-:Y:S01]  /*0810*/  STS.128 [R63+0x5000], R24 ;  /* 0x005000183f007388 */ /* 0x000fe20000000c00 */
[----:B-1----:R-:W-:Y:S02]  /*0820*/  SHF.R.S32.HI R9, RZ, 0x1f, R58 ;  /* 0x0000001fff097819 */ /* 0x002fe4000001143a */
[----:B------:R-:W-:Y:S01]  /*0830*/  SHF.L.U32 R6, R6, 0x9, RZ ;  /* 0x0000000906067819 */ /* 0x000fe200000006ff */
[----:B------:R-:W-:Y:S01]  /*0840*/  STS.128 [R63+0x6000], R28 ;  /* 0x0060001c3f007388 */ /* 0x000fe20000000c00 */
[----:B------:R-:W-:Y:S02]  /*0850*/  LEA.HI R9, R9, R58, RZ, 0x2 ;  /* 0x0000003a09097211 */ /* 0x000fe400078f10ff */
[----:B------:R-:W-:Y:S01]  /*0860*/  LOP3.LUT R8, R6, 0x7ffffc00, RZ, 0xc0, !PT ;  /* 0x7ffffc0006087812 */ /* 0x000fe200078ec0ff */
[----:B------:R-:W-:Y:S01]  /*0870*/  STS.128 [R63+0x7000], R32 ;  /* 0x007000203f007388 */ /* 0x000fe20000000c00 */
[C---:B--2---:R-:W-:Y:S01]  /*0880*/  LOP3.LUT R17, R9.reuse, 0x7fffffc, RZ, 0xc0, !PT ;  /* 0x07fffffc09117812 */ /* 0x044fe200078ec0ff */
[----:B------:R-:W-:Y:S01]  /*0890*/  IMAD.SHL.U32 R9, R9, 0x10, RZ ;  /* 0x0000001009097824 */ /* 0x000fe200078e00ff */
[----:B------:R-:W-:Y:S01]  /*08a0*/  LOP3.LUT R6, R61, 0x8, R4, 0xf8, !PT ;  /* 0x000000083d067812 */ /* 0x000fe200078ef804 */
[----:B------:R-:W-:Y:S01]  /*08b0*/  STS.128 [R63+0x8000], R36 ;  /* 0x008000243f007388 */ /* 0x000fe20000000c00 */
[----:B------:R-:W-:Y:S01]  /*08c0*/  SHF.R.U32.HI R61, RZ, 0x3, R61 ;  /* 0x00000003ff3d7819 */ /* 0x000fe2000001163d */
[----:B------:R-:W-:Y:S01]  /*08d0*/  IMAD.U32 R8, R57, 0x10, R8 ;  /* 0x0000001039087824 */ /* 0x000fe200078e0008 */
[----:B------:R-:W-:Y:S01]  /*08e0*/  LOP3.LUT R9, R9, 0x40, RZ, 0xc0, !PT ;  /* 0x0000004009097812 */ /* 0x000fe200078ec0ff */
[----:B------:R-:W-:Y:S01]  /*08f0*/  STS.128 [R63+0x9000], R40 ;  /* 0x009000283f007388 */ /* 0x000fe20000000c00 */
[----:B------:R-:W-:Y:S01]  /*0900*/  LOP3.LUT R61, R6, R61, RZ, 0x3c, !PT ;  /* 0x0000003d063d7212 */ /* 0x000fe200078e3cff */
[----:B------:R-:W-:Y:S01]  /*0910*/  IMAD.IADD R17, R58, 0x1, -R17 ;  /* 0x000000013a117824 */ /* 0x000fe200078e0a11 */
[----:B------:R-:W-:Y:S01]  /*0920*/  LOP3.LUT R56, R9, 0x8, R56, 0xf8, !PT ;  /* 0x0000000809387812 */ /* 0x000fe200078ef838 */
[----:B------:R-:W-:Y:S01]  /*0930*/  STS.128 [R63+0xa000], R44 ;  /* 0x00a0002c3f007388 */ /* 0x000fe20000000c00 */
[----:B------:R-:W-:Y:S01]  /*0940*/  SHF.R.U32.HI R9, RZ, 0x3, R9 ;  /* 0x00000003ff097819 */ /* 0x000fe20000011609 */
[----:B------:R-:W-:-:S02]  /*0950*/  IMAD.IADD R6, R8, 0x1, R61 ;  /* 0x0000000108067824 */ /* 0x000fc400078e023d */
[----:B------:R-:W-:Y:S01]  /*0960*/  STS.128 [R63+0xb000], R48 ;  /* 0x00b000303f007388 */ /* 0x000fe20000000c00 */
[----:B------:R-:W-:Y:S01]  /*0970*/  LOP3.LUT R56, R56, R9, RZ, 0x3c, !PT ;  /* 0x0000000938387212 */ /* 0x000fe200078e3cff */
[----:B------:R-:W-:Y:S01]  /*0980*/  IMAD R17, R17, 0x10, R54 ;  /* 0x0000001011117824 */ /* 0x000fe200078e0236 */
[----:B------:R-:W-:Y:S06]  /*0990*/  BAR.SYNC.DEFER_BLOCKING 0x0 ;  /* 0x0000000000007b1d */ /* 0x000fec0000010000 */
[----:B------:R-:W0:Y:S04]  /*09a0*/  LDS R5, [R53+UR4] ;  /* 0x0000000435057984 */ /* 0x000e280008000800 */
[----:B------:R-:W1:Y:S04]  /*09b0*/  LDS R7, [R53+UR4+0x400] ;  /* 0x0004000435077984 */ /* 0x000e680008000800 */
[----:B------:R-:W2:Y:S04]  /*09c0*/  LDS R10, [R53+UR4+0x800] ;  /* 0x00080004350a7984 */ /* 0x000ea80008000800 */
        /* <DEDUP_REMOVED lines=10> */
[----:B-1----:R-:W-:Y:S01]  /*0a70*/  FMUL.FTZ R9, R7, UR5 ;  /* 0x0000000507097c20 */ /* 0x002fe20008410000 */
[----:B------:R-:W-:Y:S02]  /*0a80*/  IMAD.IADD R7, R56, 0x1, R17 ;  /* 0x0000000138077824 */ /* 0x000fe400078e0211 */
[----:B------:R-:W1:Y:S01]  /*0a90*/  LDS R20, [R53+UR4+0x2000] ;  /* 0x0020000435147984 */ /* 0x000e620008000800 */
[----:B--2---:R-:W-:Y:S01]  /*0aa0*/  FMUL.FTZ R10, R10, UR5 ;  /* 0x000000050a0a7c20 */ /* 0x004fe20008410000 */
[----:B------:R-:W-:Y:S02]  /*0ab0*/  F2FP.F16.F32.PACK_AB R8, R9, R8 ;  /* 0x000000080908723e */ /* 0x000fe400000000ff */
[----:B------:R-:W2:Y:S01]  /*0ac0*/  LDS R21, [R53+UR4+0x2400] ;  /* 0x0024000435157984 */ /* 0x000ea20008000800 */
[----:B---3--:R-:W-:-:S03]  /*0ad0*/  FMUL.FTZ R11, R11, UR5 ;  /* 0x000000050b0b7c20 */ /* 0x008fc60008410000 */
[----:B------:R-:W3:Y:S01]  /*0ae0*/  LDS R24, [R53+UR4+0x3000] ;  /* 0x0030000435187984 */ /* 0x000ee20008000800 */
[----:B----4-:R-:W-:Y:S01]  /*0af0*/  FMUL.FTZ R12, R12, UR5 ;  /* 0x000000050c0c7c20 */ /* 0x010fe20008410000 */
[----:B------:R-:W-:Y:S02]  /*0b00*/  F2FP.F16.F32.PACK_AB R9, R11, R10 ;  /* 0x0000000a0b09723e */ /* 0x000fe400000000ff */
[----:B------:R-:W4:Y:S01]  /*0b10*/  LDS R32, [R53+UR4+0x3c00] ;  /* 0x003c000435207984 */ /* 0x000f220008000800 */
[----:B-----5:R-:W-:-:S03]  /*0b20*/  FMUL.FTZ R13, R13, UR5 ;  /* 0x000000050d0d7c20 */ /* 0x020fc60008410000 */
[----:B------:R-:W5:Y:S01]  /*0b30*/  LDS R41, [R53+UR4+0x4000] ;  /* 0x0040000435297984 */ /* 0x000f620008000800 */
[----:B------:R-:W-:Y:S01]  /*0b40*/  FMUL.FTZ R14, R14, UR5 ;  /* 0x000000050e0e7c20 */ /* 0x000fe20008410000 */
[----:B------:R-:W-:Y:S02]  /*0b50*/  F2FP.F16.F32.PACK_AB R10, R13, R12 ;  /* 0x0000000c0d0a723e */ /* 0x000fe400000000ff */
[----:B------:R-:W5:Y:S01]  /*0b60*/  LDS R42, [R53+UR4+0x4400] ;  /* 0x00440004352a7984 */ /* 0x000f620008000800 */
[----:B------:R-:W-:-:S03]  /*0b70*/  FMUL.FTZ R15, R15, UR5 ;  /* 0x000000050f0f7c20 */ /* 0x000fc60008410000 */
        /* <DEDUP_REMOVED lines=9> */
[----:B0-----:R-:W-:-:S03]  /*0c10*/  FMUL.FTZ R38, R31, UR5 ;  /* 0x000000051f267c20 */ /* 0x001fc60008410000 */
[----:B------:R-:W0:Y:S01]  /*0c20*/  LDS R15, [R53+UR4+0x5c00] ;  /* 0x005c0004350f7984 */ /* 0x000e220008000800 */
[----:B-1----:R-:W-:-:S03]  /*0c30*/  FMUL.FTZ R20, R20, UR5 ;  /* 0x0000000514147c20 */ /* 0x002fc60008410000 */
[----:B------:R-:W1:Y:S01]  /*0c40*/  LDS R16, [R53+UR4+0x6000] ;  /* 0x0060000435107984 */ /* 0x000e620008000800 */
[----:B--2---:R-:W-:-:S03]  /*0c50*/  FMUL.FTZ R25, R21, UR5 ;  /* 0x0000000515197c20 */ /* 0x004fc60008410000 */
[----:B------:R-:W2:Y:S01]  /*0c60*/  LDS R17, [R53+UR4+0x6400] ;  /* 0x0064000435117984 */ /* 0x000ea20008000800 */
[----:B---3--:R-:W-:Y:S01]  /*0c70*/  FMUL.FTZ R24, R24, UR5 ;  /* 0x0000000518187c20 */ /* 0x008fe20008410000 */
[----:B------:R-:W-:Y:S02]  /*0c80*/  F2FP.F16.F32.PACK_AB R20, R25, R20 ;  /* 0x000000141914723e */ /* 0x000fe400000000ff */
[----:B------:R-:W3:Y:S01]  /*0c90*/  LDS R47, [R53+UR4+0x4c00] ;  /* 0x004c0004352f7984 */ /* 0x000ee20008000800 */
[----:B----4-:R-:W-:Y:S01]  /*0ca0*/  FMUL.FTZ R35, R32, UR5 ;  /* 0x0000000520237c20 */ /* 0x010fe20008410000 */
[----:B------:R-:W-:Y:S02]  /*0cb0*/  F2FP.F16.F32.PACK_AB R27, R29, R24 ;  /* 0x000000181d1b723e */ /* 0x000fe400000000ff */
[----:B------:R-:W4:Y:S01]  /*0cc0*/  LDS R18, [R53+UR4+0x6800] ;  /* 0x0068000435127984 */ /* 0x000f220008000800 */
[----:B-----5:R-:W-:Y:S01]  /*0cd0*/  FMUL.FTZ R44, R41, UR5 ;  /* 0x00000005292c7c20 */ /* 0x020fe20008410000 */
[----:B------:R-:W-:-:S02]  /*0ce0*/  F2FP.F16.F32.PACK_AB R38, R35, R38 ;  /* 0x000000262326723e */ /* 0x000fc400000000ff */
        /* <DEDUP_REMOVED lines=15> */
[----:B-1----:R-:W-:Y:S01]  /*0de0*/  FMUL.FTZ R16, R16, UR5 ;  /* 0x0000000510107c20 */ /* 0x002fe20008410000 */
[----:B------:R-:W-:Y:S02]  /*0df0*/  F2FP.F16.F32.PACK_AB R13, R15, R14 ;  /* 0x0000000e0f0d723e */ /* 0x000fe400000000ff */
        /* <DEDUP_REMOVED lines=24> */
[----:B0-----:R-:W-:Y:S01]  /*0f80*/  FMUL.FTZ R46, R23, UR5 ;  /* 0x00000005172e7c20 */ /* 0x001fe20008410000 */
[----:B------:R-:W-:Y:S02]  /*0f90*/  LEA R23, R7, UR4, 0x1 ;  /* 0x0000000407177c11 */ /* 0x000fe4000f8e08ff */
[----:B------:R-:W0:Y:S01]  /*0fa0*/  LDS R37, [R53+UR4+0xb000] ;  /* 0x00b0000435257984 */ /* 0x000e220008000800 */
[----:B-1----:R-:W-:Y:S01]  /*0fb0*/  FMUL.FTZ R24, R24, UR5 ;  /* 0x0000000518187c20 */ /* 0x002fe20008410000 */
[----:B------:R-:W-:-:S02]  /*0fc0*/  F2FP.F16.F32.PACK_AB R21, R46, R21 ;  /* 0x000000152e15723e */ /* 0x000fc400000000ff */
[----:B------:R-:W1:Y:S01]  /*0fd0*/  LDS R42, [R53+UR4+0xb400] ;  /* 0x00b40004352a7984 */ /* 0x000e620008000800 */
[----:B--2---:R-:W-:Y:S01]  /*0fe0*/  FMUL.FTZ R29, R29, UR5 ;  /* 0x000000051d1d7c20 */ /* 0x004fe20008410000 */
[----:B------:R-:W-:Y:S02]  /*0ff0*/  IADD3 R7, R4, 0x80, RZ ;  /* 0x0000008004077810 */ /* 0x000fe40007ffe0ff */
[----:B------:R-:W2:Y:S01]  /*1000*/  LDS R41, [R53+UR4+0xb800] ;  /* 0x00b8000435297984 */ /* 0x000ea20008000800 */
[----:B---3--:R-:W-:Y:S01]  /*1010*/  FMUL.FTZ R25, R25, UR5 ;  /* 0x0000000519197c20 */ /* 0x008fe20008410000 */
[----:B------:R-:W-:Y:S02]  /*1020*/  F2FP.F16.F32.PACK_AB R24, R29, R24 ;  /* 0x000000181d18723e */ /* 0x000fe400000000ff */
[----:B------:R-:W3:Y:S01]  /*1030*/  LDS R43, [R53+UR4+0xbc00] ;  /* 0x00bc0004352b7984 */ /* 0x000ee20008000800 */
[----:B----4-:R-:W-:Y:S01]  /*1040*/  FMUL.FTZ R28, R28, UR5 ;  /* 0x000000051c1c7c20 */ /* 0x010fe20008410000 */
[----:B-----5:R-:W-:-:S02]  /*1050*/  FMUL.FTZ R32, R32, UR5 ;  /* 0x0000000520207c20 */ /* 0x020fc40008410000 */
[----:B------:R-:W-:Y:S02]  /*1060*/  STS [R23+0xf400], R21 ;  /* 0x00f4001517007388 */ /* 0x000fe40000000800 */
[----:B------:R-:W-:Y:S01]  /*1070*/  F2FP.F16.F32.PACK_AB R25, R28, R25 ;  /* 0x000000191c19723e */ /* 0x000fe200000000ff */
[----:B------:R-:W-:Y:S01]  /*1080*/  FMUL.FTZ R19, R34, UR5 ;  /* 0x0000000522137c20 */ /* 0x000fe20008410000 */
[----:B------:R-:W-:Y:S01]  /*1090*/  STS [R23+0xc000], R8 ;  /* 0x00c0000817007388 */ /* 0x000fe20000000800 */
[----:B------:R-:W-:-:S03]  /*10a0*/  FMUL.FTZ R36, R36, UR5 ;  /* 0x0000000524247c20 */ /* 0x000fc60008410000 */
[----:B------:R-:W-:Y:S01]  /*10b0*/  F2FP.F16.F32.PACK_AB R19, R19, R32 ;  /* 0x000000201313723e */ /* 0x000fe200000000ff */
[----:B------:R-:W-:Y:S01]  /*10c0*/  STS [R23+0xc100], R9 ;  /* 0x00c1000917007388 */ /* 0x000fe20000000800 */
[----:B------:R-:W-:-:S03]  /*10d0*/  FMUL.FTZ R17, R40, UR5 ;  /* 0x0000000528117c20 */ /* 0x000fc60008410000 */
[----:B------:R4:W-:Y:S01]  /*10e0*/  STS [R23+0xd000], R20 ;  /* 0x00d0001417007388 */ /* 0x0009e20000000800 */
[----:B------:R-:W-:Y:S01]  /*10f0*/  FMUL.FTZ R35, R35, UR5 ;  /* 0x0000000523237c20 */ /* 0x000fe20008410000 */
[----:B------:R-:W-:Y:S02]  /*1100*/  F2FP.F16.F32.PACK_AB R17, R17, R36 ;  /* 0x000000241111723e */ /* 0x000fe400000000ff */
[----:B------:R1:W-:Y:S01]  /*1110*/  STS [R23+0xd100], R22 ;  /* 0x00d1001617007388 */ /* 0x0003e20000000800 */
[----:B------:R-:W-:-:S03]  /*1120*/  FMUL.FTZ R16, R39, UR5 ;  /* 0x0000000527107c20 */ /* 0x000fc60008410000 */
[----:B------:R3:W-:Y:S01]  /*1130*/  STS [R23+0xc400], R10 ;  /* 0x00c4000a17007388 */ /* 0x0007e20000000800 */
[----:B0-----:R-:W-:Y:S01]  /*1140*/  FMUL.FTZ R37, R37, UR5 ;  /* 0x0000000525257c20 */ /* 0x001fe20008410000 */
[----:B------:R-:W-:Y:S02]  /*1150*/  F2FP.F16.F32.PACK_AB R16, R16, R35 ;  /* 0x000000231010723e */ /* 0x000fe400000000ff */
[----:B------:R0:W-:Y:S01]  /*1160*/  STS [R23+0xc500], R11 ;  /* 0x00c5000b17007388 */ /* 0x0001e20000000800 */
[----:B----4-:R-:W-:Y:S02]  /*1170*/  VIADD R20, R4, 0x40 ;  /* 0x0000004004147836 */ /* 0x010fe40000000000 */
[----:B-1----:R-:W-:Y:S01]  /*1180*/  FMUL.FTZ R42, R42, UR5 ;  /* 0x000000052a2a7c20 */ /* 0x002fe20008410000 */
[----:B------:R0:W-:Y:S01]  /*1190*/  STS [R23+0xd400], R27 ;  /* 0x00d4001b17007388 */ /* 0x0001e20000000800 */
[----:B--2---:R-:W-:-:S03]  /*11a0*/  FMUL.FTZ R41, R41, UR5 ;  /* 0x0000000529297c20 */ /* 0x004fc60008410000 */
[----:B------:R-:W-:Y:S01]  /*11b0*/  F2FP.F16.F32.PACK_AB R37, R42, R37 ;  /* 0x000000252a25723e */ /* 0x000fe200000000ff */
[----:B------:R0:W-:Y:S01]  /*11c0*/  STS [R23+0xd500], R38 ;  /* 0x00d5002617007388 */ /* 0x0001e20000000800 */
[----:B---3--:R-:W-:Y:S01]  /*11d0*/  FMUL.FTZ R18, R43, UR5 ;  /* 0x000000052b127c20 */ /* 0x008fe20008410000 */
[----:B------:R-:W-:Y:S02]  /*11e0*/  UIADD3 UR5, UR4, 0xc000, URZ ;  /* 0x0000c00004057890 */ /* 0x000fe4000fffe03f */
[----:B------:R0:W-:Y:S02]  /*11f0*/  STS [R23+0xe000], R44 ;  /* 0x00e0002c17007388 */ /* 0x0001e40000000800 */
[----:B------:R-:W-:Y:S02]  /*1200*/  F2FP.F16.F32.PACK_AB R18, R18, R41 ;  /* 0x000000291212723e */ /* 0x000fe400000000ff */
[----:B------:R0:W-:Y:S01]  /*1210*/  STS [R23+0xe100], R45 ;  /* 0x00e1002d17007388 */ /* 0x0001e20000000800 */
[----:B------:R-:W-:-:S02]  /*1220*/  LEA R21, R6, UR5, 0x1 ;  /* 0x0000000506157c11 */ /* 0x000fc4000f8e08ff */
[----:B------:R-:W-:Y:S01]  /*1230*/  LEA R6, R6, UR4, 0x1 ;  /* 0x0000000406067c11 */ /* 0x000fe2000f8e08ff */
[----:B------:R0:W-:Y:S04]  /*1240*/  STS [R23+0xf000], R14 ;  /* 0x00f0000e17007388 */ /* 0x0001e80000000800 */
        /* <DEDUP_REMOVED lines=11> */
[----:B------:R0:W-:Y:S01]  /*1300*/  STS [R23+0x11500], R18 ;  /* 0x0115001217007388 */ /* 0x0001e20000000800 */
[----:B------:R-:W-:Y:S06]  /*1310*/  BAR.SYNC.DEFER_BLOCKING 0x0 ;  /* 0x0000000000007b1d */ /* 0x000fec0000010000 */
[----:B------:R-:W-:Y:S05]  /*1320*/  @P1 BRA `(.L_x_68) ;  /* 0x0000000000741947 */ /* 0x000fea0003800000 */
[----:B0-----:R-:W0:Y:S01]  /*1330*/  LDC.64 R24, c[0x0][0x258] ;  /* 0x00009600ff187b82 */ /* 0x001e220000000a00 */
[----:B------:R-:W-:Y:S01]  /*1340*/  ULDC UR4, c[0x0][0x244] ;  /* 0x0000910000047ab9 */ /* 0x000fe20000000800 */
[----:B------:R-:W-:Y:S01]  /*1350*/  LDS.128 R16, [R21+0x4000] ;  /* 0x0040000015107984 */ /* 0x000fe20000000c00 */
[----:B------:R-:W-:Y:S01]  /*1360*/  ISETP.GE.AND P1, PT, R4, UR4, PT ;  /* 0x0000000404007c0c */ /* 0x000fe2000bf26270 */
[----:B------:R-:W-:Y:S01]  /*1370*/  ULDC.64 UR10, c[0x0][0x260] ;  /* 0x00009800000a7ab9 */ /* 0x000fe20000000a00 */
[----:B------:R-:W-:Y:S02]  /*1380*/  SHF.R.S32.HI R5, RZ, 0x1f, R4 ;  /* 0x0000001fff057819 */ /* 0x000fe40000011404 */
[----:B------:R-:W-:Y:S02]  /*1390*/  ISETP.GE.AND P2, PT, R20, UR4, PT ;  /* 0x0000000414007c0c */ /* 0x000fe4000bf46270 */
[----:B------:R-:W-:-:S07]  /*13a0*/  ISETP.GE.AND P3, PT, R7, UR4, PT ;  /* 0x0000000407007c0c */ /* 0x000fce000bf66270 */
[----:B------:R-:W1:Y:S01]  /*13b0*/  @!P1 LDS.128 R12, [R21] ;  /* 0x00000000150c9984 */ /* 0x000e620000000c00 */
[C---:B0-----:R-:W-:Y:S02]  /*13c0*/  IMAD R8, R24.reuse, UR9, RZ ;  /* 0x0000000918087c24 */ /* 0x041fe4000f8e02ff */
[----:B------:R-:W-:-:S04]  /*13d0*/  IMAD.WIDE.U32 R22, R24, UR8, R4 ;  /* 0x0000000818167c25 */ /* 0x000fc8000f8e0004 */
[----:B------:R-:W-:Y:S02]  /*13e0*/  IMAD R25, R25, UR8, R8 ;  /* 0x0000000819197c24 */ /* 0x000fe4000f8e0208 */
[----:B------:R0:W2:Y:S02]  /*13f0*/  LDS.128 R8, [R21+0x2000] ;  /* 0x0020000015087984 */ /* 0x0000a40000000c00 */
[----:B------:R-:W-:Y:S02]  /*1400*/  IMAD.IADD R23, R23, 0x1, R25 ;  /* 0x0000000117177824 */ /* 0x000fe400078e0219 */
[----:B------:R-:W-:Y:S02]  /*1410*/  IMAD R25, R0, UR10, RZ ;  /* 0x0000000a00197c24 */ /* 0x000fe4000f8e02ff */
[----:B------:R-:W-:-:S04]  /*1420*/  IMAD.WIDE.U32 R22, R52, UR10, R22 ;  /* 0x0000000a34167c25 */ /* 0x000fc8000f8e0016 */
[----:B------:R-:W-:Y:S01]  /*1430*/  IMAD R25, R52, UR11, R25 ;  /* 0x0000000b34197c24 */ /* 0x000fe2000f8e0219 */
[----:B------:R-:W-:-:S03]  /*1440*/  ULDC.64 UR10, c[0x0][0x250] ;  /* 0x00009400000a7ab9 */ /* 0x000fc60000000a00 */
[----:B------:R-:W-:Y:S02]  /*1450*/  IMAD.IADD R23, R23, 0x1, R25 ;  /* 0x0000000117177824 */ /* 0x000fe400078e0219 */
[----:B------:R-:W-:Y:S02]  /*1460*/  IMAD R25, R3, UR10, RZ ;  /* 0x0000000a03197c24 */ /* 0x000fe4000f8e02ff */
[----:B------:R-:W-:-:S04]  /*1470*/  IMAD.WIDE.U32 R22, R2, UR10, R22 ;  /* 0x0000000a02167c25 */ /* 0x000fc8000f8e0016 */
[----:B0-----:R-:W-:Y:S01]  /*1480*/  IMAD R21, R2, UR11, R25 ;  /* 0x0000000b02157c24 */ /* 0x001fe2000f8e0219 */
[----:B------:R-:W-:Y:S02]  /*1490*/  ULDC.64 UR10, c[0x0][0x238] ;  /* 0x00008e00000a7ab9 */ /* 0x000fe40000000a00 */
[----:B------:R-:W-:Y:S01]  /*14a0*/  LEA R24, P4, R22, UR10, 0x1 ;  /* 0x0000000a16187c11 */ /* 0x000fe2000f8808ff */
[----:B------:R-:W-:-:S05]  /*14b0*/  IMAD.IADD R21, R23, 0x1, R21 ;  /* 0x0000000117157824 */ /* 0x000fca00078e0215 */
[----:B------:R-:W-:-:S05]  /*14c0*/  LEA.HI.X R25, R22, UR11, R21, 0x1, P4 ;  /* 0x0000000b16197c11 */ /* 0x000fca000a0f0c15 */
[----:B-1----:R1:W-:Y:S04]  /*14d0*/  @!P1 STG.E.128 desc[UR6][R24.64], R12 ;  /* 0x0000000c18009986 */ /* 0x0023e8000c101d06 */
[----:B--2---:R1:W-:Y:S04]  /*14e0*/  @!P2 STG.E.128 desc[UR6][R24.64+0x80], R8 ;  /* 0x000080081800a986 */ /* 0x0043e8000c101d06 */
[----:B------:R1:W-:Y:S02]  /*14f0*/  @!P3 STG.E.128 desc[UR6][R24.64+0x100], R16 ;  /* 0x000100101800b986 */ /* 0x0003e4000c101d06 */
.L_x_68:
[----:B------:R-:W-:Y:S05]  /*1500*/  BSYNC B0 ;  /* 0x0000000000007941 */ /* 0x000fea0003800000 */
.L_x_67:
[----:B------:R-:W-:Y:S05]  /*1510*/  @P0 EXIT ;  /* 0x000000000000094d */ /* 0x000fea0003800000 */
[----:B-1----:R-:W1:Y:S01]  /*1520*/  LDC.64 R8, c[0x0][0x258] ;  /* 0x00009600ff087b82 */ /* 0x002e620000000a00 */
[----:B------:R-:W-:Y:S01]  /*1530*/  SHF.R.S32.HI R5, RZ, 0x1f, R4 ;  /* 0x0000001fff057819 */ /* 0x000fe20000011404 */
[----:B------:R-:W-:Y:S01]  /*1540*/  ULDC.64 UR4, c[0x0][0x260] ;  /* 0x0000980000047ab9 */ /* 0x000fe20000000a00 */
[----:B0-----:R-:W0:Y:S01]  /*1550*/  LDS.128 R12, [R6+0xc400] ;  /* 0x00c40000060c7984 */ /* 0x001e220000000c00 */
[----:B------:R-:W-:Y:S01]  /*1560*/  IMAD R19, R0, UR4, RZ ;  /* 0x0000000400137c24 */ /* 0x000fe2000f8e02ff */
[----:B------:R-:W-:-:S03]  /*1570*/  ULDC.64 UR10, c[0x0][0x238] ;  /* 0x00008e00000a7ab9 */ /* 0x000fc60000000a00 */
[----:B------:R-:W-:Y:S02]  /*1580*/  IMAD R21, R52, UR5, R19 ;  /* 0x0000000534157c24 */ /* 0x000fe4000f8e0213 */
[C---:B-1----:R-:W-:Y:S02]  /*1590*/  IMAD R10, R8.reuse, UR9, RZ ;  /* 0x00000009080a7c24 */ /* 0x042fe4000f8e02ff */
[----:B------:R-:W-:-:S04]  /*15a0*/  IMAD.WIDE.U32 R16, R8, UR8, R4 ;  /* 0x0000000808107c25 */ /* 0x000fc8000f8e0004 */
[----:B------:R-:W-:Y:S02]  /*15b0*/  IMAD R5, R9, UR8, R10 ;  /* 0x0000000809057c24 */ /* 0x000fe4000f8e020a */
[----:B------:R-:W1:Y:S02]  /*15c0*/  LDS.128 R8, [R6+0xe400] ;  /* 0x00e4000006087984 */ /* 0x000e640000000c00 */
[----:B------:R-:W-:Y:S01]  /*15d0*/  IMAD.IADD R17, R17, 0x1, R5 ;  /* 0x0000000111117824 */ /* 0x000fe200078e0205 */
[----:B------:R-:W-:Y:S01]  /*15e0*/  IADD3 R5, P0, R2, 0x20, RZ ;  /* 0x0000002002057810 */ /* 0x000fe20007f1e0ff */
[----:B------:R-:W-:-:S03]  /*15f0*/  IMAD.WIDE.U32 R52, R52, UR4, R16 ;  /* 0x0000000434347c25 */ /* 0x000fc6000f8e0010 */
[----:B------:R-:W-:Y:S01]  /*1600*/  IADD3.X R2, RZ, R3, RZ, P0, !PT ;  /* 0x00000003ff027210 */ /* 0x000fe200007fe4ff */
[----:B------:R2:W3:Y:S01]  /*1610*/  LDS.128 R16, [R6+0x10400] ;  /* 0x0104000006107984 */ /* 0x0004e20000000c00 */
[----:B------:R-:W-:Y:S01]  /*1620*/  ULDC.64 UR4, c[0x0][0x250] ;  /* 0x0000940000047ab9 */ /* 0x000fe20000000a00 */
[----:B------:R-:W-:Y:S02]  /*1630*/  IMAD.IADD R53, R53, 0x1, R21 ;  /* 0x0000000135357824 */ /* 0x000fe400078e0215 */
[----:B------:R-:W-:-:S04]  /*1640*/  IMAD R2, R2, UR4, RZ ;  /* 0x0000000402027c24 */ /* 0x000fc8000f8e02ff */
[C---:B------:R-:W-:Y:S02]  /*1650*/  IMAD R21, R5.reuse, UR5, R2 ;  /* 0x0000000505157c24 */ /* 0x040fe4000f8e0202 */
[----:B------:R-:W-:Y:S01]  /*1660*/  IMAD.WIDE.U32 R2, R5, UR4, R52 ;  /* 0x0000000405027c25 */ /* 0x000fe2000f8e0034 */
[----:B------:R-:W-:Y:S02]  /*1670*/  ULDC UR4, c[0x0][0x244] ;  /* 0x0000910000047ab9 */ /* 0x000fe40000000800 */
[----:B------:R-:W-:Y:S01]  /*1680*/  ISETP.GE.AND P1, PT, R4, UR4, PT ;  /* 0x0000000404007c0c */ /* 0x000fe2000bf26270 */
[----:B------:R-:W-:Y:S01]  /*1690*/  IMAD.IADD R3, R3, 0x1, R21 ;  /* 0x0000000103037824 */ /* 0x000fe200078e0215 */
[----:B------:R-:W-:Y:S02]  /*16a0*/  LEA R4, P0, R2, UR10, 0x1 ;  /* 0x0000000a02047c11 */ /* 0x000fe4000f8008ff */
[----:B------:R-:W-:Y:S02]  /*16b0*/  ISETP.GE.AND P2, PT, R20, UR4, PT ;  /* 0x0000000414007c0c */ /* 0x000fe4000bf46270 */
[----:B------:R-:W-:-:S02]  /*16c0*/  LEA.HI.X R5, R2, UR11, R3, 0x1, P0 ;  /* 0x0000000b02057c11 */ /* 0x000fc400080f0c03 */
[----:B------:R-:W-:-:S05]  /*16d0*/  ISETP.GE.AND P0, PT, R7, UR4, PT ;  /* 0x0000000407007c0c */ /* 0x000fca000bf06270 */
[----:B0-----:R2:W-:Y:S04]  /*16e0*/  @!P1 STG.E.128 desc[UR6][R4.64], R12 ;  /* 0x0000000c04009986 */ /* 0x0015e8000c101d06 */
[----:B-1----:R2:W-:Y:S04]  /*16f0*/  @!P2 STG.E.128 desc[UR6][R4.64+0x80], R8 ;  /* 0x000080080400a986 */ /* 0x0025e8000c101d06 */
[----:B------:R-:W-:Y:S05]  /*1700*/  @P0 EXIT ;  /* 0x000000000000094d */ /* 0x000fea0003800000 */
[----:B---3--:R-:W-:Y:S01]  /*1710*/  STG.E.128 desc[UR6][R4.64+0x100], R16 ;  /* 0x0001001004007986 */ /* 0x008fe2000c101d06 */
[----:B------:R-:W-:Y:S05]  /*1720*/  EXIT ;  /* 0x000000000000794d */ /* 0x000fea0003800000 */
.L_x_69:
        /* <DEDUP_REMOVED lines=13> */
.L_x_140:


//--------------------- .text._ZN7cutlass13device_kernelIN5flash19enable_sm80_to_sm89INS1_16FlashAttnBwdSm80INS1_25CollectiveMainloopBwdSm80ILi2ELi1EN4cute5tupleIJNS5_1CILi64EEENS7_ILi80EEENS7_ILi192EEEEEENS_6half_tEfNS_4arch4Sm80ELb1ELb0ELb0ELb1ELb1ELb0ELb1ELb0ELi2ELi4ELi2ELi2ELb0EEENS1_24CollectiveEpilogueBwdGQAISB_fSE_Li256ELb1ELb1EEENS1_25SingleTileBwdLPTSchedulerILb1ELi80ELb1EEEEEEEEEvNT_6ParamsE --------------------------
	.section	.text._ZN7cutlass13device_kernelIN5flash19enable_sm80_to_sm89INS1_16FlashAttnBwdSm80INS1_25CollectiveMainloopBwdSm80ILi2ELi1EN4cute5tupleIJNS5_1CILi64EEENS7_ILi80EEENS7_ILi192EEEEEENS_6half_tEfNS_4arch4Sm80ELb1ELb0ELb0ELb1ELb1ELb0ELb1ELb0ELi2ELi4ELi2ELi2ELb0EEENS1_24CollectiveEpilogueBwdGQAISB_fSE_Li256ELb1ELb1EEENS1_25SingleTileBwdLPTSchedulerILb1ELi80ELb1EEEEEEEEEvNT_6ParamsE,"ax",@progbits
	.align	128
.text._ZN7cutlass13device_kernelIN5flash19enable_sm80_to_sm89INS1_16FlashAttnBwdSm80INS1_25CollectiveMainloopBwdSm80ILi2ELi1EN4cute5tupleIJNS5_1CILi64EEENS7_ILi80EEENS7_ILi192EEEEEENS_6half_tEfNS_4arch4Sm80ELb1ELb0ELb0ELb1ELb1ELb0ELb1ELb0ELi2ELi4ELi2ELi2ELb0EEENS1_24CollectiveEpilogueBwdGQAISB_fSE_Li256ELb1ELb1EEENS1_25SingleTileBwdLPTSchedulerILb1ELi80ELb1EEEEEEEEEvNT_6ParamsE:
        .type           _ZN7cutlass13device_kernelIN5flash19enable_sm80_to_sm89INS1_16FlashAttnBwdSm80INS1_25CollectiveMainloopBwdSm80ILi2ELi1EN4cute5tupleIJNS5_1CILi64EEENS7_ILi80EEENS7_ILi192EEEEEENS_6half_tEfNS_4arch4Sm80ELb1ELb0ELb0ELb1ELb1ELb0ELb1ELb0ELi2ELi4ELi2ELi2ELb0EEENS1_24CollectiveEpilogueBwdGQAISB_fSE_Li256ELb1ELb1EEENS1_25SingleTileBwdLPTSchedulerILb1ELi80ELb1EEEEEEEEEvNT_6ParamsE,@function
        .size           _ZN7cutlass13device_kernelIN5flash19enable_sm80_to_sm89INS1_16FlashAttnBwdSm80INS1_25CollectiveMainloopBwdSm80ILi2ELi1EN4cute5tupleIJNS5_1CILi64EEENS7_ILi80EEENS7_ILi192EEEEEENS_6half_tEfNS_4arch4Sm80ELb1ELb0ELb0ELb1ELb1ELb0ELb1ELb0ELi2ELi4ELi2ELi2ELb0EEENS1_24CollectiveEpilogueBwdGQAISB_fSE_Li256ELb1ELb1EEENS1_25SingleTileBwdLPTSchedulerILb1ELi80ELb1EEEEEEEEEvNT_6ParamsE,(.L_x_141 - _ZN7cutlass13device_kernelIN5flash19enable_sm80_to_sm89INS1_16FlashAttnBwdSm80INS1_25CollectiveMainloopBwdSm80ILi2ELi1EN4cute5tupleIJNS5_1CILi64EEENS7_ILi80EEENS7_ILi192EEEEEENS_6half_tEfNS_4arch4Sm80ELb1ELb0ELb0ELb1ELb1ELb0ELb1ELb0ELi2ELi4ELi2ELi2ELb0EEENS1_24CollectiveEpilogueBwdGQAISB_fSE_Li256ELb1ELb1EEENS1_25SingleTileBwdLPTSchedulerILb1ELi80ELb1EEEEEEEEEvNT_6ParamsE)
        .other          _ZN7cutlass13device_kernelIN5flash19enable_sm80_to_sm89INS1_16FlashAttnBwdSm80INS1_25CollectiveMainloopBwdSm80ILi2ELi1EN4cute5tupleIJNS5_1CILi64EEENS7_ILi80EEENS7_ILi192EEEEEENS_6half_tEfNS_4arch4Sm80ELb1ELb0ELb0ELb1ELb1ELb0ELb1ELb0ELi2ELi4ELi2ELi2ELb0EEENS1_24CollectiveEpilogueBwdGQAISB_fSE_Li256ELb1ELb1EEENS1_25SingleTileBwdLPTSchedulerILb1ELi80ELb1EEEEEEEEEvNT_6ParamsE,@"STO_CUDA_ENTRY STV_DEFAULT"
_ZN7cutlass13device_kernelIN5flash19enable_sm80_to_sm89INS1_16FlashAttnBwdSm80INS1_25CollectiveMainloopBwdSm80ILi2ELi1EN4cute5tupleIJNS5_1CILi64EEENS7_ILi80EEENS7_ILi192EEEEEENS_6half_tEfNS_4arch4Sm80ELb1ELb0ELb0ELb1ELb1ELb0ELb1ELb0ELi2ELi4ELi2ELi2ELb0EEENS1_24CollectiveEpilogueBwdGQAISB_fSE_Li256ELb1ELb1EEENS1_25SingleTileBwdLPTSchedulerILb1ELi80ELb1EEEEEEEEEvNT_6ParamsE:
[----:B------:R-:W-:Y:S01]  /*0000*/  LDC R1, c[0x0][0x28] ;  /* 0x00000a00ff017b82 */ /* 0x000fe20000000800 */
[----:B------:R-:W-:Y:S05]  /*0010*/  EXIT ;  /* 0x000000000000794d */ /* 0x000fea0003800000 */
.L_x_70:
        /* <DEDUP_REMOVED lines=14> */
.L_x_141:


//--------------------- .text._ZN7cutlass13device_kernelIN5flash22FlashAttnBwdPreprocessIN4cute5tupleIJNS3_1CILi64EEENS5_ILi192EEEEEENS_6half_tEfNS_4arch4Sm80ELb1ELb1EEEEEvNT_6ParamsE --------------------------
	.section	.text._ZN7cutlass13device_kernelIN5flash22FlashAttnBwdPreprocessIN4cute5tupleIJNS3_1CILi64EEENS5_ILi192EEEEEENS_6half_tEfNS_4arch4Sm80ELb1ELb1EEEEEvNT_6ParamsE,"ax",@progbits
	.align	128
.text._ZN7cutlass13device_kernelIN5flash22FlashAttnBwdPreprocessIN4cute5tupleIJNS3_1CILi64EEENS5_ILi192EEEEEENS_6half_tEfNS_4arch4Sm80ELb1ELb1EEEEEvNT_6ParamsE:
        .type           _ZN7cutlass13device_kernelIN5flash22FlashAttnBwdPreprocessIN4cute5tupleIJNS3_1CILi64EEENS5_ILi192EEEEEENS_6half_tEfNS_4arch4Sm80ELb1ELb1EEEEEvNT_6ParamsE,@function
        .size           _ZN7cutlass13device_kernelIN5flash22FlashAttnBwdPreprocessIN4cute5tupleIJNS3_1CILi64EEENS5_ILi192EEEEEENS_6half_tEfNS_4arch4Sm80ELb1ELb1EEEEEvNT_6ParamsE,(.L_x_142 - _ZN7cutlass13device_kernelIN5flash22FlashAttnBwdPreprocessIN4cute5tupleIJNS3_1CILi64EEENS5_ILi192EEEEEENS_6half_tEfNS_4arch4Sm80ELb1ELb1EEEEEvNT_6ParamsE)
        .other          _ZN7cutlass13device_kernelIN5flash22FlashAttnBwdPreprocessIN4cute5tupleIJNS3_1CILi64EEENS5_ILi192EEEEEENS_6half_tEfNS_4arch4Sm80ELb1ELb1EEEEEvNT_6ParamsE,@"STO_CUDA_ENTRY STV_DEFAULT"
_ZN7cutlass13device_kernelIN5flash22FlashAttnBwdPreprocessIN4cute5tupleIJNS3_1CILi64EEENS5_ILi192EEEEEENS_6half_tEfNS_4arch4Sm80ELb1ELb1EEEEEvNT_6ParamsE:
[----:B------:R-:W-:Y:S08]  /*0000*/  LDC R1, c[0x0][0x28] ;  /* 0x00000a00ff017b82 */ /* 0x000ff00000000800 */
[----:B------:R-:W0:Y:S01]  /*0010*/  LDC.64 R4, c[0x0][0x2f8] ;  /* 0x0000be00ff047b82 */ /* 0x000e220000000a00 */
[----:B------:R-:W1:Y:S01]  /*0020*/  S2R R44, SR_CTAID.Z ;  /* 0x00000000002c7919 */ /* 0x000e620000002700 */
[----:B------:R-:W-:-:S06]  /*0030*/  ULDC.64 UR4, c[0x0][0x208] ;  /* 0x0000820000047ab9 */ /* 0x000fcc0000000a00 */
[----:B------:R-:W2:Y:S08]  /*0040*/  LDC.64 R6, c[0x0][0x2f0] ;  /* 0x0000bc00ff067b82 */ /* 0x000eb00000000a00 */
[----:B------:R-:W1:Y:S01]  /*0050*/  LDC.64 R2, c[0x0][0x2f0] ;  /* 0x0000bc00ff027b82 */ /* 0x000e620000000a00 */
[----:B0-----:R-:W-:-:S04]  /*0060*/  ISETP.NE.U32.AND P2, PT, R4, RZ, PT ;  /* 0x000000ff0400720c */ /* 0x001fc80003f45070 */
[----:B------:R-:W-:-:S03]  /*0070*/  ISETP.NE.AND.EX P2, PT, R5, RZ, PT, P2 ;  /* 0x000000ff0500720c */ /* 0x000fc60003f45320 */
[----:B------:R-:W0:Y:S01]  /*0080*/  LDC R45, c[0x0][0x218] ;  /* 0x00008600ff2d7b82 */ /* 0x000e220000000800 */
[----:B--2---:R-:W-:-:S04]  /*0090*/  ISETP.NE.U32.AND P0, PT, R6, RZ, PT ;  /* 0x000000ff0600720c */ /* 0x004fc80003f05070 */
[----:B------:R-:W-:Y:S01]  /*00a0*/  ISETP.NE.AND.EX P0, PT, R7, RZ, PT, P0 ;  /* 0x000000ff0700720c */ /* 0x000fe20003f05300 */
[----:B-1----:R-:W-:-:S04]  /*00b0*/  IMAD.WIDE R2, R44, 0x4, R2 ;  /* 0x000000042c027825 */ /* 0x002fc800078e0202 */
[----:B------:R-:W1:Y:S08]  /*00c0*/  @P2 LDC.64 R4, c[0x0][0x2f8] ;  /* 0x0000be00ff042b82 */ /* 0x000e700000000a00 */
[----:B------:R2:W5:Y:S01]  /*00d0*/  @P0 LDG.E R15, desc[UR4][R2.64] ;  /* 0x00000004020f0981 */ /* 0x000562000c1e1900 */
[----:B-1----:R-:W-:-:S05]  /*00e0*/  @P2 IMAD.WIDE R4, R44, 0x4, R4 ;  /* 0x000000042c042825 */ /* 0x002fca00078e0204 */
[----:B0-----:R2:W5:Y:S01]  /*00f0*/  @P2 LDG.E R45, desc[UR4][R4.64] ;  /* 0x00000004042d2981 */ /* 0x001562000c1e1900 */
[----:B------:R-:W-:Y:S01]  /*0100*/  ISETP.NE.U32.AND P1, PT, R6, RZ, PT ;  /* 0x000000ff0600720c */ /* 0x000fe20003f25070 */
[----:B------:R-:W0:Y:S01]  /*0110*/  S2UR UR6, SR_CTAID.Y ;  /* 0x00000000000679c3 */ /* 0x000e220000002600 */
[----:B------:R-:W1:Y:S02]  /*0120*/  S2R R11, SR_CTAID.X ;  /* 0x00000000000b7919 */ /* 0x000e640000002500 */
[----:B------:R-:W-:Y:S01]  /*0130*/  ISETP.NE.AND.EX P1, PT, R7, RZ, PT, P1 ;  /* 0x000000ff0700720c */ /* 0x000fe20003f25310 */
[----:B------:R-:W3:Y:S01]  /*0140*/  S2R R9, SR_TID.X ;  /* 0x0000000000097919 */ /* 0x000ee20000002100 */
[----:B-1----:R-:W-:Y:S01]  /*0150*/  SHF.L.U32 R10, R11, 0x6, RZ ;  /* 0x000000060b0a7819 */ /* 0x002fe200000006ff */
[----:B0-2---:R-:W-:Y:S10]  /*0160*/  @P2 BRA `(.L_x_71) ;  /* 0x0000000000102947 */ /* 0x005ff40003800000 */
[----:B------:R-:W-:Y:S05]  /*0170*/  @!P0 BRA `(.L_x_71) ;  /* 0x00000000000c8947 */ /* 0x000fea0003800000 */
[----:B------:R-:W2:Y:S04]  /*0180*/  LDG.E R0, desc[UR4][R2.64] ;  /* 0x0000000402007981 */ /* 0x000ea8000c1e1900 */
[----:B-----5:R-:W2:Y:S02]  /*0190*/  LDG.E R45, desc[UR4][R2.64+0x4] ;  /* 0x00000404022d7981 */ /* 0x020ea4000c1e1900 */
[----:B--2---:R-:W-:-:S07]  /*01a0*/  IADD3 R45, -R0, R45, RZ ;  /* 0x0000002d002d7210 */ /* 0x004fce0007ffe1ff */
.L_x_71:
[----:B-----5:R-:W-:-:S13]  /*01b0*/  ISETP.LE.AND P2, PT, R45, R10, PT ;  /* 0x0000000a2d00720c */ /* 0x020fda0003f43270 */
[----:B------:R-:W-:Y:S05]  /*01c0*/  @P1 EXIT P2 ;  /* 0x000000000000194d */ /* 0x000fea0001000000 */
[----:B------:R-:W0:Y:S01]  /*01d0*/  LDC.64 R18, c[0x0][0x230] ;  /* 0x00008c00ff127b82 */ /* 0x000e220000000a00 */
[----:B---3--:R-:W-:Y:S01]  /*01e0*/  SHF.R.S32.HI R0, RZ, 0x1f, R9 ;  /* 0x0000001fff007819 */ /* 0x008fe20000011409 */
[----:B------:R-:W-:Y:S01]  /*01f0*/  USHF.R.S32.HI UR7, URZ, 0x1f, UR6 ;  /* 0x0000001f3f077899 */ /* 0x000fe20008011406 */
[----:B------:R-:W-:Y:S02]  /*0200*/  IADD3 R7, -R10, R45, RZ ;  /* 0x0000002d0a077210 */ /* 0x000fe40007ffe1ff */
[----:B------:R-:W-:Y:S02]  /*0210*/  CS2R R12, SRZ ;  /* 0x00000000000c7805 */ /* 0x000fe4000001ff00 */
[----:B------:R-:W-:Y:S01]  /*0220*/  LEA.HI R6, R0, R9, RZ, 0x3 ;  /* 0x0000000900067211 */ /* 0x000fe200078f18ff */
[----:B------:R-:W-:Y:S01]  /*0230*/  BSSY B0, `(.L_x_72) ;  /* 0x000002a000007945 */ /* 0x000fe20003800000 */
[----:B------:R-:W-:Y:S01]  /*0240*/  ISETP.GE.AND P2, PT, R9, R7, PT ;  /* 0x000000070900720c */ /* 0x000fe20003f46270 */
[----:B------:R-:W-:Y:S01]  /*0250*/  HFMA2.MMA R5, -RZ, RZ, 0, 0 ;  /* 0x00000000ff057435 */ /* 0x000fe200000001ff */
[----:B------:R-:W-:-:S02]  /*0260*/  LOP3.LUT R8, R6, 0xfffffff8, RZ, 0xc0, !PT ;  /* 0xfffffff806087812 */ /* 0x000fc400078ec0ff */
[----:B------:R-:W-:Y:S02]  /*0270*/  ISETP.GT.OR P2, PT, R9, 0x3f, P2 ;  /* 0x0000003f0900780c */ /* 0x000fe40001744670 */
[----:B------:R-:W-:Y:S02]  /*0280*/  @P0 LEA R0, R44, R15, 0x6 ;  /* 0x0000000f2c000211 */ /* 0x000fe400078e30ff */
[----:B------:R-:W-:Y:S02]  /*0290*/  IADD3 R8, -R8, R9, RZ ;  /* 0x0000000908087210 */ /* 0x000fe40007ffe1ff */
[----:B------:R-:W-:Y:S02]  /*02a0*/  @P0 SHF.R.S32.HI R3, RZ, 0x1f, R0 ;  /* 0x0000001fff030819 */ /* 0x000fe40000011400 */
[----:B------:R-:W-:Y:S02]  /*02b0*/  SHF.L.U32 R64, R8, 0x3, RZ ;  /* 0x0000000308407819 */ /* 0x000fe400000006ff */
[----:B------:R-:W-:-:S02]  /*02c0*/  @P0 LEA.HI R20, R3, R0, RZ, 0x6 ;  /* 0x0000000003140211 */ /* 0x000fc400078f30ff */
[----:B------:R-:W-:Y:S01]  /*02d0*/  SHF.R.S32.HI R65, RZ, 0x1f, R64 ;  /* 0x0000001fff417819 */ /* 0x000fe20000011440 */
[C---:B0-----:R-:W-:Y:S01]  /*02e0*/  IMAD R2, R18.reuse, UR7, RZ ;  /* 0x0000000712027c24 */ /* 0x041fe2000f8e02ff */
[----:B------:R-:W-:Y:S02]  /*02f0*/  @P0 MOV R12, R15 ;  /* 0x0000000f000c0202 */ /* 0x000fe40000000f00 */
[----:B------:R-:W-:Y:S01]  /*0300*/  SHF.R.S32.HI R6, RZ, 0x3, R6 ;  /* 0x00000003ff067819 */ /* 0x000fe20000011406 */
[----:B------:R-:W-:Y:S01]  /*0310*/  IMAD R21, R19, UR6, R2 ;  /* 0x0000000613157c24 */ /* 0x000fe2000f8e0202 */
[----:B------:R-:W-:Y:S01]  /*0320*/  SHF.R.S32.HI R0, RZ, 0x1f, R44 ;  /* 0x0000001fff007819 */ /* 0x000fe2000001142c */
[----:B------:R-:W-:Y:S01]  /*0330*/  IMAD.WIDE.U32 R18, R18, UR6, R64 ;  /* 0x0000000612127c25 */ /* 0x000fe2000f8e0040 */
[----:B------:R-:W-:Y:S02]  /*0340*/  @P0 SHF.R.S32.HI R13, RZ, 0x1f, R15 ;  /* 0x0000001fff0d0819 */ /* 0x000fe4000001140f */
[----:B------:R-:W-:-:S02]  /*0350*/  IADD3 R62, P3, R6, R12, RZ ;  /* 0x0000000c063e7210 */ /* 0x000fc40007f7e0ff */
[----:B------:R-:W-:Y:S02]  /*0360*/  SEL R4, R44, RZ, !P1 ;  /* 0x000000ff2c047207 */ /* 0x000fe40004800000 */
[----:B------:R-:W-:Y:S02]  /*0370*/  MOV R3, 0x7f800000 ;  /* 0x7f80000000037802 */ /* 0x000fe40000000f00 */
[----:B------:R-:W-:Y:S02]  /*0380*/  SHF.R.S32.HI R2, RZ, 0x1f, R6 ;  /* 0x0000001fff027819 */ /* 0x000fe40000011406 */
[----:B------:R-:W-:Y:S01]  /*0390*/  SEL R0, R0, RZ, !P1 ;  /* 0x000000ff00007207 */ /* 0x000fe20004800000 */
[----:B------:R-:W-:Y:S06]  /*03a0*/  @P2 BRA `(.L_x_73) ;  /* 0x0000000000482947 */ /* 0x000fec0003800000 */
[----:B------:R-:W0:Y:S01]  /*03b0*/  LDC.64 R22, c[0x0][0x290] ;  /* 0x0000a400ff167b82 */ /* 0x000e220000000a00 */
[----:B------:R-:W-:Y:S01]  /*03c0*/  SHF.R.S32.HI R3, RZ, 0x1f, R10 ;  /* 0x0000001fff037819 */ /* 0x000fe2000001140a */
[----:B------:R-:W-:Y:S01]  /*03d0*/  ULDC.64 UR8, c[0x0][0x298] ;  /* 0x0000a60000087ab9 */ /* 0x000fe20000000a00 */
[--C-:B------:R-:W-:Y:S01]  /*03e0*/  SHF.R.S32.HI R15, RZ, 0x1f, R9.reuse ;  /* 0x0000001fff0f7819 */ /* 0x100fe20000011409 */
[----:B------:R-:W-:Y:S01]  /*03f0*/  IMAD R17, R0, UR8, RZ ;  /* 0x0000000800117c24 */ /* 0x000fe2000f8e02ff */
[----:B------:R-:W-:-:S04]  /*0400*/  IADD3 R14, P1, P2, R12, R10, R9 ;  /* 0x0000000a0c0e7210 */ /* 0x000fc80007a3e009 */
[----:B------:R-:W-:Y:S01]  /*0410*/  IADD3.X R15, R13, R3, R15, P1, P2 ;  /* 0x000000030d0f7210 */ /* 0x000fe20000fe440f */
[C---:B0-----:R-:W-:Y:S02]  /*0420*/  IMAD R16, R22.reuse, UR7, RZ ;  /* 0x0000000716107c24 */ /* 0x041fe4000f8e02ff */
[----:B------:R-:W-:-:S04]  /*0430*/  IMAD.WIDE.U32 R14, R22, UR6, R14 ;  /* 0x00000006160e7c25 */ /* 0x000fc8000f8e000e */
[----:B------:R-:W-:-:S05]  /*0440*/  IMAD R3, R23, UR6, R16 ;  /* 0x0000000617037c24 */ /* 0x000fca000f8e0210 */
[----:B------:R-:W-:Y:S01]  /*0450*/  IADD3 R15, R15, R3, RZ ;  /* 0x000000030f0f7210 */ /* 0x000fe20007ffe0ff */
[C---:B------:R-:W-:Y:S02]  /*0460*/  IMAD R3, R4.reuse, UR9, R17 ;  /* 0x0000000904037c24 */ /* 0x040fe4000f8e0211 */
[----:B------:R-:W-:Y:S01]  /*0470*/  IMAD.WIDE.U32 R14, R4, UR8, R14 ;  /* 0x00000008040e7c25 */ /* 0x000fe2000f8e000e */
[----:B------:R-:W-:-:S04]  /*0480*/  ULDC.64 UR8, c[0x0][0x288] ;  /* 0x0000a20000087ab9 */ /* 0x000fc80000000a00 */
[----:B------:R-:W-:Y:S02]  /*0490*/  IADD3 R3, R15, R3, RZ ;  /* 0x000000030f037210 */ /* 0x000fe40007ffe0ff */
[----:B------:R-:W-:-:S04]  /*04a0*/  LEA R16, P1, R14, UR8, 0x2 ;  /* 0x000000080e107c11 */ /* 0x000fc8000f8210ff */
[----:B------:R-:W-:-:S05]  /*04b0*/  LEA.HI.X R17, R14, UR9, R3, 0x2, P1 ;  /* 0x000000090e117c11 */ /* 0x000fca00088f1403 */
[----:B------:R0:W5:Y:S04]  /*04c0*/  LDG.E R3, desc[UR4][R16.64] ;  /* 0x0000000410037981 */ /* 0x000168000c1e1900 */
.L_x_73:
[----:B------:R-:W-:Y:S05]  /*04d0*/  BSYNC B0 ;  /* 0x0000000000007941 */ /* 0x000fea0003800000 */
.L_x_72:
[----:B------:R-:W-:Y:S01]  /*04e0*/  @P0 LOP3.LUT R5, R20, 0xffffffc0, RZ, 0xc0, !PT ;  /* 0xffffffc014050812 */ /* 0x000fe200078ec0ff */
[----:B------:R-:W-:Y:S01]  /*04f0*/  ULDC.64 UR8, c[0x0][0x238] ;  /* 0x00008e0000087ab9 */ /* 0x000fe20000000a00 */
[----:B------:R-:W-:Y:S01]  /*0500*/  ISETP.GE.AND P0, PT, R6, R7, PT ;  /* 0x000000070600720c */ /* 0x000fe20003f06270 */
[----:B------:R-:W-:Y:S01]  /*0510*/  IMAD R15, R0, UR8, RZ ;  /* 0x00000008000f7c24 */ /* 0x000fe2000f8e02ff */
[----:B------:R-:W-:Y:S01]  /*0520*/  IADD3 R19, R19, R21, RZ ;  /* 0x0000001513137210 */ /* 0x000fe20007ffe0ff */
[----:B------:R-:W-:Y:S01]  /*0530*/  BSSY B0, `(.L_x_74) ;  /* 0x0000035000007945 */ /* 0x000fe20003800000 */
[----:B------:R-:W-:Y:S01]  /*0540*/  IADD3.X R63, R2, R13, RZ, P3, !PT ;  /* 0x0000000d023f7210 */ /* 0x000fe20001ffe4ff */
[C---:B------:R-:W-:Y:S01]  /*0550*/  IMAD R35, R4.reuse, UR9, R15 ;  /* 0x0000000904237c24 */ /* 0x040fe2000f8e020f */
[----:B0-----:R-:W-:Y:S01]  /*0560*/  HFMA2.MMA R16, -RZ, RZ, 0, 0 ;  /* 0x00000000ff107435 */ /* 0x001fe200000001ff */
[----:B------:R-:W-:Y:S01]  /*0570*/  IMAD.WIDE.U32 R36, R4, UR8, R18 ;  /* 0x0000000804247c25 */ /* 0x000fe2000f8e0012 */
[----:B------:R-:W-:-:S02]  /*0580*/  CS2R R28, SRZ ;  /* 0x00000000001c7805 */ /* 0x000fc4000001ff00 */
[----:B------:R-:W-:Y:S02]  /*0590*/  CS2R R20, SRZ ;  /* 0x0000000000147805 */ /* 0x000fe4000001ff00 */
[----:B------:R-:W-:Y:S02]  /*05a0*/  CS2R R22, SRZ ;  /* 0x0000000000167805 */ /* 0x000fe4000001ff00 */
[----:B------:R-:W-:Y:S02]  /*05b0*/  CS2R R24, SRZ ;  /* 0x0000000000187805 */ /* 0x000fe4000001ff00 */
[----:B------:R-:W-:Y:S02]  /*05c0*/  CS2R R26, SRZ ;  /* 0x00000000001a7805 */ /* 0x000fe4000001ff00 */
[----:B------:R-:W-:Y:S02]  /*05d0*/  CS2R R12, SRZ ;  /* 0x00000000000c7805 */ /* 0x000fe4000001ff00 */
[----:B------:R-:W-:Y:S01]  /*05e0*/  CS2R R14, SRZ ;  /* 0x00000000000e7805 */ /* 0x000fe2000001ff00 */
[----:B------:R-:W-:Y:S01]  /*05f0*/  IMAD.WIDE R62, R11, 0x40, R62 ;  /* 0x000000400b3e7825 */ /* 0x000fe200078e023e */
        /* <DEDUP_REMOVED lines=9> */
[----:B------:R-:W-:-:S03]  /*0690*/  @!P1 MOV R34, R36 ;  /* 0x0000002400229202 */ /* 0x000fc60000000f00 */
[----:B------:R-:W-:Y:S02]  /*06a0*/  @!P2 MOV R30, R36 ;  /* 0x00000024001ea202 */ /* 0x000fe40000000f00 */
[----:B------:R-:W-:Y:S02]  /*06b0*/  @!P2 MOV R31, R35 ;  /* 0x00000023001fa202 */ /* 0x000fe40000000f00 */
[----:B------:R-:W1:Y:S08]  /*06c0*/  @!P2 LDC.64 R46, c[0x0][0x228] ;  /* 0x00008a00ff2eab82 */ /* 0x000e700000000a00 */
[----:B------:R-:W2:Y:S08]  /*06d0*/  @!P3 LDC.64 R48, c[0x0][0x228] ;  /* 0x00008a00ff30bb82 */ /* 0x000eb00000000a00 */
[----:B------:R-:W3:Y:S01]  /*06e0*/  @!P1 LDC.64 R40, c[0x0][0x210] ;  /* 0x00008400ff289b82 */ /* 0x000ee20000000a00 */
[----:B0-----:R-:W-:-:S02]  /*06f0*/  @!P1 IMAD R17, R63, R18, RZ ;  /* 0x000000123f119224 */ /* 0x001fc400078e02ff */
[----:B------:R-:W-:Y:S01]  /*0700*/  @!P1 IMAD.WIDE.U32 R38, R62, R18, R34 ;  /* 0x000000123e269225 */ /* 0x000fe200078e0022 */
[----:B------:R-:W-:-:S03]  /*0710*/  @!P3 MOV R18, R36 ;  /* 0x000000240012b202 */ /* 0x000fc60000000f00 */
[C---:B------:R-:W-:Y:S01]  /*0720*/  @!P1 IMAD R17, R62.reuse, R19, R17 ;  /* 0x000000133e119224 */ /* 0x040fe200078e0211 */
[----:B------:R-:W0:Y:S01]  /*0730*/  @!P2 LDC.64 R32, c[0x0][0x210] ;  /* 0x00008400ff20ab82 */ /* 0x000e220000000a00 */
[-C--:B-1----:R-:W-:Y:S01]  /*0740*/  @!P2 IMAD.WIDE.U32 R30, R62, R46.reuse, R30 ;  /* 0x0000002e3e1ea225 */ /* 0x082fe200078e001e */
[----:B------:R-:W-:Y:S02]  /*0750*/  @!P3 MOV R19, R35 ;  /* 0x000000230013b202 */ /* 0x000fe40000000f00 */
[----:B------:R-:W-:Y:S01]  /*0760*/  @!P1 IADD3 R17, R39, R17, RZ ;  /* 0x0000001127119210 */ /* 0x000fe20007ffe0ff */
[----:B------:R-:W-:-:S03]  /*0770*/  @!P2 IMAD R46, R63, R46, RZ ;  /* 0x0000002e3f2ea224 */ /* 0x000fc600078e02ff */
[----:B------:R-:W1:Y:S01]  /*0780*/  @!P3 LDC.64 R42, c[0x0][0x210] ;  /* 0x00008400ff2abb82 */ /* 0x000e620000000a00 */
[-C--:B--2---:R-:W-:Y:S02]  /*0790*/  @!P3 IMAD R50, R63, R48.reuse, RZ ;  /* 0x000000303f32b224 */ /* 0x084fe400078e02ff */
[----:B------:R-:W-:-:S04]  /*07a0*/  @!P3 IMAD.WIDE.U32 R18, R62, R48, R18 ;  /* 0x000000303e12b225 */ /* 0x000fc800078e0012 */
[----:B------:R-:W-:Y:S01]  /*07b0*/  @!P2 IMAD R47, R62, R47, R46 ;  /* 0x0000002f3e2fa224 */ /* 0x000fe200078e022e */
[----:B---3--:R-:W-:Y:S01]  /*07c0*/  @!P1 LEA R40, P4, R38, R40, 0x1 ;  /* 0x0000002826289211 */ /* 0x008fe200078808ff */
[----:B------:R-:W-:-:S03]  /*07d0*/  @!P3 IMAD R49, R62, R49, R50 ;  /* 0x000000313e31b224 */ /* 0x000fc600078e0232 */
[----:B------:R-:W-:Y:S02]  /*07e0*/  @!P2 IADD3 R47, R31, R47, RZ ;  /* 0x0000002f1f2fa210 */ /* 0x000fe40007ffe0ff */
[----:B------:R-:W-:Y:S02]  /*07f0*/  @!P3 IADD3 R49, R19, R49, RZ ;  /* 0x000000311331b210 */ /* 0x000fe40007ffe0ff */
[----:B0-----:R-:W-:Y:S02]  /*0800*/  @!P2 LEA R32, P5, R30, R32, 0x1 ;  /* 0x000000201e20a211 */ /* 0x001fe400078a08ff */
[----:B------:R-:W-:Y:S02]  /*0810*/  @!P1 LEA.HI.X R41, R38, R41, R17, 0x1, P4 ;  /* 0x0000002926299211 */ /* 0x000fe400020f0c11 */
[----:B------:R-:W-:-:S03]  /*0820*/  @!P2 LEA.HI.X R33, R30, R33, R47, 0x1, P5 ;  /* 0x000000211e21a211 */ /* 0x000fc600028f0c2f */
[----:B------:R0:W5:Y:S01]  /*0830*/  @!P1 LDG.E.128 R20, desc[UR4][R40.64] ;  /* 0x0000000428149981 */ /* 0x000162000c1e1d00 */
[----:B-1----:R-:W-:-:S03]  /*0840*/  @!P3 LEA R42, P6, R18, R42, 0x1 ;  /* 0x0000002a122ab211 */ /* 0x002fc600078c08ff */
[----:B------:R0:W5:Y:S01]  /*0850*/  @!P2 LDG.E.128 R24, desc[UR4][R32.64+0x80] ;  /* 0x000080042018a981 */ /* 0x000162000c1e1d00 */
[----:B------:R-:W-:-:S05]  /*0860*/  @!P3 LEA.HI.X R43, R18, R43, R49, 0x1, P6 ;  /* 0x0000002b122bb211 */ /* 0x000fca00030f0c31 */
[----:B------:R0:W5:Y:S04]  /*0870*/  @!P3 LDG.E.128 R12, desc[UR4][R42.64+0x100] ;  /* 0x000100042a0cb981 */ /* 0x000168000c1e1d00 */
.L_x_75:
[----:B------:R-:W-:Y:S05]  /*0880*/  BSYNC B0 ;  /* 0x0000000000007941 */ /* 0x000fea0003800000 */
.L_x_74:
[----:B------:R-:W-:Y:S01]  /*0890*/  IADD3 R48, R6, 0x20, RZ ;  /* 0x0000002006307810 */ /* 0x000fe20007ffe0ff */
[----:B------:R-:W-:Y:S01]  /*08a0*/  BSSY B0, `(.L_x_76) ;  /* 0x0000025000007945 */ /* 0x000fe20003800000 */
[----:B------:R-:W-:Y:S01]  /*08b0*/  HFMA2.MMA R17, -RZ, RZ, 0, 0 ;  /* 0x00000000ff117435 */ /* 0x000fe200000001ff */
[----:B0----5:R-:W-:Y:S02]  /*08c0*/  MOV R32, R20 ;  /* 0x0000001400207202 */ /* 0x021fe40000000f00 */
[----:B------:R-:W-:Y:S02]  /*08d0*/  CS2R R30, SRZ ;  /* 0x00000000001e7805 */ /* 0x000fe4000001ff00 */
[----:B------:R-:W-:Y:S02]  /*08e0*/  ISETP.GE.AND P1, PT, R48, R7, PT ;  /* 0x000000073000720c */ /* 0x000fe40003f26270 */
[----:B------:R-:W-:Y:S02]  /*08f0*/  CS2R R18, SRZ ;  /* 0x0000000000127805 */ /* 0x000fe4000001ff00 */
[----:B------:R-:W-:-:S02]  /*0900*/  MOV R33, R21 ;  /* 0x0000001500217202 */ /* 0x000fc40000000f00 */
[----:B------:R-:W-:Y:S02]  /*0910*/  CS2R R20, SRZ ;  /* 0x0000000000147805 */ /* 0x000fe4000001ff00 */
[----:B------:R-:W-:Y:S02]  /*0920*/  MOV R46, R22 ;  /* 0x00000016002e7202 */ /* 0x000fe40000000f00 */
[----:B------:R-:W-:Y:S02]  /*0930*/  MOV R49, R23 ;  /* 0x0000001700317202 */ /* 0x000fe40000000f00 */
[----:B------:R-:W-:Y:S02]  /*0940*/  CS2R R22, SRZ ;  /* 0x0000000000167805 */ /* 0x000fe4000001ff00 */
[----:B------:R-:W-:Y:S02]  /*0950*/  MOV R47, R24 ;  /* 0x00000018002f7202 */ /* 0x000fe40000000f00 */
[----:B------:R-:W-:-:S02]  /*0960*/  MOV R50, R25 ;  /* 0x0000001900327202 */ /* 0x000fc40000000f00 */
[----:B------:R-:W-:Y:S02]  /*0970*/  MOV R51, R26 ;  /* 0x0000001a00337202 */ /* 0x000fe40000000f00 */
[----:B------:R-:W-:Y:S01]  /*0980*/  MOV R52, R27 ;  /* 0x0000001b00347202 */ /* 0x000fe20000000f00 */
[----:B------:R-:W-:Y:S06]  /*0990*/  @P1 BRA `(.L_x_77) ;  /* 0x0000000000541947 */ /* 0x000fec0003800000 */
[----:B------:R-:W-:Y:S01]  /*09a0*/  IADD3 R25, P1, R62, 0x20, RZ ;  /* 0x000000203e197810 */ /* 0x000fe20007f3e0ff */
[----:B------:R-:W-:Y:S01]  /*09b0*/  ULDC.64 UR10, c[0x0][0x228] ;  /* 0x00008a00000a7ab9 */ /* 0x000fe20000000a00 */
[----:B------:R-:W-:Y:S01]  /*09c0*/  IADD3 R34, R64, 0x40, RZ ;  /* 0x0000004040227810 */ /* 0x000fe20007ffe0ff */
[----:B------:R-:W-:Y:S01]  /*09d0*/  ULDC UR8, c[0x0][0x21c] ;  /* 0x0000870000087ab9 */ /* 0x000fe20000000800 */
[----:B------:R-:W-:Y:S02]  /*09e0*/  IADD3.X R24, RZ, R63, RZ, P1, !PT ;  /* 0x0000003fff187210 */ /* 0x000fe40000ffe4ff */
[----:B------:R-:W-:Y:S02]  /*09f0*/  MOV R26, R36 ;  /* 0x00000024001a7202 */ /* 0x000fe40000000f00 */
[----:B------:R-:W-:Y:S01]  /*0a00*/  MOV R27, R35 ;  /* 0x00000023001b7202 */ /* 0x000fe20000000f00 */
[----:B------:R-:W-:Y:S01]  /*0a10*/  IMAD R24, R24, UR10, RZ ;  /* 0x0000000a18187c24 */ /* 0x000fe2000f8e02ff */
[----:B------:R-:W-:-:S02]  /*0a20*/  ISETP.GE.AND P3, PT, R34, UR8, PT ;  /* 0x0000000822007c0c */ /* 0x000fc4000bf66270 */
[C---:B------:R-:W-:Y:S01]  /*0a30*/  IADD3 R34, R64.reuse, 0x80, RZ ;  /* 0x0000008040227810 */ /* 0x040fe20007ffe0ff */
[C---:B------:R-:W-:Y:S01]  /*0a40*/  IMAD.WIDE.U32 R26, R25.reuse, UR10, R26 ;  /* 0x0000000a191a7c25 */ /* 0x040fe2000f8e001a */
        /* <DEDUP_REMOVED lines=10> */
.L_x_77:
[----:B------:R-:W-:Y:S05]  /*0af0*/  BSYNC B0 ;  /* 0x0000000000007941 */ /* 0x000fea0003800000 */
.L_x_76:
[----:B------:R-:W-:Y:S01]  /*0b00*/  BSSY B0, `(.L_x_78) ;  /* 0x0000056000007945 */ /* 0x000fe20003800000 */
[----:B-----5:R-:W-:Y:S02]  /*0b10*/  MOV R53, R28 ;  /* 0x0000001c00357202 */ /* 0x020fe40000000f00 */
[----:B0-----:R-:W-:Y:S02]  /*0b20*/  CS2R R24, SRZ ;  /* 0x0000000000187805 */ /* 0x001fe4000001ff00 */
[----:B------:R-:W-:Y:S02]  /*0b30*/  MOV R54, R29 ;  /* 0x0000001d00367202 */ /* 0x000fe40000000f00 */
[----:B------:R-:W-:Y:S02]  /*0b40*/  CS2R R26, SRZ ;  /* 0x00000000001a7805 */ /* 0x000fe4000001ff00 */
[----:B------:R-:W-:Y:S02]  /*0b50*/  MOV R55, R30 ;  /* 0x0000001e00377202 */ /* 0x000fe40000000f00 */
[----:B------:R-:W-:-:S02]  /*0b60*/  CS2R R28, SRZ ;  /* 0x00000000001c7805 */ /* 0x000fc4000001ff00 */
[----:B------:R-:W-:Y:S02]  /*0b70*/  MOV R57, R31 ;  /* 0x0000001f00397202 */ /* 0x000fe40000000f00 */
[----:B------:R-:W-:Y:S02]  /*0b80*/  CS2R R30, SRZ ;  /* 0x00000000001e7805 */ /* 0x000fe4000001ff00 */
[----:B------:R-:W-:Y:S02]  /*0b90*/  MOV R56, R20 ;  /* 0x0000001400387202 */ /* 0x000fe40000000f00 */
[----:B------:R-:W-:Y:S02]  /*0ba0*/  MOV R58, R21 ;  /* 0x00000015003a7202 */ /* 0x000fe40000000f00 */
[----:B------:R-:W-:Y:S02]  /*0bb0*/  CS2R R20, SRZ ;  /* 0x0000000000147805 */ /* 0x000fe4000001ff00 */
[----:B------:R-:W-:-:S02]  /*0bc0*/  MOV R59, R22 ;  /* 0x00000016003b7202 */ /* 0x000fc40000000f00 */
[----:B------:R-:W-:Y:S02]  /*0bd0*/  MOV R60, R23 ;  /* 0x00000017003c7202 */ /* 0x000fe40000000f00 */
[----:B------:R-:W-:Y:S01]  /*0be0*/  CS2R R22, SRZ ;  /* 0x0000000000167805 */ /* 0x000fe2000001ff00 */
[----:B------:R-:W-:Y:S06]  /*0bf0*/  @P0 BRA `(.L_x_79) ;  /* 0x0000000400180947 */ /* 0x000fec0003800000 */
[----:B------:R-:W0:Y:S01]  /*0c00*/  LDC R35, c[0x0][0x21c] ;  /* 0x00008700ff237b82 */ /* 0x000e220000000800 */
[C---:B------:R-:W-:Y:S01]  /*0c10*/  IADD3 R34, R64.reuse, 0x40, RZ ;  /* 0x0000004040227810 */ /* 0x040fe20007ffe0ff */
[----:B------:R-:W-:Y:S01]  /*0c20*/  BSSY B1, `(.L_x_80) ;  /* 0x0000019000017945 */ /* 0x000fe20003800000 */
[C---:B------:R-:W-:Y:S02]  /*0c30*/  IADD3 R36, R64.reuse, 0x80, RZ ;  /* 0x0000008040247810 */ /* 0x040fe40007ffe0ff */
[-C--:B0-----:R-:W-:Y:S02]  /*0c40*/  ISETP.GE.AND P0, PT, R64, R35.reuse, PT ;  /* 0x000000234000720c */ /* 0x081fe40003f06270 */
[-C--:B------:R-:W-:Y:S02]  /*0c50*/  ISETP.GE.AND P1, PT, R34, R35.reuse, PT ;  /* 0x000000232200720c */ /* 0x080fe40003f26270 */
[----:B------:R-:W-:-:S09]  /*0c60*/  ISETP.GE.AND P2, PT, R36, R35, PT ;  /* 0x000000232400720c */ /* 0x000fd20003f46270 */
[----:B------:R-:W-:Y:S05]  /*0c70*/  @P0 BRA `(.L_x_81) ;  /* 0x00000000004c0947 */ /* 0x000fea0003800000 */
[----:B------:R-:W0:Y:S01]  /*0c80*/  LDC.64 R20, c[0x0][0x250] ;  /* 0x00009400ff147b82 */ /* 0x000e220000000a00 */
[----:B------:R-:W-:Y:S02]  /*0c90*/  ULDC.64 UR8, c[0x0][0x258] ;  /* 0x0000960000087ab9 */ /* 0x000fe40000000a00 */
[----:B------:R-:W-:-:S04]  /*0ca0*/  IMAD R35, R0, UR8, RZ ;  /* 0x0000000800237c24 */ /* 0x000fc8000f8e02ff */
[----:B------:R-:W-:Y:S02]  /*0cb0*/  IMAD R35, R4, UR9, R35 ;  /* 0x0000000904237c24 */ /* 0x000fe4000f8e0223 */
[C---:B0-----:R-:W-:Y:S02]  /*0cc0*/  IMAD R34, R20.reuse, UR7, RZ ;  /* 0x0000000714227c24 */ /* 0x041fe4000f8e02ff */
[----:B------:R-:W-:-:S04]  /*0cd0*/  IMAD.WIDE.U32 R22, R20, UR6, R64 ;  /* 0x0000000614167c25 */ /* 0x000fc8000f8e0040 */
[----:B------:R-:W-:-:S05]  /*0ce0*/  IMAD R21, R21, UR6, R34 ;  /* 0x0000000615157c24 */ /* 0x000fca000f8e0222 */
[----:B------:R-:W-:-:S03]  /*0cf0*/  IADD3 R23, R23, R21, RZ ;  /* 0x0000001517177210 */ /* 0x000fc60007ffe0ff */
[----:B------:R-:W-:Y:S01]  /*0d00*/  IMAD.WIDE.U32 R22, R4, UR8, R22 ;  /* 0x0000000804167c25 */ /* 0x000fe2000f8e0016 */
[----:B------:R-:W-:-:S03]  /*0d10*/  ULDC.64 UR8, c[0x0][0x248] ;  /* 0x0000920000087ab9 */ /* 0x000fc60000000a00 */
[----:B------:R-:W-:Y:S01]  /*0d20*/  IMAD R21, R63, UR8, RZ ;  /* 0x000000083f157c24 */ /* 0x000fe2000f8e02ff */
[----:B------:R-:W-:-:S03]  /*0d30*/  IADD3 R23, R23, R35, RZ ;  /* 0x0000002317177210 */ /* 0x000fc60007ffe0ff */
[C---:B------:R-:W-:Y:S02]  /*0d40*/  IMAD R21, R62.reuse, UR9, R21 ;  /* 0x000000093e157c24 */ /* 0x040fe4000f8e0215 */
[----:B------:R-:W-:Y:S01]  /*0d50*/  IMAD.WIDE.U32 R22, R62, UR8, R22 ;  /* 0x000000083e167c25 */ /* 0x000fe2000f8e0016 */
[----:B------:R-:W-:-:S04]  /*0d60*/  ULDC.64 UR8, c[0x0][0x240] ;  /* 0x0000900000087ab9 */ /* 0x000fc80000000a00 */
[----:B------:R-:W-:Y:S02]  /*0d70*/  IADD3 R21, R23, R21, RZ ;  /* 0x0000001517157210 */ /* 0x000fe40007ffe0ff */
[----:B------:R-:W-:-:S04]  /*0d80*/  LEA R20, P0, R22, UR8, 0x1 ;  /* 0x0000000816147c11 */ /* 0x000fc8000f8008ff */
[----:B------:R-:W-:-:S06]  /*0d90*/  LEA.HI.X R21, R22, UR9, R21, 0x1, P0 ;  /* 0x0000000916157c11 */ /* 0x000fcc00080f0c15 */
[----:B------:R-:W5:Y:S03]  /*0da0*/  LDG.E.128 R20, desc[UR4][R20.64] ;  /* 0x0000000414147981 */ /* 0x000f66000c1e1d00 */
.L_x_81:
[----:B------:R-:W-:Y:S05]  /*0db0*/  BSYNC B1 ;  /* 0x0000000000017941 */ /* 0x000fea0003800000 */
.L_x_80:
[----:B------:R-:W-:Y:S04]  /*0dc0*/  BSSY B1, `(.L_x_82) ;  /* 0x0000015000017945 */ /* 0x000fe80003800000 */
        /* <DEDUP_REMOVED lines=20> */
.L_x_83:
[----:B------:R-:W-:Y:S05]  /*0f10*/  BSYNC B1 ;  /* 0x0000000000017941 */ /* 0x000fea0003800000 */
.L_x_82:
        /* <DEDUP_REMOVED lines=20> */
.L_x_79:
[----:B------:R-:W-:Y:S05]  /*1060*/  BSYNC B0 ;  /* 0x0000000000007941 */ /* 0x000fea0003800000 */
.L_x_78:
[----:B-----5:R-:W-:Y:S01]  /*1070*/  MOV R34, R20 ;  /* 0x0000001400227202 */ /* 0x020fe20000000f00 */
[--C-:B------:R-:W-:Y:S01]  /*1080*/  HADD2.F32 R20, -RZ, R32.reuse.H1_H1 ;  /* 0x30000020ff147230 */ /* 0x100fe20000004100 */
[----:B------:R-:W-:Y:S01]  /*1090*/  MOV R36, R21 ;  /* 0x0000001500247202 */ /* 0x000fe20000000f00 */
[----:B------:R-:W-:Y:S01]  /*10a0*/  HADD2.F32 R32, -RZ, R32.H0_H0 ;  /* 0x20000020ff207230 */ /* 0x000fe20000004100 */
[----:B------:R-:W-:Y:S01]  /*10b0*/  MOV R61, R22 ;  /* 0x00000016003d7202 */ /* 0x000fe20000000f00 */
[--C-:B------:R-:W-:Y:S01]  /*10c0*/  HADD2.F32 R35, -RZ, R34.reuse.H1_H1 ;  /* 0x30000022ff237230 */ /* 0x100fe20000004100 */
[----:B------:R-:W-:Y:S01]  /*10d0*/  BSSY B0, `(.L_x_84) ;  /* 0x0000032000007945 */ /* 0x000fe20003800000 */
[----:B------:R-:W-:Y:S01]  /*10e0*/  HADD2.F32 R21, -RZ, R34.H0_H0 ;  /* 0x20000022ff157230 */ /* 0x000fe20000004100 */
[----:B------:R-:W-:Y:S01]  /*10f0*/  CS2R R38, SRZ ;  /* 0x0000000000267805 */ /* 0x000fe2000001ff00 */
[--C-:B------:R-:W-:Y:S02]  /*1100*/  HADD2.F32 R66, -RZ, R33.reuse.H1_H1 ;  /* 0x30000021ff427230 */ /* 0x100fe40000004100 */
[----:B------:R-:W-:Y:S01]  /*1110*/  FMUL.FTZ R37, R20, R35 ;  /* 0x0000002314257220 */ /* 0x000fe20000410000 */
[----:B------:R-:W-:Y:S01]  /*1120*/  HADD2.F32 R20, -RZ, R33.H0_H0 ;  /* 0x20000021ff147230 */ /* 0x000fe20000004100 */
[----:B------:R-:W-:Y:S01]  /*1130*/  CS2R R40, SRZ ;  /* 0x0000000000287805 */ /* 0x000fe2000001ff00 */
[----:B------:R-:W-:-:S02]  /*1140*/  HADD2.F32 R35, -RZ, R36.H0_H0 ;  /* 0x20000024ff237230 */ /* 0x000fc40000004100 */
[----:B------:R-:W-:Y:S01]  /*1150*/  FFMA.FTZ R37, R32, R21, R37 ;  /* 0x0000001520257223 */ /* 0x000fe20000010025 */
[----:B------:R-:W-:Y:S01]  /*1160*/  IMAD R21, R11, -0x40, R45 ;  /* 0xffffffc00b157824 */ /* 0x000fe200078e022d */
[----:B------:R-:W-:Y:S01]  /*1170*/  CS2R R42, SRZ ;  /* 0x00000000002a7805 */ /* 0x000fe2000001ff00 */
[----:B------:R-:W-:Y:S02]  /*1180*/  HADD2.F32 R33, -RZ, R36.H1_H1 ;  /* 0x30000024ff217230 */ /* 0x000fe40000004100 */
[----:B------:R-:W-:Y:S01]  /*1190*/  FFMA.FTZ R35, R20, R35, R37 ;  /* 0x0000002314237223 */ /* 0x000fe20000010025 */
[----:B------:R-:W-:Y:S01]  /*11a0*/  HADD2.F32 R67, -RZ, R46.H0_H0 ;  /* 0x2000002eff437230 */ /* 0x000fe20000004100 */
[----:B------:R-:W-:Y:S02]  /*11b0*/  ISETP.GE.AND P0, PT, R48, R21, PT ;  /* 0x000000153000720c */ /* 0x000fe40003f06270 */
[----:B------:R-:W-:Y:S01]  /*11c0*/  CS2R R36, SRZ ;  /* 0x0000000000247805 */ /* 0x000fe2000001ff00 */
[----:B------:R-:W-:Y:S01]  /*11d0*/  FFMA.FTZ R66, R66, R33, R35 ;  /* 0x0000002142427223 */ /* 0x000fe20000010023 */
[----:B------:R-:W-:-:S02]  /*11e0*/  CS2R R32, SRZ ;  /* 0x0000000000207805 */ /* 0x000fc4000001ff00 */
[----:B------:R-:W-:Y:S01]  /*11f0*/  CS2R R34, SRZ ;  /* 0x0000000000227805 */ /* 0x000fe2000001ff00 */
[----:B------:R-:W-:-:S06]  /*1200*/  HADD2.F32 R68, -RZ, R61.H0_H0 ;  /* 0x2000003dff447230 */ /* 0x000fcc0000004100 */
[----:B------:R-:W-:Y:S05]  /*1210*/  @P0 BRA `(.L_x_85) ;  /* 0x0000000000740947 */ /* 0x000fea0003800000 */
[----:B------:R-:W0:Y:S01]  /*1220*/  LDC.64 R20, c[0x0][0x250] ;  /* 0x00009400ff147b82 */ /* 0x000e220000000a00 */
[----:B------:R-:W-:Y:S01]  /*1230*/  ULDC.64 UR8, c[0x0][0x258] ;  /* 0x0000960000087ab9 */ /* 0x000fe20000000a00 */
[----:B------:R-:W-:Y:S01]  /*1240*/  ULDC.64 UR10, c[0x0][0x248] ;  /* 0x00009200000a7ab9 */ /* 0x000fe20000000a00 */
[C---:B0-----:R-:W-:Y:S02]  /*1250*/  IMAD R69, R20.reuse, UR7, RZ ;  /* 0x0000000714457c24 */ /* 0x041fe4000f8e02ff */
[----:B------:R-:W-:Y:S01]  /*1260*/  IMAD.WIDE.U32 R70, R20, UR6, R64 ;  /* 0x0000000614467c25 */ /* 0x000fe2000f8e0040 */
[----:B------:R-:W-:Y:S02]  /*1270*/  IADD3 R20, P0, R62, 0x20, RZ ;  /* 0x000000203e147810 */ /* 0x000fe40007f1e0ff */
[----:B------:R-:W-:Y:S01]  /*1280*/  IADD3 R62, R64, 0x40, RZ ;  /* 0x00000040403e7810 */ /* 0x000fe20007ffe0ff */
[----:B------:R-:W-:Y:S02]  /*1290*/  IMAD R21, R21, UR6, R69 ;  /* 0x0000000615157c24 */ /* 0x000fe4000f8e0245 */
[----:B------:R-:W-:-:S03]  /*12a0*/  IMAD R65, R0, UR8, RZ ;  /* 0x0000000800417c24 */ /* 0x000fc6000f8e02ff */
[----:B------:R-:W-:Y:S01]  /*12b0*/  IADD3 R71, R71, R21, RZ ;  /* 0x0000001547477210 */ /* 0x000fe20007ffe0ff */
[----:B------:R-:W-:Y:S01]  /*12c0*/  IMAD R65, R4, UR9, R65 ;  /* 0x0000000904417c24 */ /* 0x000fe2000f8e0241 */
[----:B------:R-:W-:Y:S02]  /*12d0*/  IADD3.X R21, RZ, R63, RZ, P0, !PT ;  /* 0x0000003fff157210 */ /* 0x000fe400007fe4ff */
[----:B------:R-:W-:Y:S01]  /*12e0*/  IADD3 R63, R64, 0x80, RZ ;  /* 0x00000080403f7810 */ /* 0x000fe20007ffe0ff */
[----:B------:R-:W-:Y:S01]  /*12f0*/  IMAD.WIDE.U32 R70, R4, UR8, R70 ;  /* 0x0000000804467c25 */ /* 0x000fe2000f8e0046 */
[----:B------:R-:W-:Y:S02]  /*1300*/  ULDC UR8, c[0x0][0x21c] ;  /* 0x0000870000087ab9 */ /* 0x000fe40000000800 */
[----:B------:R-:W-:Y:S01]  /*1310*/  ISETP.GE.AND P1, PT, R64, UR8, PT ;  /* 0x0000000840007c0c */ /* 0x000fe2000bf26270 */
[----:B------:R-:W-:Y:S01]  /*1320*/  IMAD R21, R21, UR10, RZ ;  /* 0x0000000a15157c24 */ /* 0x000fe2000f8e02ff */
[----:B------:R-:W-:-:S02]  /*1330*/  IADD3 R71, R71, R65, RZ ;  /* 0x0000004147477210 */ /* 0x000fc40007ffe0ff */
[----:B------:R-:W-:Y:S01]  /*1340*/  ISETP.GE.AND P2, PT, R62, UR8, PT ;  /* 0x000000083e007c0c */ /* 0x000fe2000bf46270 */
[C---:B------:R-:W-:Y:S01]  /*1350*/  IMAD R21, R20.reuse, UR11, R21 ;  /* 0x0000000b14157c24 */ /* 0x040fe2000f8e0215 */
[----:B------:R-:W-:Y:S01]  /*1360*/  ISETP.GE.AND P3, PT, R63, UR8, PT ;  /* 0x000000083f007c0c */ /* 0x000fe2000bf66270 */
[----:B------:R-:W-:Y:S01]  /*1370*/  IMAD.WIDE.U32 R70, R20, UR10, R70 ;  /* 0x0000000a14467c25 */ /* 0x000fe2000f8e0046 */
[----:B------:R-:W-:-:S04]  /*1380*/  ULDC.64 UR8, c[0x0][0x240] ;  /* 0x0000900000087ab9 */ /* 0x000fc80000000a00 */
[----:B------:R-:W-:Y:S02]  /*1390*/  IADD3 R21, R71, R21, RZ ;  /* 0x0000001547157210 */ /* 0x000fe40007ffe0ff */
[----:B------:R-:W-:-:S04]  /*13a0*/  LEA R20, P0, R70, UR8, 0x1 ;  /* 0x0000000846147c11 */ /* 0x000fc8000f8008ff */
[----:B------:R-:W-:-:S05]  /*13b0*/  LEA.HI.X R21, R70, UR9, R21, 0x1, P0 ;  /* 0x0000000946157c11 */ /* 0x000fca00080f0c15 */
[----:B------:R0:W5:Y:S04]  /*13c0*/  @!P1 LDG.E.128 R32, desc[UR4][R20.64] ;  /* 0x0000000414209981 */ /* 0x000168000c1e1d00 */
[----:B------:R0:W5:Y:S04]  /*13d0*/  @!P2 LDG.E.128 R36, desc[UR4][R20.64+0x80] ;  /* 0x000080041424a981 */ /* 0x000168000c1e1d00 */
[----:B------:R0:W5:Y:S02]  /*13e0*/  @!P3 LDG.E.128 R40, desc[UR4][R20.64+0x100] ;  /* 0x000100041428b981 */ /* 0x000164000c1e1d00 */
.L_x_85:
[----:B------:R-:W-:Y:S05]  /*13f0*/  BSYNC B0 ;  /* 0x0000000000007941 */ /* 0x000fea0003800000 */
.L_x_84:
[----:B-----5:R-:W-:Y:S01]  /*1400*/  MOV R22, R32 ;  /* 0x0000002000167202 */ /* 0x020fe20000000f00 */
[----:B------:R-:W-:Y:S02]  /*1410*/  HADD2.F32 R46, -RZ, R46.H1_H1 ;  /* 0x3000002eff2e7230 */ /* 0x000fe40000004100 */
[----:B------:R-:W-:Y:S01]  /*1420*/  FFMA.FTZ R67, R67, R68, R66 ;  /* 0x0000004443437223 */ /* 0x000fe20000010042 */
[----:B0-----:R-:W-:Y:S01]  /*1430*/  HADD2.F32 R21, -RZ, R61.H1_H1 ;  /* 0x3000003dff157230 */ /* 0x001fe20000004100 */
[----:B------:R-:W-:Y:S01]  /*1440*/  BSSY B0, `(.L_x_86) ;  /* 0x00000bc000007945 */ /* 0x000fe20003800000 */
[--C-:B------:R-:W-:Y:S02]  /*1450*/  HADD2.F32 R20, -RZ, R53.reuse.H1_H1 ;  /* 0x30000035ff147230 */ /* 0x100fe40000004100 */
[----:B------:R-:W-:Y:S02]  /*1460*/  HADD2.F32 R61, -RZ, R22.H1_H1 ;  /* 0x30000016ff3d7230 */ /* 0x000fe40000004100 */
[----:B------:R-:W-:Y:S01]  /*1470*/  FFMA.FTZ R46, R46, R21, R67 ;  /* 0x000000152e2e7223 */ /* 0x000fe20000010043 */
[----:B------:R-:W-:-:S02]  /*1480*/  HADD2.F32 R53, -RZ, R53.H0_H0 ;  /* 0x20000035ff357230 */ /* 0x000fc40000004100 */
[----:B------:R-:W-:Y:S02]  /*1490*/  HADD2.F32 R21, -RZ, R49.H0_H0 ;  /* 0x20000031ff157230 */ /* 0x000fe40000004100 */
[----:B------:R-:W-:Y:S01]  /*14a0*/  FMUL.FTZ R20, R20, R61 ;  /* 0x0000003d14147220 */ /* 0x000fe20000410000 */
[----:B------:R-:W-:Y:S02]  /*14b0*/  HADD2.F32 R32, -RZ, R23.H0_H0 ;  /* 0x20000017ff207230 */ /* 0x000fe40000004100 */
[----:B------:R-:W-:Y:S02]  /*14c0*/  HADD2.F32 R22, -RZ, R22.H0_H0 ;  /* 0x20000016ff167230 */ /* 0x000fe40000004100 */
[----:B------:R-:W-:Y:S02]  /*14d0*/  HADD2.F32 R49, -RZ, R49.H1_H1 ;  /* 0x30000031ff317230 */ /* 0x000fe40000004100 */
[----:B------:R-:W-:Y:S01]  /*14e0*/  FFMA.FTZ R32, R21, R32, R46 ;  /* 0x0000002015207223 */ /* 0x000fe2000001002e */
[----:B------:R-:W-:-:S02]  /*14f0*/  HADD2.F32 R21, -RZ, R33.H0_H0 ;  /* 0x20000021ff157230 */ /* 0x000fc40000004100 */
[----:B------:R-:W-:Y:S01]  /*1500*/  FFMA.FTZ R53, R53, R22, R20 ;  /* 0x0000001635357223 */ /* 0x000fe20000010014 */
[--C-:B------:R-:W-:Y:S01]  /*1510*/  HADD2.F32 R20, -RZ, R54.reuse.H0_H0 ;  /* 0x20000036ff147230 */ /* 0x100fe20000004100 */
[----:B------:R-:W-:Y:S01]  /*1520*/  MOV R46, R24 ;  /* 0x00000018002e7202 */ /* 0x000fe20000000f00 */
[----:B------:R-:W-:Y:S02]  /*1530*/  HADD2.F32 R22, -RZ, R23.H1_H1 ;  /* 0x30000017ff167230 */ /* 0x000fe40000004100 */
[----:B------:R-:W-:Y:S02]  /*1540*/  HADD2.F32 R54, -RZ, R54.H1_H1 ;  /* 0x30000036ff367230 */ /* 0x000fe40000004100 */
[----:B------:R-:W-:Y:S01]  /*1550*/  FFMA.FTZ R21, R20, R21, R53 ;  /* 0x0000001514157223 */ /* 0x000fe20000010035 */
[----:B------:R-:W-:Y:S02]  /*1560*/  HADD2.F32 R23, -RZ, R33.H1_H1 ;  /* 0x30000021ff177230 */ /* 0x000fe40000004100 */
[----:B------:R-:W-:Y:S01]  /*1570*/  FFMA.FTZ R32, R49, R22, R32 ;  /* 0x0000001631207223 */ /* 0x000fe20000010020 */
[----:B------:R-:W-:-:S02]  /*1580*/  HADD2.F32 R20, -RZ, R55.H0_H0 ;  /* 0x20000037ff147230 */ /* 0x000fc40000004100 */
[----:B------:R-:W-:Y:S02]  /*1590*/  HADD2.F32 R55, -RZ, R55.H1_H1 ;  /* 0x30000037ff377230 */ /* 0x000fe40000004100 */
[----:B------:R-:W-:Y:S01]  /*15a0*/  FFMA.FTZ R33, R54, R23, R21 ;  /* 0x0000001736217223 */ /* 0x000fe20000010015 */
[----:B------:R-:W-:Y:S02]  /*15b0*/  HADD2.F32 R23, -RZ, R34.H0_H0 ;  /* 0x20000022ff177230 */ /* 0x000fe40000004100 */
[----:B------:R-:W-:Y:S02]  /*15c0*/  HADD2.F32 R21, -RZ, R47.H0_H0 ;  /* 0x2000002fff157230 */ /* 0x000fe40000004100 */
[----:B------:R-:W-:Y:S02]  /*15d0*/  HADD2.F32 R24, -RZ, R46.H0_H0 ;  /* 0x2000002eff187230 */ /* 0x000fe40000004100 */
[----:B------:R-:W-:Y:S01]  /*15e0*/  FFMA.FTZ R20, R20, R23, R33 ;  /* 0x0000001714147223 */ /* 0x000fe20000010021 */
[----:B------:R-:W-:Y:S01]  /*15f0*/  HADD2.F32 R22, -RZ, R34.H1_H1 ;  /* 0x30000022ff167230 */ /* 0x000fe20000004100 */
[----:B------:R-:W-:Y:S01]  /*1600*/  MOV R34, R25 ;  /* 0x0000001900227202 */ /* 0x000fe20000000f00 */
[----:B------:R-:W-:-:S02]  /*1610*/  HADD2.F32 R23, -RZ, R36.H0_H0 ;  /* 0x20000024ff177230 */ /* 0x000fc40000004100 */
[----:B------:R-:W-:Y:S01]  /*1620*/  FFMA.FTZ R32, R21, R24, R32 ;  /* 0x0000001815207223 */ /* 0x000fe20000010020 */
[----:B------:R-:W-:Y:S02]  /*1630*/  HADD2.F32 R21, -RZ, R35.H0_H0 ;  /* 0x20000023ff157230 */ /* 0x000fe40000004100 */
[----:B------:R-:W-:Y:S01]  /*1640*/  FFMA.FTZ R55, R55, R22, R20 ;  /* 0x0000001637377223 */ /* 0x000fe20000010014 */
[--C-:B------:R-:W-:Y:S02]  /*1650*/  HADD2.F32 R20, -RZ, R57.reuse.H0_H0 ;  /* 0x20000039ff147230 */ /* 0x100fe40000004100 */
[----:B------:R-:W-:Y:S02]  /*1660*/  HADD2.F32 R57, -RZ, R57.H1_H1 ;  /* 0x30000039ff397230 */ /* 0x000fe40000004100 */
[----:B------:R-:W-:Y:S02]  /*1670*/  HADD2.F32 R22, -RZ, R35.H1_H1 ;  /* 0x30000023ff167230 */ /* 0x000fe40000004100 */
[----:B------:R-:W-:Y:S01]  /*1680*/  FFMA.FTZ R20, R20, R21, R55 ;  /* 0x0000001514147223 */ /* 0x000fe20000010037 */
[----:B------:R-:W-:-:S02]  /*1690*/  HADD2.F32 R47, -RZ, R47.H1_H1 ;  /* 0x3000002fff2f7230 */ /* 0x000fc40000004100 */
[----:B------:R-:W-:Y:S02]  /*16a0*/  HADD2.F32 R24, -RZ, R46.H1_H1 ;  /* 0x3000002eff187230 */ /* 0x000fe40000004100 */
[----:B------:R-:W-:Y:S01]  /*16b0*/  FFMA.FTZ R57, R57, R22, R20 ;  /* 0x0000001639397223 */ /* 0x000fe20000010014 */
[--C-:B------:R-:W-:Y:S02]  /*16c0*/  HADD2.F32 R20, -RZ, R56.reuse.H0_H0 ;  /* 0x20000038ff147230 */ /* 0x100fe40000004100 */
[----:B------:R-:W-:Y:S02]  /*16d0*/  HADD2.F32 R56, -RZ, R56.H1_H1 ;  /* 0x30000038ff387230 */ /* 0x000fe40000004100 */
[----:B------:R-:W-:Y:S01]  /*16e0*/  FFMA.FTZ R24, R47, R24, R32 ;  /* 0x000000182f187223 */ /* 0x000fe20000010020 */
        /* <DEDUP_REMOVED lines=13> */
[----:B------:R-:W-:Y:S02]  /*17c0*/  HADD2.F32 R24, -RZ, R51.H0_H0 ;  /* 0x20000033ff187230 */ /* 0x000fe40000004100 */
[----:B------:R-:W-:Y:S01]  /*17d0*/  FFMA.FTZ R35, R50, R21, R33 ;  /* 0x0000001532237223 */ /* 0x000fe20000010021 */
[----:B------:R-:W-:Y:S02]  /*17e0*/  HADD2.F32 R33, -RZ, R26.H0_H0 ;  /* 0x2000001aff217230 */ /* 0x000fe40000004100 */
[----:B------:R-:W-:Y:S01]  /*17f0*/  FFMA.FTZ R58, R58, R25, R23 ;  /* 0x000000193a3a7223 */ /* 0x000fe20000010017 */
[----:B------:R-:W-:-:S02]  /*1800*/  HADD2.F32 R25, -RZ, R59.H0_H0 ;  /* 0x2000003bff197230 */ /* 0x000fc40000004100 */
[----:B------:R-:W-:Y:S02]  /*1810*/  HADD2.F32 R32, -RZ, R38.H0_H0 ;  /* 0x20000026ff207230 */ /* 0x000fe40000004100 */
[----:B------:R-:W-:Y:S01]  /*1820*/  FFMA.FTZ R36, R24, R33, R35 ;  /* 0x0000002118247223 */ /* 0x000fe20000010023 */
[--C-:B------:R-:W-:Y:S02]  /*1830*/  HADD2.F32 R24, -RZ, R30.reuse.H0_H0 ;  /* 0x2000001eff187230 */ /* 0x100fe40000004100 */
[----:B------:R-:W-:Y:S02]  /*1840*/  HADD2.F32 R51, -RZ, R51.H1_H1 ;  /* 0x30000033ff337230 */ /* 0x000fe40000004100 */
[----:B------:R-:W-:Y:S01]  /*1850*/  FFMA.FTZ R58, R25, R32, R58 ;  /* 0x00000020193a7223 */ /* 0x000fe2000001003a */
[----:B------:R-:W-:Y:S02]  /*1860*/  HADD2.F32 R25, -RZ, R30.H1_H1 ;  /* 0x3000001eff197230 */ /* 0x000fe40000004100 */
[----:B------:R-:W-:-:S02]  /*1870*/  HADD2.F32 R30, -RZ, R26.H1_H1 ;  /* 0x3000001aff1e7230 */ /* 0x000fc40000004100 */
[----:B------:R-:W-:Y:S02]  /*1880*/  HADD2.F32 R59, -RZ, R59.H1_H1 ;  /* 0x3000003bff3b7230 */ /* 0x000fe40000004100 */
[----:B------:R-:W-:Y:S02]  /*1890*/  HADD2.F32 R34, -RZ, R38.H1_H1 ;  /* 0x30000026ff227230 */ /* 0x000fe40000004100 */
[----:B------:R-:W-:Y:S01]  /*18a0*/  FFMA.FTZ R51, R51, R30, R36 ;  /* 0x0000001e33337223 */ /* 0x000fe20000010024 */
[--C-:B------:R-:W-:Y:S02]  /*18b0*/  HADD2.F32 R32, -RZ, R28.reuse.H0_H0 ;  /* 0x2000001cff207230 */ /* 0x100fe40000004100 */
[----:B------:R-:W-:Y:S02]  /*18c0*/  HADD2.F32 R35, -RZ, R28.H1_H1 ;  /* 0x3000001cff237230 */ /* 0x000fe40000004100 */
[----:B------:R-:W-:Y:S01]  /*18d0*/  FFMA.FTZ R58, R59, R34, R58 ;  /* 0x000000223b3a7223 */ /* 0x000fe2000001003a */
[----:B------:R-:W-:-:S02]  /*18e0*/  HADD2.F32 R28, -RZ, R29.H0_H0 ;  /* 0x2000001dff1c7230 */ /* 0x000fc40000004100 */
[----:B------:R-:W-:Y:S02]  /*18f0*/  HADD2.F32 R33, -RZ, R29.H1_H1 ;  /* 0x3000001dff217230 */ /* 0x000fe40000004100 */
[----:B------:R-:W-:Y:S02]  /*1900*/  HADD2.F32 R30, -RZ, R52.H0_H0 ;  /* 0x20000034ff1e7230 */ /* 0x000fe40000004100 */
[----:B------:R-:W-:Y:S02]  /*1910*/  HADD2.F32 R37, -RZ, R27.H0_H0 ;  /* 0x2000001bff257230 */ /* 0x000fe40000004100 */
[--C-:B------:R-:W-:Y:S02]  /*1920*/  HADD2.F32 R29, -RZ, R31.reuse.H0_H0 ;  /* 0x2000001fff1d7230 */ /* 0x100fe40000004100 */
[----:B------:R-:W-:Y:S02]  /*1930*/  HADD2.F32 R26, -RZ, R31.H1_H1 ;  /* 0x3000001fff1a7230 */ /* 0x000fe40000004100 */
[----:B------:R-:W-:Y:S01]  /*1940*/  FFMA.FTZ R51, R30, R37, R51 ;  /* 0x000000251e337223 */ /* 0x000fe20000010033 */
[----:B------:R-:W-:-:S02]  /*1950*/  HADD2.F32 R31, -RZ, R60.H0_H0 ;  /* 0x2000003cff1f7230 */ /* 0x000fc40000004100 */
[----:B------:R-:W-:Y:S02]  /*1960*/  HADD2.F32 R34, -RZ, R39.H0_H0 ;  /* 0x20000027ff227230 */ /* 0x000fe40000004100 */
        /* <DEDUP_REMOVED lines=10> */
[----:B------:R-:W-:Y:S01]  /*1a10*/  FFMA.FTZ R31, R23, R32, R52 ;  /* 0x00000020171f7223 */ /* 0x000fe20000010034 */
[----:B------:R-:W-:Y:S02]  /*1a20*/  HADD2.F32 R22, -RZ, R12.H1_H1 ;  /* 0x3000000cff167230 */ /* 0x000fe40000004100 */
[----:B------:R-:W-:Y:S02]  /*1a30*/  HADD2.F32 R16, -RZ, R16.H1_H1 ;  /* 0x30000010ff107230 */ /* 0x000fe40000004100 */
[----:B------:R-:W-:Y:S01]  /*1a40*/  FFMA.FTZ R37, R27, R30, R60 ;  /* 0x0000001e1b257223 */ /* 0x000fe2000001003c */
[----:B------:R-:W-:-:S02]  /*1a50*/  HADD2.F32 R23, -RZ, R40.H1_H1 ;  /* 0x30000028ff177230 */ /* 0x000fc40000004100 */
[----:B------:R-:W-:Y:S01]  /*1a60*/  FFMA.FTZ R30, R22, R35, R31 ;  /* 0x00000023161e7223 */ /* 0x000fe2000001001f */
[----:B------:R-:W-:Y:S02]  /*1a70*/  HADD2.F32 R21, -RZ, R13.H0_H0 ;  /* 0x2000000dff157230 */ /* 0x000fe40000004100 */
[----:B------:R-:W-:Y:S02]  /*1a80*/  HADD2.F32 R22, -RZ, R17.H0_H0 ;  /* 0x20000011ff167230 */ /* 0x000fe40000004100 */
[----:B------:R-:W-:Y:S01]  /*1a90*/  FFMA.FTZ R23, R16, R23, R37 ;  /* 0x0000001710177223 */ /* 0x000fe20000010025 */
[----:B------:R-:W-:Y:S02]  /*1aa0*/  HADD2.F32 R27, -RZ, R41.H0_H0 ;  /* 0x20000029ff1b7230 */ /* 0x000fe40000004100 */
[----:B------:R-:W-:Y:S01]  /*1ab0*/  FFMA.FTZ R21, R21, R28, R30 ;  /* 0x0000001c15157223 */ /* 0x000fe2000001001e */
[----:B------:R-:W-:Y:S02]  /*1ac0*/  HADD2.F32 R20, -RZ, R13.H1_H1 ;  /* 0x3000000dff147230 */ /* 0x000fe40000004100 */
[----:B------:R-:W-:-:S02]  /*1ad0*/  HADD2.F32 R17, -RZ, R17.H1_H1 ;  /* 0x30000011ff117230 */ /* 0x000fc40000004100 */
[----:B------:R-:W-:Y:S01]  /*1ae0*/  FFMA.FTZ R22, R22, R27, R23 ;  /* 0x0000001b16167223 */ /* 0x000fe20000010017 */
[----:B------:R-:W-:Y:S02]  /*1af0*/  HADD2.F32 R28, -RZ, R41.H1_H1 ;  /* 0x30000029ff1c7230 */ /* 0x000fe40000004100 */
[----:B------:R-:W-:Y:S01]  /*1b00*/  FFMA.FTZ R20, R20, R33, R21 ;  /* 0x0000002114147223 */ /* 0x000fe20000010015 */
[----:B------:R-:W-:Y:S02]  /*1b10*/  HADD2.F32 R13, -RZ, R14.H0_H0 ;  /* 0x2000000eff0d7230 */ /* 0x000fe40000004100 */
[----:B------:R-:W-:Y:S02]  /*1b20*/  HADD2.F32 R16, -RZ, R18.H0_H0 ;  /* 0x20000012ff107230 */ /* 0x000fe40000004100 */
[----:B------:R-:W-:Y:S01]  /*1b30*/  FFMA.FTZ R23, R17, R28, R22 ;  /* 0x0000001c11177223 */ /* 0x000fe20000010016 */
[----:B------:R-:W-:Y:S02]  /*1b40*/  HADD2.F32 R21, -RZ, R42.H0_H0 ;  /* 0x2000002aff157230 */ /* 0x000fe40000004100 */
[----:B------:R-:W-:Y:S01]  /*1b50*/  FFMA.FTZ R13, R13, R24, R20 ;  /* 0x000000180d0d7223 */ /* 0x000fe20000010014 */
[----:B------:R-:W-:Y:S01]  /*1b60*/  HADD2.F32 R14, -RZ, R14.H1_H1 ;  /* 0x3000000eff0e7230 */ /* 0x000fe20000004100 */
[----:B------:R-:W-:Y:S01]  /*1b70*/  IADD3 R20, R45, 0x3f, RZ ;  /* 0x0000003f2d147810 */ /* 0x000fe20007ffe0ff */
[----:B------:R-:W-:-:S02]  /*1b80*/  HADD2.F32 R18, -RZ, R18.H1_H1 ;  /* 0x30000012ff127230 */ /* 0x000fc40000004100 */
[----:B------:R-:W-:Y:S01]  /*1b90*/  FFMA.FTZ R21, R16, R21, R23 ;  /* 0x0000001510157223 */ /* 0x000fe20000010017 */
[----:B------:R-:W-:Y:S02]  /*1ba0*/  HADD2.F32 R17, -RZ, R42.H1_H1 ;  /* 0x3000002aff117230 */ /* 0x000fe40000004100 */
[----:B------:R-:W-:Y:S01]  /*1bb0*/  FFMA.FTZ R25, R14, R25, R13 ;  /* 0x000000190e197223 */ /* 0x000fe2000001000d */
[----:B------:R-:W-:Y:S01]  /*1bc0*/  HADD2.F32 R12, -RZ, R15.H0_H0 ;  /* 0x2000000fff0c7230 */ /* 0x000fe20000004100 */
[----:B------:R-:W-:Y:S01]  /*1bd0*/  SHF.L.U32 R23, R9, 0x2, RZ ;  /* 0x0000000209177819 */ /* 0x000fe200000006ff */
[----:B------:R-:W-:Y:S02]  /*1be0*/  HADD2.F32 R13, -RZ, R19.H0_H0 ;  /* 0x20000013ff0d7230 */ /* 0x000fe40000004100 */
[----:B------:R-:W-:Y:S01]  /*1bf0*/  FFMA.FTZ R18, R18, R17, R21 ;  /* 0x0000001112127223 */ /* 0x000fe20000010015 */
[----:B------:R-:W-:Y:S02]  /*1c00*/  HADD2.F32 R14, -RZ, R43.H0_H0 ;  /* 0x2000002bff0e7230 */ /* 0x000fe40000004100 */
[----:B------:R-:W-:Y:S01]  /*1c10*/  FFMA.FTZ R12, R12, R29, R25 ;  /* 0x0000001d0c0c7223 */ /* 0x000fe20000010019 */
[----:B------:R-:W-:-:S02]  /*1c20*/  HADD2.F32 R15, -RZ, R15.H1_H1 ;  /* 0x3000000fff0f7230 */ /* 0x000fc40000004100 */
[----:B------:R-:W-:Y:S02]  /*1c30*/  HADD2.F32 R19, -RZ, R19.H1_H1 ;  /* 0x30000013ff137230 */ /* 0x000fe40000004100 */
[----:B------:R-:W-:Y:S01]  /*1c40*/  FFMA.FTZ R14, R13, R14, R18 ;  /* 0x0000000e0d0e7223 */ /* 0x000fe20000010012 */
[----:B------:R-:W-:Y:S02]  /*1c50*/  HADD2.F32 R16, -RZ, R43.H1_H1 ;  /* 0x3000002bff107230 */ /* 0x000fe40000004100 */
[----:B------:R-:W-:Y:S01]  /*1c60*/  FFMA.FTZ R15, R15, R26, R12 ;  /* 0x0000001a0f0f7223 */ /* 0x000fe2000001000c */
[----:B------:R-:W-:Y:S02]  /*1c70*/  IMAD R21, R5, 0xc0, RZ ;  /* 0x000000c005157824 */ /* 0x000fe400078e02ff */
[----:B------:R-:W-:Y:S02]  /*1c80*/  IMAD R22, R11, 0x3000, RZ ;  /* 0x000030000b167824 */ /* 0x000fe400078e02ff */
[----:B------:R-:W-:Y:S01]  /*1c90*/  FFMA.FTZ R16, R19, R16, R14 ;  /* 0x0000001013107223 */ /* 0x000fe2000001000e */
[----:B------:R-:W0:Y:S01]  /*1ca0*/  SHFL.BFLY PT, R12, R15, 0x4, 0x1f ;  /* 0x0c801f000f0c7f89 */ /* 0x000e2200000e0000 */
[----:B------:R-:W-:-:S02]  /*1cb0*/  SHF.R.S32.HI R24, RZ, 0x1f, R21 ;  /* 0x0000001fff187819 */ /* 0x000fc40000011415 */
[----:B------:R-:W-:Y:S01]  /*1cc0*/  SHF.R.S32.HI R25, RZ, 0x1f, R22 ;  /* 0x0000001fff197819 */ /* 0x000fe20000011416 */
[----:B------:R-:W1:Y:S01]  /*1cd0*/  SHFL.BFLY PT, R13, R16, 0x4, 0x1f ;  /* 0x0c801f00100d7f89 */ /* 0x000e6200000e0000 */
[----:B0-----:R-:W-:Y:S01]  /*1ce0*/  FADD.FTZ R14, R15, R12 ;  /* 0x0000000c0f0e7221 */ /* 0x001fe20000010000 */
[----:B------:R-:W-:Y:S01]  /*1cf0*/  SHF.R.S32.HI R15, RZ, 0x1f, R20 ;  /* 0x0000001fff0f7819 */ /* 0x000fe20000011414 */
[----:B-1----:R-:W-:-:S03]  /*1d00*/  FADD.FTZ R18, R16, R13 ;  /* 0x0000000d10127221 */ /* 0x002fc60000010000 */
[----:B------:R-:W0:Y:S01]  /*1d10*/  SHFL.BFLY PT, R17, R14, 0x2, 0x1f ;  /* 0x0c401f000e117f89 */ /* 0x000e2200000e0000 */
[----:B------:R-:W1:Y:S01]  /*1d20*/  LDC.64 R12, c[0x0][0x2d0] ;  /* 0x0000b400ff0c7b82 */ /* 0x000e620000000a00 */
[----:B------:R-:W-:Y:S02]  /*1d30*/  LEA.HI R15, R15, R20, RZ, 0x6 ;  /* 0x000000140f0f7211 */ /* 0x000fe400078f30ff */
[----:B------:R-:W2:Y:S02]  /*1d40*/  SHFL.BFLY PT, R19, R18, 0x2, 0x1f ;  /* 0x0c401f0012137f89 */ /* 0x000ea400000e0000 */
[----:B------:R-:W-:Y:S01]  /*1d50*/  LOP3.LUT R15, R15, 0xffffffc0, RZ, 0xc0, !PT ;  /* 0xffffffc00f0f7812 */ /* 0x000fe200078ec0ff */
[----:B0-----:R-:W-:Y:S01]  /*1d60*/  FADD.FTZ R17, R14, R17 ;  /* 0x000000110e117221 */ /* 0x001fe20000010000 */
[----:B------:R-:W-:Y:S01]  /*1d70*/  IADD3 R14, P0, P1, R21, R23, R22 ;  /* 0x00000017150e7210 */ /* 0x000fe2000791e016 */
[--C-:B------:R-:W-:Y:S01]  /*1d80*/  IMAD R21, R11, -0x40, R20.reuse ;  /* 0xffffffc00b157824 */ /* 0x100fe200078e0214 */
[----:B------:R-:W-:Y:S01]  /*1d90*/  SHF.R.S32.HI R23, RZ, 0x1f, R23 ;  /* 0x0000001fff177819 */ /* 0x000fe20000011417 */
[----:B--2---:R-:W-:Y:S01]  /*1da0*/  FADD.FTZ R19, R18, R19 ;  /* 0x0000001312137221 */ /* 0x004fe20000010000 */
[----:B------:R-:W0:Y:S01]  /*1db0*/  SHFL.BFLY PT, R16, R17, 0x1, 0x1f ;  /* 0x0c201f0011107f89 */ /* 0x000e2200000e0000 */
[----:B-1----:R-:W-:Y:S01]  /*1dc0*/  IMAD R22, R12, UR7, RZ ;  /* 0x000000070c167c24 */ /* 0x002fe2000f8e02ff */
[----:B------:R-:W-:-:S02]  /*1dd0*/  IADD3 R20, R21, R15, -R20 ;  /* 0x0000000f15147210 */ /* 0x000fc40007ffe814 */
[----:B------:R-:W1:Y:S01]  /*1de0*/  SHFL.BFLY PT, R18, R19, 0x1, 0x1f ;  /* 0x0c201f0013127f89 */ /* 0x000e6200000e0000 */
[----:B------:R-:W-:Y:S01]  /*1df0*/  IADD3.X R15, R24, R23, R25, P0, P1 ;  /* 0x00000017180f7210 */ /* 0x000fe200007e2419 */
[----:B------:R-:W-:Y:S01]  /*1e00*/  IMAD R21, R13, UR6, R22 ;  /* 0x000000060d157c24 */ /* 0x000fe2000f8e0216 */
[----:B------:R-:W-:Y:S02]  /*1e10*/  ISETP.NE.AND P1, PT, R8, RZ, PT ;  /* 0x000000ff0800720c */ /* 0x000fe40003f25270 */
[----:B------:R-:W-:Y:S01]  /*1e20*/  ISETP.GE.AND P0, PT, R9, R20, PT ;  /* 0x000000140900720c */ /* 0x000fe20003f06270 */
[----:B------:R-:W-:-:S03]  /*1e30*/  IMAD.WIDE.U32 R12, R12, UR6, R14 ;  /* 0x000000060c0c7c25 */ /* 0x000fc6000f8e000e */
[----:B------:R-:W-:Y:S02]  /*1e40*/  ISETP.GT.OR P0, PT, R9, 0x3f, P0 ;  /* 0x0000003f0900780c */ /* 0x000fe40000704670 */
[----:B------:R-:W-:Y:S01]  /*1e50*/  IADD3 R15, R13, R21, RZ ;  /* 0x000000150d0f7210 */ /* 0x000fe20007ffe0ff */
[----:B0-----:R-:W-:Y:S01]  /*1e60*/  FADD.FTZ R14, R17, R16 ;  /* 0x00000010110e7221 */ /* 0x001fe20000010000 */
[----:B-1----:R-:W-:-:S03]  /*1e70*/  FADD.FTZ R20, R19, R18 ;  /* 0x0000001213147221 */ /* 0x002fc60000010000 */
[----:B------:R-:W-:Y:S06]  /*1e80*/  @P1 BRA `(.L_x_87) ;  /* 0x00000000005c1947 */ /* 0x000fec0003800000 */
[----:B------:R-:W0:Y:S01]  /*1e90*/  LDC.64 R18, c[0x0][0x278] ;  /* 0x00009e00ff127b82 */ /* 0x000e220000000a00 */
[----:B------:R-:W-:Y:S01]  /*1ea0*/  SHF.R.S32.HI R17, RZ, 0x1f, R5 ;  /* 0x0000001fff117819 */ /* 0x000fe20000011405 */
[----:B------:R-:W-:Y:S01]  /*1eb0*/  ULDC.64 UR8, c[0x0][0x280] ;  /* 0x0000a00000087ab9 */ /* 0x000fe20000000a00 */
[----:B------:R-:W-:Y:S02]  /*1ec0*/  IADD3 R16, P1, R10, R5, RZ ;  /* 0x000000050a107210 */ /* 0x000fe40007f3e0ff */
[----:B------:R-:W-:Y:S02]  /*1ed0*/  ISETP.GE.AND P2, PT, R6, R7, PT ;  /* 0x000000070600720c */ /* 0x000fe40003f46270 */
[----:B------:R-:W-:Y:S01]  /*1ee0*/  LEA.HI.X.SX32 R17, R10, R17, 0x1, P1 ;  /* 0x000000110a117211 */ /* 0x000fe200008f0eff */
[C---:B0-----:R-:W-:Y:S02]  /*1ef0*/  IMAD R8, R18.reuse, UR7, RZ ;  /* 0x0000000712087c24 */ /* 0x041fe4000f8e02ff */
[----:B------:R-:W-:-:S04]  /*1f00*/  IMAD.WIDE.U32 R16, R18, UR6, R16 ;  /* 0x0000000612107c25 */ /* 0x000fc8000f8e0010 */
[----:B------:R-:W-:-:S05]  /*1f10*/  IMAD R19, R19, UR6, R8 ;  /* 0x0000000613137c24 */ /* 0x000fca000f8e0208 */
[----:B------:R-:W-:Y:S01]  /*1f20*/  IADD3 R17, R17, R19, RZ ;  /* 0x0000001311117210 */ /* 0x000fe20007ffe0ff */
[----:B------:R-:W-:Y:S02]  /*1f30*/  IMAD R19, R0, UR8, RZ ;  /* 0x0000000800137c24 */ /* 0x000fe4000f8e02ff */
[----:B------:R-:W-:-:S04]  /*1f40*/  IMAD.WIDE.U32 R16, R4, UR8, R16 ;  /* 0x0000000804107c25 */ /* 0x000fc8000f8e0010 */
[----:B------:R-:W-:Y:S01]  /*1f50*/  IMAD R19, R4, UR9, R19 ;  /* 0x0000000904137c24 */ /* 0x000fe2000f8e0213 */
[----:B------:R-:W-:Y:S01]  /*1f60*/  IADD3 R8, P1, R6, R16, RZ ;  /* 0x0000001006087210 */ /* 0x000fe20007f3e0ff */
[----:B------:R-:W-:-:S03]  /*1f70*/  ULDC.64 UR8, c[0x0][0x260] ;  /* 0x0000980000087ab9 */ /* 0x000fc60000000a00 */
[----:B------:R-:W-:Y:S02]  /*1f80*/  IADD3.X R17, R2, R17, R19, P1, !PT ;  /* 0x0000001102117210 */ /* 0x000fe40000ffe413 */
[----:B------:R-:W-:Y:S02]  /*1f90*/  LEA R16, P3, R8, UR8, 0x2 ;  /* 0x0000000808107c11 */ /* 0x000fe4000f8610ff */
[----:B------:R-:W-:Y:S02]  /*1fa0*/  ISETP.GE.AND P1, PT, R48, R7, PT ;  /* 0x000000073000720c */ /* 0x000fe40003f26270 */
[----:B------:R-:W-:Y:S02]  /*1fb0*/  LEA.HI.X R17, R8, UR9, R17, 0x2, P3 ;  /* 0x0000000908117c11 */ /* 0x000fe400098f1411 */
[----:B------:R-:W-:Y:S02]  /*1fc0*/  FSEL R7, R14, RZ, !P2 ;  /* 0x000000ff0e077208 */ /* 0x000fe40005000000 */
[----:B------:R-:W-:-:S03]  /*1fd0*/  FSEL R19, R20, RZ, !P1 ;  /* 0x000000ff14137208 */ /* 0x000fc60004800000 */
[----:B------:R0:W-:Y:S04]  /*1fe0*/  STG.E desc[UR4][R16.64], R7 ;  /* 0x0000000710007986 */ /* 0x0001e8000c101904 */
[----:B------:R0:W-:Y:S02]  /*1ff0*/  STG.E desc[UR4][R16.64+0x80], R19 ;  /* 0x0000801310007986 */ /* 0x0001e4000c101904 */
.L_x_87:
[----:B------:R-:W-:Y:S05]  /*2000*/  BSYNC B0 ;  /* 0x0000000000007941 */ /* 0x000fea0003800000 */
.L_x_86:
[----:B------:R-:W-:Y:S04]  /*2010*/  BSSY B0, `(.L_x_88) ;  /* 0x0000018000007945 */ /* 0x000fe80003800000 */
[----:B------:R-:W-:Y:S05]  /*2020*/  @P0 BRA `(.L_x_89) ;  /* 0x0000000000580947 */ /* 0x000fea0003800000 */
[----:B0-----:R-:W0:Y:S01]  /*2030*/  LDC.64 R16, c[0x0][0x2a8] ;  /* 0x0000aa00ff107b82 */ /* 0x001e220000000a00 */
[----:B------:R-:W-:Y:S01]  /*2040*/  IADD3 R6, P0, P1, R5, R10, R9 ;  /* 0x0000000a05067210 */ /* 0x000fe2000791e009 */
[----:B------:R-:W-:Y:S01]  /*2050*/  ULDC.64 UR8, c[0x0][0x2b0] ;  /* 0x0000ac0000087ab9 */ /* 0x000fe20000000a00 */
[----:B------:R-:W-:Y:S02]  /*2060*/  SHF.R.S32.HI R7, RZ, 0x1f, R5 ;  /* 0x0000001fff077819 */ /* 0x000fe40000011405 */
[----:B------:R-:W-:Y:S02]  /*2070*/  SHF.R.S32.HI R2, RZ, 0x1f, R10 ;  /* 0x0000001fff027819 */ /* 0x000fe4000001140a */
[----:B------:R-:W-:-:S04]  /*2080*/  SHF.R.S32.HI R5, RZ, 0x1f, R9 ;  /* 0x0000001fff057819 */ /* 0x000fc80000011409 */
[----:B------:R-:W-:Y:S02]  /*2090*/  IADD3.X R7, R7, R2, R5, P0, P1 ;  /* 0x0000000207077210 */ /* 0x000fe400007e2405 */
[----:B------:R-:W-:Y:S01]  /*20a0*/  FSETP.NEU.FTZ.AND P0, PT, R3, -INF , PT ;  /* 0xff8000000300780b */ /* 0x000fe20003f1d000 */
[C---:B0-----:R-:W-:Y:S02]  /*20b0*/  IMAD R2, R16.reuse, UR7, RZ ;  /* 0x0000000710027c24 */ /* 0x041fe4000f8e02ff */
[----:B------:R-:W-:-:S04]  /*20c0*/  IMAD.WIDE.U32 R6, R16, UR6, R6 ;  /* 0x0000000610067c25 */ /* 0x000fc8000f8e0006 */
[----:B------:R-:W-:Y:S02]  /*20d0*/  IMAD R5, R17, UR6, R2 ;  /* 0x0000000611057c24 */ /* 0x000fe4000f8e0202 */
[----:B------:R-:W-:-:S03]  /*20e0*/  IMAD R17, R0, UR8, RZ ;  /* 0x0000000800117c24 */ /* 0x000fc6000f8e02ff */
[----:B------:R-:W-:Y:S01]  /*20f0*/  IADD3 R7, R7, R5, RZ ;  /* 0x0000000507077210 */ /* 0x000fe20007ffe0ff */
[C---:B------:R-:W-:Y:S02]  /*2100*/  IMAD R17, R4.reuse, UR9, R17 ;  /* 0x0000000904117c24 */ /* 0x040fe4000f8e0211 */
[----:B------:R-:W-:Y:S01]  /*2110*/  FMUL.FTZ R5, R3, 1.4426950216293334961 ;  /* 0x3fb8aa3b03057820 */ /* 0x000fe20000410000 */
[----:B------:R-:W-:Y:S01]  /*2120*/  IMAD.WIDE.U32 R6, R4, UR8, R6 ;  /* 0x0000000804067c25 */ /* 0x000fe2000f8e0006 */
[----:B------:R-:W-:-:S03]  /*2130*/  ULDC.64 UR8, c[0x0][0x2a0] ;  /* 0x0000a80000087ab9 */ /* 0x000fc60000000a00 */
[----:B------:R-:W-:Y:S02]  /*2140*/  FSEL R5, R5, RZ, P0 ;  /* 0x000000ff05057208 */ /* 0x000fe40000000000 */
[----:B------:R-:W-:Y:S02]  /*2150*/  IADD3 R7, R7, R17, RZ ;  /* 0x0000001107077210 */ /* 0x000fe40007ffe0ff */
[----:B------:R-:W-:-:S04]  /*2160*/  LEA R2, P1, R6, UR8, 0x2 ;  /* 0x0000000806027c11 */ /* 0x000fc8000f8210ff */
[----:B------:R-:W-:-:S05]  /*2170*/  LEA.HI.X R3, R6, UR9, R7, 0x2, P1 ;  /* 0x0000000906037c11 */ /* 0x000fca00088f1407 */
[----:B------:R1:W-:Y:S04]  /*2180*/  STG.E desc[UR4][R2.64], R5 ;  /* 0x0000000502007986 */ /* 0x0003e8000c101904 */
.L_x_89:
[----:B------:R-:W-:Y:S05]  /*2190*/  BSYNC B0 ;  /* 0x0000000000007941 */ /* 0x000fea0003800000 */
.L_x_88:
[----:B------:R-:W-:Y:S01]  /*21a0*/  ULDC.64 UR10, c[0x0][0x2e8] ;  /* 0x0000ba00000a7ab9 */ /* 0x000fe20000000a00 */
[----:B------:R-:W-:Y:S01]  /*21b0*/  ULDC.64 UR8, c[0x0][0x2d8] ;  /* 0x0000b60000087ab9 */ /* 0x000fe20000000a00 */
[----:B------:R-:W-:Y:S01]  /*21c0*/  ISETP.NE.U32.AND P0, PT, RZ, UR10, PT ;  /* 0x0000000aff007c0c */ /* 0x000fe2000bf05070 */
[----:B-1----:R-:W-:Y:S01]  /*21d0*/  IMAD R3, R0, UR8, RZ ;  /* 0x0000000800037c24 */ /* 0x002fe2000f8e02ff */
[----:B------:R-:W-:Y:S02]  /*21e0*/  MOV R14, R12 ;  /* 0x0000000c000e7202 */ /* 0x000fe40000000f00 */
[----:B------:R-:W-:Y:S01]  /*21f0*/  ISETP.NE.AND.EX P0, PT, RZ, UR11, PT, P0 ;  /* 0x0000000bff007c0c */ /* 0x000fe2000bf05300 */
[C---:B------:R-:W-:Y:S02]  /*2200*/  IMAD R3, R4.reuse, UR9, R3 ;  /* 0x0000000904037c24 */ /* 0x040fe4000f8e0203 */
[----:B------:R-:W-:Y:S01]  /*2210*/  IMAD.WIDE.U32 R14, R4, UR8, R14 ;  /* 0x00000008040e7c25 */ /* 0x000fe2000f8e000e */
[----:B------:R-:W-:Y:S01]  /*2220*/  ISETP.NE.OR P0, PT, R9, RZ, !P0 ;  /* 0x000000ff0900720c */ /* 0x000fe20004705670 */
[----:B------:R-:W-:-:S02]  /*2230*/  ULDC.64 UR8, c[0x0][0x2b8] ;  /* 0x0000ae0000087ab9 */ /* 0x000fc40000000a00 */
[----:B------:R-:W-:Y:S02]  /*2240*/  LEA R2, P1, R14, UR8, 0x2 ;  /* 0x000000080e027c11 */ /* 0x000fe4000f8210ff */
[----:B------:R-:W-:-:S04]  /*2250*/  IADD3 R3, R15, R3, RZ ;  /* 0x000000030f037210 */ /* 0x000fc80007ffe0ff */
[----:B------:R-:W-:-:S05]  /*2260*/  LEA.HI.X R3, R14, UR9, R3, 0x2, P1 ;  /* 0x000000090e037c11 */ /* 0x000fca00088f1403 */
        /* <DEDUP_REMOVED lines=13> */
[----:B------:R-:W2:Y:S08]  /*2340*/  LDC R0, c[0x0][0x2e0] ;  /* 0x0000b800ff007b82 */ /* 0x000eb00000000800 */
[----:B------:R-:W3:Y:S08]  /*2350*/  LDC R4, c[0x0][0x220] ;  /* 0x00008800ff047b82 */ /* 0x000ef00000000800 */
[----:B-1----:R-:W1:Y:S01]  /*2360*/  LDC.64 R2, c[0x0][0x2e8] ;  /* 0x0000ba00ff027b82 */ /* 0x002e620000000a00 */
[----:B--2---:R-:W-:-:S04]  /*2370*/  IMAD R11, R11, R0, R44 ;  /* 0x000000000b0b7224 */ /* 0x004fc800078e022c */
[----:B---3--:R-:W-:-:S04]  /*2380*/  IMAD R11, R11, R4, UR6 ;  /* 0x000000060b0b7e24 */ /* 0x008fc8000f8e0204 */
[----:B-1----:R-:W-:-:S05]  /*2390*/  IMAD.WIDE R2, R11, 0x4, R2 ;  /* 0x000000040b027825 */ /* 0x002fca00078e0202 */
[----:B------:R-:W-:Y:S01]  /*23a0*/  STG.E desc[UR4][R2.64], RZ ;  /* 0x000000ff02007986 */ /* 0x000fe2000c101904 */
[----:B------:R-:W-:Y:S05]  /*23b0*/  EXIT ;  /* 0x000000000000794d */ /* 0x000fea0003800000 */
.L_x_90:
        /* <DEDUP_REMOVED lines=12> */
.L_x_142:


//--------------------- .nv.shared._ZN7cutlass13device_kernelIN5flash19enable_sm80_to_sm89INS1_16FlashAttnBwdSm80INS1_25CollectiveMainloopBwdSm80ILi1ELi1EN4cute5tupleIJNS5_1CILi64EEES8_NS7_ILi192EEEEEENS_6half_tEfNS_4arch4Sm80ELb0ELb0ELb0ELb0ELb0ELb0ELb0ELb0ELi2ELi2ELi2ELi2ELb1EEENS1_21CollectiveEpilogueBwdISA_SB_SD_Li256ELb0ELb0ELi4EEENS1_19SingleTileSchedulerILb0ELb0ELb0ELi64EEEEEEEEEvNT_6ParamsE --------------------------
	.section	.nv.shared._ZN7cutlass13device_kernelIN5flash19enable_sm80_to_sm89INS1_16FlashAttnBwdSm80INS1_25CollectiveMainloopBwdSm80ILi1ELi1EN4cute5tupleIJNS5_1CILi64EEES8_NS7_ILi192EEEEEENS_6half_tEfNS_4arch4Sm80ELb0ELb0ELb0ELb0ELb0ELb0ELb0ELb0ELi2ELi2ELi2ELi2ELb1EEENS1_21CollectiveEpilogueBwdISA_SB_SD_Li256ELb0ELb0ELi4EEENS1_19SingleTileSchedulerILb0ELb0ELb0ELi64EEEEEEEEEvNT_6ParamsE,"aw",@nobits
	.sectionflags	@""
	.align	16
	.zero		1024


//--------------------- .nv.shared.reserved.0     --------------------------
	.section	.nv.shared.reserved.0,"aw",@nobits
	.weak		__nv_reservedSMEM_offset_0_alias
	.size		__nv_reservedSMEM_offset_0_alias, 0, 0
	.other		__nv_reservedSMEM_offset_0_alias,@"STO_CUDA_RESERVED_SHARED STV_DEFAULT"
__nv_reservedSMEM_offset_0_alias:
	.zero		0


//--------------------- .nv.global                --------------------------
	.section	.nv.global,"aw",@nobits
.nv.global:
	.type		_ZN66_INTERNAL_63749ae7_30_flash_bwd_hdim192_fp16_sm80_cu_1f2e7571_28064cute1_E,@object
	.size		_ZN66_INTERNAL_63749ae7_30_flash_bwd_hdim192_fp16_sm80_cu_1f2e7571_28064cute1_E,(_ZN66_INTERNAL_63749ae7_30_flash_bwd_hdim192_fp16_sm80_cu_1f2e7571_28064cuda3std3__45__cpo6cbeginE - _ZN66_INTERNAL_63749ae7_30_flash_bwd_hdim192_fp16_sm80_cu_1f2e7571_28064cute1_E)
_ZN66_INTERNAL_63749ae7_30_flash_bwd_hdim192_fp16_sm80_cu_1f2e7571_28064cute1_E:
	.zero		1
	.type		_ZN66_INTERNAL_63749ae7_30_flash_bwd_hdim192_fp16_sm80_cu_1f2e7571_28064cuda3std3__45__cpo6cbeginE,@object
	.size		_ZN66_INTERNAL_63749ae7_30_flash_bwd_hdim192_fp16_sm80_cu_1f2e7571_28064cuda3std3__45__cpo6cbeginE,(_ZN66_INTERNAL_63749ae7_30_flash_bwd_hdim192_fp16_sm80_cu_1f2e7571_28064cuda3std3__48in_placeE - _ZN66_INTERNAL_63749ae7_30_flash_bwd_hdim192_fp16_sm80_cu_1f2e7571_28064cuda3std3__45__cpo6cbeginE)
_ZN66_INTERNAL_63749ae7_30_flash_bwd_hdim192_fp16_sm80_cu_1f2e7571_28064cuda3std3__45__cpo6cbeginE:
	.zero		1
	.type		_ZN66_INTERNAL_63749ae7_30_flash_bwd_hdim192_fp16_sm80_cu_1f2e7571_28064cuda3std3__48in_placeE,@object
	.size		_ZN66_INTERNAL_63749ae7_30_flash_bwd_hdim192_fp16_sm80_cu_1f2e7571_28064cuda3std3__48in_placeE,(_ZN66_INTERNAL_63749ae7_30_flash_bwd_hdim192_fp16_sm80_cu_1f2e7571_28064cuda3std6ranges3__45__cpo9iter_moveE - _ZN66_INTERNAL_63749ae7_30_flash_bwd_hdim192_fp16_sm80_cu_1f2e7571_28064cuda3std3__48in_placeE)
_ZN66_INTERNAL_63749ae7_30_flash_bwd_hdim192_fp16_sm80_cu_1f2e7571_28064cuda3std3__48in_placeE:
	.zero		1
	.type		_ZN66_INTERNAL_63749ae7_30_flash_bwd_hdim192_fp16_sm80_cu_1f2e7571_28064cuda3std6ranges3__45__cpo9iter_moveE,@object
	.size		_ZN66_INTERNAL_63749ae7_30_flash_bwd_hdim192_fp16_sm80_cu_1f2e7571_28064cuda3std6ranges3__45__cpo9iter_moveE,(_ZN66_INTERNAL_63749ae7_30_flash_bwd_hdim192_fp16_sm80_cu_1f2e7571_28064cuda3std3__45__cpo5beginE - _ZN66_INTERNAL_63749ae7_30_flash_bwd_hdim192_fp16_sm80_cu_1f2e7571_28064cuda3std6ranges3__45__cpo9iter_moveE)
_ZN66_INTERNAL_63749ae7_30_flash_bwd_hdim192_fp16_sm80_cu_1f2e7571_28064cuda3std6ranges3__45__cpo9iter_moveE:
	.zero		1
	.type		_ZN66_INTERNAL_63749ae7_30_flash_bwd_hdim192_fp16_sm80_cu_1f2e7571_28064cuda3std3__45__cpo5beginE,@object
	.size		_ZN66_INTERNAL_63749ae7_30_flash_bwd_hdim192_fp16_sm80_cu_1f2e7571_28064cuda3std3__45__cpo5beginE,(_ZN66_INTERNAL_63749ae7_30_flash_bwd_hdim192_fp16_sm80_cu_1f2e7571_28064cuda3std3__468_GLOBAL__N__63749ae7_30_flash_bwd_hdim192_fp16_sm80_cu_1f2e7571_28066ignoreE - _ZN66_INTERNAL_63749ae7_30_flash_bwd_hdim192_fp16_sm80_cu_1f2e7571_28064cuda3std3__45__cpo5beginE)
_ZN66_INTERNAL_63749ae7_30_flash_bwd_hdim192_fp16_sm80_cu_1f2e7571_28064cuda3std3__45__cpo5beginE:
	.zero		1
	.type		_ZN66_INTERNAL_63749ae7_30_flash_bwd_hdim192_fp16_sm80_cu_1f2e7571_28064cuda3std3__468_GLOBAL__N__63749ae7_30_flash_bwd_hdim192_fp16_sm80_cu_1f2e7571_28066ignoreE,@object
	.size		_ZN66_INTERNAL_63749ae7_30_flash_bwd_hdim192_fp16_sm80_cu_1f2e7571_28064cuda3std3__468_GLOBAL__N__63749ae7_30_flash_bwd_hdim192_fp16_sm80_cu_1f2e7571_28066ignoreE,(_ZN66_INTERNAL_63749ae7_30_flash_bwd_hdim192_fp16_sm80_cu_1f2e7571_28064cute7productE - _ZN66_INTERNAL_63749ae7_30_flash_bwd_hdim192_fp16_sm80_cu_1f2e7571_28064cuda3std3__468_GLOBAL__N__63749ae7_30_flash_bwd_hdim192_fp16_sm80_cu_1f2e7571_28066ignoreE)
_ZN66_INTERNAL_63749ae7_30_flash_bwd_hdim192_fp16_sm80_cu_1f2e7571_28064cuda3std3__468_GLOBAL__N__63749ae7_30_flash_bwd_hdim192_fp16_sm80_cu_1f2e7571_28066ignoreE:
	.zero		1
	.type		_ZN66_INTERNAL_63749ae7_30_flash_bwd_hdim192_fp16_sm80_cu_1f2e7571_28064cute7productE,@object
	.size		_ZN66_INTERNAL_63749ae7_30_flash_bwd_hdim192_fp16_sm80_cu_1f2e7571_28064cute7productE,(_ZN66_INTERNAL_63749ae7_30_flash_bwd_hdim192_fp16_sm80_cu_1f2e7571_28064cuda3std3__45__cpo3endE - _ZN66_INTERNAL_63749ae7_30_flash_bwd_hdim192_fp16_sm80_cu_1f2e7571_28064cute7productE)
_ZN66_INTERNAL_63749ae7_30_flash_bwd_hdim192_fp16_sm80_cu_1f2e7571_28064cute7productE:
	.zero		1
	.type		_ZN66_INTERNAL_63749ae7_30_flash_bwd_hdim192_fp16_sm80_cu_1f2e7571_28064cuda3std3__45__cpo3endE,@object
	.size		_ZN66_INTERNAL_63749ae7_30_flash_bwd_hdim192_fp16_sm80_cu_1f2e7571_28064cuda3std3__45__cpo3endE,(_ZN66_INTERNAL_63749ae7_30_flash_bwd_hdim192_fp16_sm80_cu_1f2e7571_28064cuda3std3__419piecewise_constructE - _ZN66_INTERNAL_63749ae7_30_flash_bwd_hdim192_fp16_sm80_cu_1f2e7571_28064cuda3std3__45__cpo3endE)
_ZN66_INTERNAL_63749ae7_30_flash_bwd_hdim192_fp16_sm80_cu_1f2e7571_28064cuda3std3__45__cpo3endE:
	.zero		1
	.type		_ZN66_INTERNAL_63749ae7_30_flash_bwd_hdim192_fp16_sm80_cu_1f2e7571_28064cuda3std3__419piecewise_constructE,@object
	.size		_ZN66_INTERNAL_63749ae7_30_flash_bwd_hdim192_fp16_sm80_cu_1f2e7571_28064cuda3std3__419piecewise_constructE,(_ZN66_INTERNAL_63749ae7_30_flash_bwd_hdim192_fp16_sm80_cu_1f2e7571_28064cuda3std3__45__cpo4cendE - _ZN66_INTERNAL_63749ae7_30_flash_bwd_hdim192_fp16_sm80_cu_1f2e7571_28064cuda3std3__419piecewise_constructE)
_ZN66_INTERNAL_63749ae7_30_flash_bwd_hdim192_fp16_sm80_cu_1f2e7571_28064cuda3std3__419piecewise_constructE:
	.zero		1
	.type		_ZN66_INTERNAL_63749ae7_30_flash_bwd_hdim192_fp16_sm80_cu_1f2e7571_28064cuda3std3__45__cpo4cendE,@object
	.size		_ZN66_INTERNAL_63749ae7_30_flash_bwd_hdim192_fp16_sm80_cu_1f2e7571_28064cuda3std3__45__cpo4cendE,(_ZN66_INTERNAL_63749ae7_30_flash_bwd_hdim192_fp16_sm80_cu_1f2e7571_28064cuda3std6ranges3__45__cpo4swapE - _ZN66_INTERNAL_63749ae7_30_flash_bwd_hdim192_fp16_sm80_cu_1f2e7571_28064cuda3std3__45__cpo4cendE)
_ZN66_INTERNAL_63749ae7_30_flash_bwd_hdim192_fp16_sm80_cu_1f2e7571_28064cuda3std3__45__cpo4cendE:
	.zero		1
	.type		_ZN66_INTERNAL_63749ae7_30_flash_bwd_hdim192_fp16_sm80_cu_1f2e7571_28064cuda3std6ranges3__45__cpo4swapE,@object
	.size		_ZN66_INTERNAL_63749ae7_30_flash_bwd_hdim192_fp16_sm80_cu_1f2e7571_28064cuda3std6ranges3__45__cpo4swapE,(.L_7 - _ZN66_INTERNAL_63749ae7_30_flash_bwd_hdim192_fp16_sm80_cu_1f2e7571_28064cuda3std6ranges3__45__cpo4swapE)
_ZN66_INTERNAL_63749ae7_30_flash_bwd_hdim192_fp16_sm80_cu_1f2e7571_28064cuda3std6ranges3__45__cpo4swapE:
	.zero		1
.L_7:


//--------------------- .nv.shared._ZN7cutlass13device_kernelIN5flash19enable_sm80_to_sm89INS1_16FlashAttnBwdSm80INS1_25CollectiveMainloopBwdSm80ILi1ELi1EN4cute5tupleIJNS5_1CILi64EEES8_NS7_ILi192EEEEEENS_6half_tEfNS_4arch4Sm80ELb0ELb0ELb0ELb0ELb1ELb0ELb0ELb0ELi2ELi2ELi2ELi2ELb1EEENS1_21CollectiveEpilogueBwdISA_SB_SD_Li256ELb0ELb0ELi4EEENS1_19SingleTileSchedulerILb0ELb0ELb0ELi64EEEEEEEEEvNT_6ParamsE --------------------------
	.section	.nv.shared._ZN7cutlass13device_kernelIN5flash19enable_sm80_to_sm89INS1_16FlashAttnBwdSm80INS1_25CollectiveMainloopBwdSm80ILi1ELi1EN4cute5tupleIJNS5_1CILi64EEES8_NS7_ILi192EEEEEENS_6half_tEfNS_4arch4Sm80ELb0ELb0ELb0ELb0ELb1ELb0ELb0ELb0ELi2ELi2ELi2ELi2ELb1EEENS1_21CollectiveEpilogueBwdISA_SB_SD_Li256ELb0ELb0ELi4EEENS1_19SingleTileSchedulerILb0ELb0ELb0ELi64EEEEEEEEEvNT_6ParamsE,"aw",@nobits
	.sectionflags	@""
	.align	16
	.zero		1024


//--------------------- .nv.shared._ZN7cutlass13device_kernelIN5flash19enable_sm80_to_sm89INS1_16FlashAttnBwdSm80INS1_25CollectiveMainloopBwdSm80ILi1ELi1EN4cute5tupleIJNS5_1CILi64EEES8_NS7_ILi192EEEEEENS_6half_tEfNS_4arch4Sm80ELb0ELb0ELb0ELb0ELb0ELb0ELb0ELb0ELi2ELi2ELi2ELi2ELb1EEENS1_24CollectiveEpilogueBwdGQAISA_fSD_Li256ELb0ELb0EEENS1_19SingleTileSchedulerILb0ELb0ELb0ELi64EEEEEEEEEvNT_6ParamsE --------------------------
	.section	.nv.shared._ZN7cutlass13device_kernelIN5flash19enable_sm80_to_sm89INS1_16FlashAttnBwdSm80INS1_25CollectiveMainloopBwdSm80ILi1ELi1EN4cute5tupleIJNS5_1CILi64EEES8_NS7_ILi192EEEEEENS_6half_tEfNS_4arch4Sm80ELb0ELb0ELb0ELb0ELb0ELb0ELb0ELb0ELi2ELi2ELi2ELi2ELb1EEENS1_24CollectiveEpilogueBwdGQAISA_fSD_Li256ELb0ELb0EEENS1_19SingleTileSchedulerILb0ELb0ELb0ELi64EEEEEEEEEvNT_6ParamsE,"aw",@nobits
	.sectionflags	@""
	.align	16
	.zero		1024


//--------------------- .nv.shared._ZN7cutlass13device_kernelIN5flash19enable_sm80_to_sm89INS1_16FlashAttnBwdSm80INS1_25CollectiveMainloopBwdSm80ILi1ELi1EN4cute5tupleIJNS5_1CILi64EEES8_NS7_ILi192EEEEEENS_6half_tEfNS_4arch4Sm80ELb0ELb0ELb0ELb0ELb1ELb0ELb0ELb0ELi2ELi2ELi2ELi2ELb1EEENS1_24CollectiveEpilogueBwdGQAISA_fSD_Li256ELb0ELb1EEENS1_19SingleTileSchedulerILb0ELb0ELb0ELi64EEEEEEEEEvNT_6ParamsE --------------------------
	.section	.nv.shared._ZN7cutlass13device_kernelIN5flash19enable_sm80_to_sm89INS1_16FlashAttnBwdSm80INS1_25CollectiveMainloopBwdSm80ILi1ELi1EN4cute5tupleIJNS5_1CILi64EEES8_NS7_ILi192EEEEEENS_6half_tEfNS_4arch4Sm80ELb0ELb0ELb0ELb0ELb1ELb0ELb0ELb0ELi2ELi2ELi2ELi2ELb1EEENS1_24CollectiveEpilogueBwdGQAISA_fSD_Li256ELb0ELb1EEENS1_19SingleTileSchedulerILb0ELb0ELb0ELi64EEEEEEEEEvNT_6ParamsE,"aw",@nobits
	.sectionflags	@""
	.align	16
	.zero		1024


//--------------------- .nv.shared._ZN7cutlass13device_kernelIN5flash19enable_sm80_to_sm89INS1_16FlashAttnBwdSm80INS1_25CollectiveMainloopBwdSm80ILi1ELi1EN4cute5tupleIJNS5_1CILi64EEES8_NS7_ILi192EEEEEENS_6half_tEfNS_4arch4Sm80ELb0ELb0ELb0ELb1ELb0ELb0ELb0ELb0ELi2ELi2ELi2ELi2ELb1EEENS1_21CollectiveEpilogueBwdISA_SB_SD_Li256ELb1ELb0ELi4EEENS1_19SingleTileSchedulerILb1ELb0ELb0ELi64EEEEEEEEEvNT_6ParamsE --------------------------
	.section	.nv.shared._ZN7cutlass13device_kernelIN5flash19enable_sm80_to_sm89INS1_16FlashAttnBwdSm80INS1_25CollectiveMainloopBwdSm80ILi1ELi1EN4cute5tupleIJNS5_1CILi64EEES8_NS7_ILi192EEEEEENS_6half_tEfNS_4arch4Sm80ELb0ELb0ELb0ELb1ELb0ELb0ELb0ELb0ELi2ELi2ELi2ELi2ELb1EEENS1_21CollectiveEpilogueBwdISA_SB_SD_Li256ELb1ELb0ELi4EEENS1_19SingleTileSchedulerILb1ELb0ELb0ELi64EEEEEEEEEvNT_6ParamsE,"aw",@nobits
	.sectionflags	@""
	.align	16
	.zero		1024


//--------------------- .nv.shared._ZN7cutlass13device_kernelIN5flash19enable_sm80_to_sm89INS1_16FlashAttnBwdSm80INS1_25CollectiveMainloopBwdSm80ILi1ELi1EN4cute5tupleIJNS5_1CILi64EEES8_NS7_ILi192EEEEEENS_6half_tEfNS_4arch4Sm80ELb0ELb0ELb0ELb1ELb1ELb0ELb0ELb0ELi2ELi2ELi2ELi2ELb1EEENS1_21CollectiveEpilogueBwdISA_SB_SD_Li256ELb1ELb0ELi4EEENS1_19SingleTileSchedulerILb1ELb0ELb0ELi64EEEEEEEEEvNT_6ParamsE --------------------------
	.section	.nv.shared._ZN7cutlass13device_kernelIN5flash19enable_sm80_to_sm89INS1_16FlashAttnBwdSm80INS1_25CollectiveMainloopBwdSm80ILi1ELi1EN4cute5tupleIJNS5_1CILi64EEES8_NS7_ILi192EEEEEENS_6half_tEfNS_4arch4Sm80ELb0ELb0ELb0ELb1ELb1ELb0ELb0ELb0ELi2ELi2ELi2ELi2ELb1EEENS1_21CollectiveEpilogueBwdISA_SB_SD_Li256ELb1ELb0ELi4EEENS1_19SingleTileSchedulerILb1ELb0ELb0ELi64EEEEEEEEEvNT_6ParamsE,"aw",@nobits
	.sectionflags	@""
	.align	16
	.zero		1024


//--------------------- .nv.shared._ZN7cutlass13device_kernelIN5flash19enable_sm80_to_sm89INS1_16FlashAttnBwdSm80INS1_25CollectiveMainloopBwdSm80ILi1ELi1EN4cute5tupleIJNS5_1CILi64EEES8_NS7_ILi192EEEEEENS_6half_tEfNS_4arch4Sm80ELb0ELb0ELb0ELb1ELb0ELb0ELb0ELb0ELi2ELi2ELi2ELi2ELb1EEENS1_24CollectiveEpilogueBwdGQAISA_fSD_Li256ELb1ELb0EEENS1_19SingleTileSchedulerILb1ELb0ELb0ELi64EEEEEEEEEvNT_6ParamsE --------------------------
	.section	.nv.shared._ZN7cutlass13device_kernelIN5flash19enable_sm80_to_sm89INS1_16FlashAttnBwdSm80INS1_25CollectiveMainloopBwdSm80ILi1ELi1EN4cute5tupleIJNS5_1CILi64EEES8_NS7_ILi192EEEEEENS_6half_tEfNS_4arch4Sm80ELb0ELb0ELb0ELb1ELb0ELb0ELb0ELb0ELi2ELi2ELi2ELi2ELb1EEENS1_24CollectiveEpilogueBwdGQAISA_fSD_Li256ELb1ELb0EEENS1_19SingleTileSchedulerILb1ELb0ELb0ELi64EEEEEEEEEvNT_6ParamsE,"aw",@nobits
	.sectionflags	@""
	.align	16
	.zero		1024


//--------------------- .nv.shared._ZN7cutlass13device_kernelIN5flash19enable_sm80_to_sm89INS1_16FlashAttnBwdSm80INS1_25CollectiveMainloopBwdSm80ILi1ELi1EN4cute5tupleIJNS5_1CILi64EEES8_NS7_ILi192EEEEEENS_6half_tEfNS_4arch4Sm80ELb0ELb0ELb0ELb1ELb1ELb0ELb0ELb0ELi2ELi2ELi2ELi2ELb1EEENS1_24CollectiveEpilogueBwdGQAISA_fSD_Li256ELb1ELb1EEENS1_19SingleTileSchedulerILb1ELb0ELb0ELi64EEEEEEEEEvNT_6ParamsE --------------------------
	.section	.nv.shared._ZN7cutlass13device_kernelIN5flash19enable_sm80_to_sm89INS1_16FlashAttnBwdSm80INS1_25CollectiveMainloopBwdSm80ILi1ELi1EN4cute5tupleIJNS5_1CILi64EEES8_NS7_ILi192EEEEEENS_6half_tEfNS_4arch4Sm80ELb0ELb0ELb0ELb1ELb1ELb0ELb0ELb0ELi2ELi2ELi2ELi2ELb1EEENS1_24CollectiveEpilogueBwdGQAISA_fSD_Li256ELb1ELb1EEENS1_19SingleTileSchedulerILb1ELb0ELb0ELi64EEEEEEEEEvNT_6ParamsE,"aw",@nobits
	.sectionflags	@""
	.align	16
	.zero		1024


//--------------------- .nv.shared._ZN7cutlass13device_kernelIN5flash19enable_sm80_to_sm89INS1_16FlashAttnBwdSm80INS1_25CollectiveMainloopBwdSm80ILi1ELi1EN4cute5tupleIJNS5_1CILi64EEES8_NS7_ILi192EEEEEENS_6half_tEfNS_4arch4Sm80ELb0ELb1ELb0ELb0ELb0ELb0ELb0ELb0ELi2ELi2ELi2ELi2ELb1EEENS1_21CollectiveEpilogueBwdISA_SB_SD_Li256ELb0ELb0ELi4EEENS1_19SingleTileSchedulerILb0ELb0ELb0ELi64EEEEEEEEEvNT_6ParamsE --------------------------
	.section	.nv.shared._ZN7cutlass13device_kernelIN5flash19enable_sm80_to_sm89INS1_16FlashAttnBwdSm80INS1_25CollectiveMainloopBwdSm80ILi1ELi1EN4cute5tupleIJNS5_1CILi64EEES8_NS7_ILi192EEEEEENS_6half_tEfNS_4arch4Sm80ELb0ELb1ELb0ELb0ELb0ELb0ELb0ELb0ELi2ELi2ELi2ELi2ELb1EEENS1_21CollectiveEpilogueBwdISA_SB_SD_Li256ELb0ELb0ELi4EEENS1_19SingleTileSchedulerILb0ELb0ELb0ELi64EEEEEEEEEvNT_6ParamsE,"aw",@nobits
	.sectionflags	@""
	.align	16
	.zero		1024


//--------------------- .nv.shared._ZN7cutlass13device_kernelIN5flash19enable_sm80_to_sm89INS1_16FlashAttnBwdSm80INS1_25CollectiveMainloopBwdSm80ILi1ELi1EN4cute5tupleIJNS5_1CILi64EEES8_NS7_ILi192EEEEEENS_6half_tEfNS_4arch4Sm80ELb0ELb1ELb0ELb0ELb1ELb0ELb0ELb0ELi2ELi2ELi2ELi2ELb1EEENS1_21CollectiveEpilogueBwdISA_SB_SD_Li256ELb0ELb0ELi4EEENS1_19SingleTileSchedulerILb0ELb0ELb0ELi64EEEEEEEEEvNT_6ParamsE --------------------------
	.section	.nv.shared._ZN7cutlass13device_kernelIN5flash19enable_sm80_to_sm89INS1_16FlashAttnBwdSm80INS1_25CollectiveMainloopBwdSm80ILi1ELi1EN4cute5tupleIJNS5_1CILi64EEES8_NS7_ILi192EEEEEENS_6half_tEfNS_4arch4Sm80ELb0ELb1ELb0ELb0ELb1ELb0ELb0ELb0ELi2ELi2ELi2ELi2ELb1EEENS1_21CollectiveEpilogueBwdISA_SB_SD_Li256ELb0ELb0ELi4EEENS1_19SingleTileSchedulerILb0ELb0ELb0ELi64EEEEEEEEEvNT_6ParamsE,"aw",@nobits
	.sectionflags	@""
	.align	16
	.zero		1024


//--------------------- .nv.shared._ZN7cutlass13device_kernelIN5flash19enable_sm80_to_sm89INS1_16FlashAttnBwdSm80INS1_25CollectiveMainloopBwdSm80ILi1ELi1EN4cute5tupleIJNS5_1CILi64EEES8_NS7_ILi192EEEEEENS_6half_tEfNS_4arch4Sm80ELb0ELb1ELb0ELb0ELb0ELb0ELb0ELb0ELi2ELi2ELi2ELi2ELb1EEENS1_24CollectiveEpilogueBwdGQAISA_fSD_Li256ELb0ELb0EEENS1_19SingleTileSchedulerILb0ELb0ELb0ELi64EEEEEEEEEvNT_6ParamsE --------------------------
	.section	.nv.shared._ZN7cutlass13device_kernelIN5flash19enable_sm80_to_sm89INS1_16FlashAttnBwdSm80INS1_25CollectiveMainloopBwdSm80ILi1ELi1EN4cute5tupleIJNS5_1CILi64EEES8_NS7_ILi192EEEEEENS_6half_tEfNS_4arch4Sm80ELb0ELb1ELb0ELb0ELb0ELb0ELb0ELb0ELi2ELi2ELi2ELi2ELb1EEENS1_24CollectiveEpilogueBwdGQAISA_fSD_Li256ELb0ELb0EEENS1_19SingleTileSchedulerILb0ELb0ELb0ELi64EEEEEEEEEvNT_6ParamsE,"aw",@nobits
	.sectionflags	@""
	.align	16
	.zero		1024


//--------------------- .nv.shared._ZN7cutlass13device_kernelIN5flash19enable_sm80_to_sm89INS1_16FlashAttnBwdSm80INS1_25CollectiveMainloopBwdSm80ILi1ELi1EN4cute5tupleIJNS5_1CILi64EEES8_NS7_ILi192EEEEEENS_6half_tEfNS_4arch4Sm80ELb0ELb1ELb0ELb0ELb1ELb0ELb0ELb0ELi2ELi2ELi2ELi2ELb1EEENS1_24CollectiveEpilogueBwdGQAISA_fSD_Li256ELb0ELb1EEENS1_19SingleTileSchedulerILb0ELb0ELb0ELi64EEEEEEEEEvNT_6ParamsE --------------------------
	.section	.nv.shared._ZN7cutlass13device_kernelIN5flash19enable_sm80_to_sm89INS1_16FlashAttnBwdSm80INS1_25CollectiveMainloopBwdSm80ILi1ELi1EN4cute5tupleIJNS5_1CILi64EEES8_NS7_ILi192EEEEEENS_6half_tEfNS_4arch4Sm80ELb0ELb1ELb0ELb0ELb1ELb0ELb0ELb0ELi2ELi2ELi2ELi2ELb1EEENS1_24CollectiveEpilogueBwdGQAISA_fSD_Li256ELb0ELb1EEENS1_19SingleTileSchedulerILb0ELb0ELb0ELi64EEEEEEEEEvNT_6ParamsE,"aw",@nobits
	.sectionflags	@""
	.align	16
	.zero		1024


//--------------------- .nv.shared._ZN7cutlass13device_kernelIN5flash19enable_sm80_to_sm89INS1_16FlashAttnBwdSm80INS1_25CollectiveMainloopBwdSm80ILi1ELi1EN4cute5tupleIJNS5_1CILi64EEES8_NS7_ILi192EEEEEENS_6half_tEfNS_4arch4Sm80ELb0ELb1ELb0ELb1ELb0ELb0ELb0ELb0ELi2ELi2ELi2ELi2ELb1EEENS1_21CollectiveEpilogueBwdISA_SB_SD_Li256ELb1ELb0ELi4EEENS1_19SingleTileSchedulerILb1ELb0ELb0ELi64EEEEEEEEEvNT_6ParamsE --------------------------
	.section	.nv.shared._ZN7cutlass13device_kernelIN5flash19enable_sm80_to_sm89INS1_16FlashAttnBwdSm80INS1_25CollectiveMainloopBwdSm80ILi1ELi1EN4cute5tupleIJNS5_1CILi64EEES8_NS7_ILi192EEEEEENS_6half_tEfNS_4arch4Sm80ELb0ELb1ELb0ELb1ELb0ELb0ELb0ELb0ELi2ELi2ELi2ELi2ELb1EEENS1_21CollectiveEpilogueBwdISA_SB_SD_Li256ELb1ELb0ELi4EEENS1_19SingleTileSchedulerILb1ELb0ELb0ELi64EEEEEEEEEvNT_6ParamsE,"aw",@nobits
	.sectionflags	@""
	.align	16
	.zero		1024


//--------------------- .nv.shared._ZN7cutlass13device_kernelIN5flash19enable_sm80_to_sm89INS1_16FlashAttnBwdSm80INS1_25CollectiveMainloopBwdSm80ILi1ELi1EN4cute5tupleIJNS5_1CILi64EEES8_NS7_ILi192EEEEEENS_6half_tEfNS_4arch4Sm80ELb0ELb1ELb0ELb1ELb1ELb0ELb0ELb0ELi2ELi2ELi2ELi2ELb1EEENS1_21CollectiveEpilogueBwdISA_SB_SD_Li256ELb1ELb0ELi4EEENS1_19SingleTileSchedulerILb1ELb0ELb0ELi64EEEEEEEEEvNT_6ParamsE --------------------------
	.section	.nv.shared._ZN7cutlass13device_kernelIN5flash19enable_sm80_to_sm89INS1_16FlashAttnBwdSm80INS1_25CollectiveMainloopBwdSm80ILi1ELi1EN4cute5tupleIJNS5_1CILi64EEES8_NS7_ILi192EEEEEENS_6half_tEfNS_4arch4Sm80ELb0ELb1ELb0ELb1ELb1ELb0ELb0ELb0ELi2ELi2ELi2ELi2ELb1EEENS1_21CollectiveEpilogueBwdISA_SB_SD_Li256ELb1ELb0ELi4EEENS1_19SingleTileSchedulerILb1ELb0ELb0ELi64EEEEEEEEEvNT_6ParamsE,"aw",@nobits
	.sectionflags	@""
	.align	16
	.zero		1024


//--------------------- .nv.shared._ZN7cutlass13device_kernelIN5flash19enable_sm80_to_sm89INS1_16FlashAttnBwdSm80INS1_25CollectiveMainloopBwdSm80ILi1ELi1EN4cute5tupleIJNS5_1CILi64EEES8_NS7_ILi192EEEEEENS_6half_tEfNS_4arch4Sm80ELb0ELb1ELb0ELb1ELb0ELb0ELb0ELb0ELi2ELi2ELi2ELi2ELb1EEENS1_24CollectiveEpilogueBwdGQAISA_fSD_Li256ELb1ELb0EEENS1_19SingleTileSchedulerILb1ELb0ELb0ELi64EEEEEEEEEvNT_6ParamsE --------------------------
	.section	.nv.shared._ZN7cutlass13device_kernelIN5flash19enable_sm80_to_sm89INS1_16FlashAttnBwdSm80INS1_25CollectiveMainloopBwdSm80ILi1ELi1EN4cute5tupleIJNS5_1CILi64EEES8_NS7_ILi192EEEEEENS_6half_tEfNS_4arch4Sm80ELb0ELb1ELb0ELb1ELb0ELb0ELb0ELb0ELi2ELi2ELi2ELi2ELb1EEENS1_24CollectiveEpilogueBwdGQAISA_fSD_Li256ELb1ELb0EEENS1_19SingleTileSchedulerILb1ELb0ELb0ELi64EEEEEEEEEvNT_6ParamsE,"aw",@nobits
	.sectionflags	@""
	.align	16
	.zero		1024


//--------------------- .nv.shared._ZN7cutlass13device_kernelIN5flash19enable_sm80_to_sm89INS1_16FlashAttnBwdSm80INS1_25CollectiveMainloopBwdSm80ILi1ELi1EN4cute5tupleIJNS5_1CILi64EEES8_NS7_ILi192EEEEEENS_6half_tEfNS_4arch4Sm80ELb0ELb1ELb0ELb1ELb1ELb0ELb0ELb0ELi2ELi2ELi2ELi2ELb1EEENS1_24CollectiveEpilogueBwdGQAISA_fSD_Li256ELb1ELb1EEENS1_19SingleTileSchedulerILb1ELb0ELb0ELi64EEEEEEEEEvNT_6ParamsE --------------------------
	.section	.nv.shared._ZN7cutlass13device_kernelIN5flash19enable_sm80_to_sm89INS1_16FlashAttnBwdSm80INS1_25CollectiveMainloopBwdSm80ILi1ELi1EN4cute5tupleIJNS5_1CILi64EEES8_NS7_ILi192EEEEEENS_6half_tEfNS_4arch4Sm80ELb0ELb1ELb0ELb1ELb1ELb0ELb0ELb0ELi2ELi2ELi2ELi2ELb1EEENS1_24CollectiveEpilogueBwdGQAISA_fSD_Li256ELb1ELb1EEENS1_19SingleTileSchedulerILb1ELb0ELb0ELi64EEEEEEEEEvNT_6ParamsE,"aw",@nobits
	.sectionflags	@""
	.align	16
	.zero		1024


//--------------------- .nv.shared._ZN7cutlass13device_kernelIN5flash19enable_sm80_to_sm89INS1_16FlashAttnBwdSm80INS1_25CollectiveMainloopBwdSm80ILi1ELi1EN4cute5tupleIJNS5_1CILi64EEES8_NS7_ILi192EEEEEENS_6half_tEfNS_4arch4Sm80ELb1ELb0ELb0ELb0ELb0ELb0ELb0ELb0ELi2ELi2ELi2ELi2ELb1EEENS1_21CollectiveEpilogueBwdISA_SB_SD_Li256ELb0ELb0ELi4EEENS1_25SingleTileBwdLPTSchedulerILb0ELi64ELb0EEEEEEEEEvNT_6ParamsE --------------------------
	.section	.nv.shared._ZN7cutlass13device_kernelIN5flash19enable_sm80_to_sm89INS1_16FlashAttnBwdSm80INS1_25CollectiveMainloopBwdSm80ILi1ELi1EN4cute5tupleIJNS5_1CILi64EEES8_NS7_ILi192EEEEEENS_6half_tEfNS_4arch4Sm80ELb1ELb0ELb0ELb0ELb0ELb0ELb0ELb0ELi2ELi2ELi2ELi2ELb1EEENS1_21CollectiveEpilogueBwdISA_SB_SD_Li256ELb0ELb0ELi4EEENS1_25SingleTileBwdLPTSchedulerILb0ELi64ELb0EEEEEEEEEvNT_6ParamsE,"aw",@nobits
	.sectionflags	@""
	.align	16
	.zero		1024


//--------------------- .nv.shared._ZN7cutlass13device_kernelIN5flash19enable_sm80_to_sm89INS1_16FlashAttnBwdSm80INS1_25CollectiveMainloopBwdSm80ILi1ELi1EN4cute5tupleIJNS5_1CILi64EEES8_NS7_ILi192EEEEEENS_6half_tEfNS_4arch4Sm80ELb1ELb0ELb0ELb0ELb1ELb0ELb0ELb0ELi2ELi2ELi2ELi2ELb1EEENS1_21CollectiveEpilogueBwdISA_SB_SD_Li256ELb0ELb0ELi4EEENS1_25SingleTileBwdLPTSchedulerILb0ELi64ELb1EEEEEEEEEvNT_6ParamsE --------------------------
	.section	.nv.shared._ZN7cutlass13device_kernelIN5flash19enable_sm80_to_sm89INS1_16FlashAttnBwdSm80INS1_25CollectiveMainloopBwdSm80ILi1ELi1EN4cute5tupleIJNS5_1CILi64EEES8_NS7_ILi192EEEEEENS_6half_tEfNS_4arch4Sm80ELb1ELb0ELb0ELb0ELb1ELb0ELb0ELb0ELi2ELi2ELi2ELi2ELb1EEENS1_21CollectiveEpilogueBwdISA_SB_SD_Li256ELb0ELb0ELi4EEENS1_25SingleTileBwdLPTSchedulerILb0ELi64ELb1EEEEEEEEEvNT_6ParamsE,"aw",@nobits
	.sectionflags	@""
	.align	16
	.zero		1024


//--------------------- .nv.shared._ZN7cutlass13device_kernelIN5flash19enable_sm80_to_sm89INS1_16FlashAttnBwdSm80INS1_25CollectiveMainloopBwdSm80ILi1ELi1EN4cute5tupleIJNS5_1CILi64EEES8_NS7_ILi192EEEEEENS_6half_tEfNS_4arch4Sm80ELb1ELb0ELb0ELb0ELb0ELb0ELb0ELb0ELi2ELi2ELi2ELi2ELb1EEENS1_24CollectiveEpilogueBwdGQAISA_fSD_Li256ELb0ELb0EEENS1_25SingleTileBwdLPTSchedulerILb0ELi64ELb0EEEEEEEEEvNT_6ParamsE --------------------------
	.section	.nv.shared._ZN7cutlass13device_kernelIN5flash19enable_sm80_to_sm89INS1_16FlashAttnBwdSm80INS1_25CollectiveMainloopBwdSm80ILi1ELi1EN4cute5tupleIJNS5_1CILi64EEES8_NS7_ILi192EEEEEENS_6half_tEfNS_4arch4Sm80ELb1ELb0ELb0ELb0ELb0ELb0ELb0ELb0ELi2ELi2ELi2ELi2ELb1EEENS1_24CollectiveEpilogueBwdGQAISA_fSD_Li256ELb0ELb0EEENS1_25SingleTileBwdLPTSchedulerILb0ELi64ELb0EEEEEEEEEvNT_6ParamsE,"aw",@nobits
	.sectionflags	@""
	.align	16
	.zero		1024


//--------------------- .nv.shared._ZN7cutlass13device_kernelIN5flash19enable_sm80_to_sm89INS1_16FlashAttnBwdSm80INS1_25CollectiveMainloopBwdSm80ILi1ELi1EN4cute5tupleIJNS5_1CILi64EEES8_NS7_ILi192EEEEEENS_6half_tEfNS_4arch4Sm80ELb1ELb0ELb0ELb0ELb1ELb0ELb0ELb0ELi2ELi2ELi2ELi2ELb1EEENS1_24CollectiveEpilogueBwdGQAISA_fSD_Li256ELb0ELb1EEENS1_25SingleTileBwdLPTSchedulerILb0ELi64ELb1EEEEEEEEEvNT_6ParamsE --------------------------
	.section	.nv.shared._ZN7cutlass13device_kernelIN5flash19enable_sm80_to_sm89INS1_16FlashAttnBwdSm80INS1_25CollectiveMainloopBwdSm80ILi1ELi1EN4cute5tupleIJNS5_1CILi64EEES8_NS7_ILi192EEEEEENS_6half_tEfNS_4arch4Sm80ELb1ELb0ELb0ELb0ELb1ELb0ELb0ELb0ELi2ELi2ELi2ELi2ELb1EEENS1_24CollectiveEpilogueBwdGQAISA_fSD_Li256ELb0ELb1EEENS1_25SingleTileBwdLPTSchedulerILb0ELi64ELb1EEEEEEEEEvNT_6ParamsE,"aw",@nobits
	.sectionflags	@""
	.align	16
	.zero		1024


//--------------------- .nv.shared._ZN7cutlass13device_kernelIN5flash19enable_sm80_to_sm89INS1_16FlashAttnBwdSm80INS1_25CollectiveMainloopBwdSm80ILi1ELi1EN4cute5tupleIJNS5_1CILi64EEES8_NS7_ILi192EEEEEENS_6half_tEfNS_4arch4Sm80ELb1ELb0ELb0ELb1ELb0ELb0ELb0ELb0ELi2ELi2ELi2ELi2ELb1EEENS1_21CollectiveEpilogueBwdISA_SB_SD_Li256ELb1ELb0ELi4EEENS1_25SingleTileBwdLPTSchedulerILb1ELi64ELb0EEEEEEEEEvNT_6ParamsE --------------------------
	.section	.nv.shared._ZN7cutlass13device_kernelIN5flash19enable_sm80_to_sm89INS1_16FlashAttnBwdSm80INS1_25CollectiveMainloopBwdSm80ILi1ELi1EN4cute5tupleIJNS5_1CILi64EEES8_NS7_ILi192EEEEEENS_6half_tEfNS_4arch4Sm80ELb1ELb0ELb0ELb1ELb0ELb0ELb0ELb0ELi2ELi2ELi2ELi2ELb1EEENS1_21CollectiveEpilogueBwdISA_SB_SD_Li256ELb1ELb0ELi4EEENS1_25SingleTileBwdLPTSchedulerILb1ELi64ELb0EEEEEEEEEvNT_6ParamsE,"aw",@nobits
	.sectionflags	@""
	.align	16
	.zero		1024


//--------------------- .nv.shared._ZN7cutlass13device_kernelIN5flash19enable_sm80_to_sm89INS1_16FlashAttnBwdSm80INS1_25CollectiveMainloopBwdSm80ILi1ELi1EN4cute5tupleIJNS5_1CILi64EEES8_NS7_ILi192EEEEEENS_6half_tEfNS_4arch4Sm80ELb1ELb0ELb0ELb1ELb1ELb0ELb0ELb0ELi2ELi2ELi2ELi2ELb1EEENS1_21CollectiveEpilogueBwdISA_SB_SD_Li256ELb1ELb0ELi4EEENS1_25SingleTileBwdLPTSchedulerILb1ELi64ELb1EEEEEEEEEvNT_6ParamsE --------------------------
	.section	.nv.shared._ZN7cutlass13device_kernelIN5flash19enable_sm80_to_sm89INS1_16FlashAttnBwdSm80INS1_25CollectiveMainloopBwdSm80ILi1ELi1EN4cute5tupleIJNS5_1CILi64EEES8_NS7_ILi192EEEEEENS_6half_tEfNS_4arch4Sm80ELb1ELb0ELb0ELb1ELb1ELb0ELb0ELb0ELi2ELi2ELi2ELi2ELb1EEENS1_21CollectiveEpilogueBwdISA_SB_SD_Li256ELb1ELb0ELi4EEENS1_25SingleTileBwdLPTSchedulerILb1ELi64ELb1EEEEEEEEEvNT_6ParamsE,"aw",@nobits
	.sectionflags	@""
	.align	16
	.zero		1024


//--------------------- .nv.shared._ZN7cutlass13device_kernelIN5flash19enable_sm80_to_sm89INS1_16FlashAttnBwdSm80INS1_25CollectiveMainloopBwdSm80ILi1ELi1EN4cute5tupleIJNS5_1CILi64EEES8_NS7_ILi192EEEEEENS_6half_tEfNS_4arch4Sm80ELb1ELb0ELb0ELb1ELb0ELb0ELb0ELb0ELi2ELi2ELi2ELi2ELb1EEENS1_24CollectiveEpilogueBwdGQAISA_fSD_Li256ELb1ELb0EEENS1_25SingleTileBwdLPTSchedulerILb1ELi64ELb0EEEEEEEEEvNT_6ParamsE --------------------------
	.section	.nv.shared._ZN7cutlass13device_kernelIN5flash19enable_sm80_to_sm89INS1_16FlashAttnBwdSm80INS1_25CollectiveMainloopBwdSm80ILi1ELi1EN4cute5tupleIJNS5_1CILi64EEES8_NS7_ILi192EEEEEENS_6half_tEfNS_4arch4Sm80ELb1ELb0ELb0ELb1ELb0ELb0ELb0ELb0ELi2ELi2ELi2ELi2ELb1EEENS1_24CollectiveEpilogueBwdGQAISA_fSD_Li256ELb1ELb0EEENS1_25SingleTileBwdLPTSchedulerILb1ELi64ELb0EEEEEEEEEvNT_6ParamsE,"aw",@nobits
	.sectionflags	@""
	.align	16
	.zero		1024


//--------------------- .nv.shared._ZN7cutlass13device_kernelIN5flash19enable_sm80_to_sm89INS1_16FlashAttnBwdSm80INS1_25CollectiveMainloopBwdSm80ILi1ELi1EN4cute5tupleIJNS5_1CILi64EEES8_NS7_ILi192EEEEEENS_6half_tEfNS_4arch4Sm80ELb1ELb0ELb0ELb1ELb1ELb0ELb0ELb0ELi2ELi2ELi2ELi2ELb1EEENS1_24CollectiveEpilogueBwdGQAISA_fSD_Li256ELb1ELb1EEENS1_25SingleTileBwdLPTSchedulerILb1ELi64ELb1EEEEEEEEEvNT_6ParamsE --------------------------
	.section	.nv.shared._ZN7cutlass13device_kernelIN5flash19enable_sm80_to_sm89INS1_16FlashAttnBwdSm80INS1_25CollectiveMainloopBwdSm80ILi1ELi1EN4cute5tupleIJNS5_1CILi64EEES8_NS7_ILi192EEEEEENS_6half_tEfNS_4arch4Sm80ELb1ELb0ELb0ELb1ELb1ELb0ELb0ELb0ELi2ELi2ELi2ELi2ELb1EEENS1_24CollectiveEpilogueBwdGQAISA_fSD_Li256ELb1ELb1EEENS1_25SingleTileBwdLPTSchedulerILb1ELi64ELb1EEEEEEEEEvNT_6ParamsE,"aw",@nobits
	.sectionflags	@""
	.align	16
	.zero		1024


//--------------------- .nv.shared._ZN7cutlass13device_kernelIN5flash19enable_sm80_to_sm89INS1_16FlashAttnBwdSm80INS1_25CollectiveMainloopBwdSm80ILi2ELi1EN4cute5tupleIJNS5_1CILi64EEENS7_ILi80EEENS7_ILi192EEEEEENS_6half_tEfNS_4arch4Sm80ELb0ELb0ELb0ELb0ELb0ELb0ELb1ELb0ELi2ELi4ELi2ELi2ELb0EEENS1_21CollectiveEpilogueBwdISB_SC_SE_Li256ELb0ELb1ELi4EEENS1_19SingleTileSchedulerILb0ELb0ELb0ELi80EEEEEEEEEvNT_6ParamsE --------------------------
	.section	.nv.shared._ZN7cutlass13device_kernelIN5flash19enable_sm80_to_sm89INS1_16FlashAttnBwdSm80INS1_25CollectiveMainloopBwdSm80ILi2ELi1EN4cute5tupleIJNS5_1CILi64EEENS7_ILi80EEENS7_ILi192EEEEEENS_6half_tEfNS_4arch4Sm80ELb0ELb0ELb0ELb0ELb0ELb0ELb1ELb0ELi2ELi4ELi2ELi2ELb0EEENS1_21CollectiveEpilogueBwdISB_SC_SE_Li256ELb0ELb1ELi4EEENS1_19SingleTileSchedulerILb0ELb0ELb0ELi80EEEEEEEEEvNT_6ParamsE,"aw",@nobits
	.sectionflags	@""
	.align	16
	.zero		1024


//--------------------- .nv.shared._ZN7cutlass13device_kernelIN5flash19enable_sm80_to_sm89INS1_16FlashAttnBwdSm80INS1_25CollectiveMainloopBwdSm80ILi2ELi1EN4cute5tupleIJNS5_1CILi64EEENS7_ILi80EEENS7_ILi192EEEEEENS_6half_tEfNS_4arch4Sm80ELb0ELb0ELb0ELb0ELb1ELb0ELb1ELb0ELi2ELi4ELi2ELi2ELb0EEENS1_21CollectiveEpilogueBwdISB_SC_SE_Li256ELb0ELb1ELi4EEENS1_19SingleTileSchedulerILb0ELb0ELb0ELi80EEEEEEEEEvNT_6ParamsE --------------------------
	.section	.nv.shared._ZN7cutlass13device_kernelIN5flash19enable_sm80_to_sm89INS1_16FlashAttnBwdSm80INS1_25CollectiveMainloopBwdSm80ILi2ELi1EN4cute5tupleIJNS5_1CILi64EEENS7_ILi80EEENS7_ILi192EEEEEENS_6half_tEfNS_4arch4Sm80ELb0ELb0ELb0ELb0ELb1ELb0ELb1ELb0ELi2ELi4ELi2ELi2ELb0EEENS1_21CollectiveEpilogueBwdISB_SC_SE_Li256ELb0ELb1ELi4EEENS1_19SingleTileSchedulerILb0ELb0ELb0ELi80EEEEEEEEEvNT_6ParamsE,"aw",@nobits
	.sectionflags	@""
	.align	16
	.zero		1024


//--------------------- .nv.shared._ZN7cutlass13device_kernelIN5flash19enable_sm80_to_sm89INS1_16FlashAttnBwdSm80INS1_25CollectiveMainloopBwdSm80ILi2ELi1EN4cute5tupleIJNS5_1CILi64EEENS7_ILi80EEENS7_ILi192EEEEEENS_6half_tEfNS_4arch4Sm80ELb0ELb0ELb0ELb0ELb0ELb0ELb1ELb0ELi2ELi4ELi2ELi2ELb0EEENS1_24CollectiveEpilogueBwdGQAISB_fSE_Li256ELb0ELb0EEENS1_19SingleTileSchedulerILb0ELb0ELb0ELi80EEEEEEEEEvNT_6ParamsE --------------------------
	.section	.nv.shared._ZN7cutlass13device_kernelIN5flash19enable_sm80_to_sm89INS1_16FlashAttnBwdSm80INS1_25CollectiveMainloopBwdSm80ILi2ELi1EN4cute5tupleIJNS5_1CILi64EEENS7_ILi80EEENS7_ILi192EEEEEENS_6half_tEfNS_4arch4Sm80ELb0ELb0ELb0ELb0ELb0ELb0ELb1ELb0ELi2ELi4ELi2ELi2ELb0EEENS1_24CollectiveEpilogueBwdGQAISB_fSE_Li256ELb0ELb0EEENS1_19SingleTileSchedulerILb0ELb0ELb0ELi80EEEEEEEEEvNT_6ParamsE,"aw",@nobits
	.sectionflags	@""
	.align	16
	.zero		1024


//--------------------- .nv.shared._ZN7cutlass13device_kernelIN5flash19enable_sm80_to_sm89INS1_16FlashAttnBwdSm80INS1_25CollectiveMainloopBwdSm80ILi2ELi1EN4cute5tupleIJNS5_1CILi64EEENS7_ILi80EEENS7_ILi192EEEEEENS_6half_tEfNS_4arch4Sm80ELb0ELb0ELb0ELb0ELb1ELb0ELb1ELb0ELi2ELi4ELi2ELi2ELb0EEENS1_24CollectiveEpilogueBwdGQAISB_fSE_Li256ELb0ELb1EEENS1_19SingleTileSchedulerILb0ELb0ELb0ELi80EEEEEEEEEvNT_6ParamsE --------------------------
	.section	.nv.shared._ZN7cutlass13device_kernelIN5flash19enable_sm80_to_sm89INS1_16FlashAttnBwdSm80INS1_25CollectiveMainloopBwdSm80ILi2ELi1EN4cute5tupleIJNS5_1CILi64EEENS7_ILi80EEENS7_ILi192EEEEEENS_6half_tEfNS_4arch4Sm80ELb0ELb0ELb0ELb0ELb1ELb0ELb1ELb0ELi2ELi4ELi2ELi2ELb0EEENS1_24CollectiveEpilogueBwdGQAISB_fSE_Li256ELb0ELb1EEENS1_19SingleTileSchedulerILb0ELb0ELb0ELi80EEEEEEEEEvNT_6ParamsE,"aw",@nobits
	.sectionflags	@""
	.align	16
	.zero		1024


//--------------------- .nv.shared._ZN7cutlass13device_kernelIN5flash19enable_sm80_to_sm89INS1_16FlashAttnBwdSm80INS1_25CollectiveMainloopBwdSm80ILi2ELi1EN4cute5tupleIJNS5_1CILi64EEENS7_ILi80EEENS7_ILi192EEEEEENS_6half_tEfNS_4arch4Sm80ELb0ELb0ELb0ELb1ELb0ELb0ELb1ELb0ELi2ELi4ELi2ELi2ELb0EEENS1_21CollectiveEpilogueBwdISB_SC_SE_Li256ELb1ELb1ELi4EEENS1_19SingleTileSchedulerILb1ELb0ELb0ELi80EEEEEEEEEvNT_6ParamsE --------------------------
	.section	.nv.shared._ZN7cutlass13device_kernelIN5flash19enable_sm80_to_sm89INS1_16FlashAttnBwdSm80INS1_25CollectiveMainloopBwdSm80ILi2ELi1EN4cute5tupleIJNS5_1CILi64EEENS7_ILi80EEENS7_ILi192EEEEEENS_6half_tEfNS_4arch4Sm80ELb0ELb0ELb0ELb1ELb0ELb0ELb1ELb0ELi2ELi4ELi2ELi2ELb0EEENS1_21CollectiveEpilogueBwdISB_SC_SE_Li256ELb1ELb1ELi4EEENS1_19SingleTileSchedulerILb1ELb0ELb0ELi80EEEEEEEEEvNT_6ParamsE,"aw",@nobits
	.sectionflags	@""
	.align	16
	.zero		1024


//--------------------- .nv.shared._ZN7cutlass13device_kernelIN5flash19enable_sm80_to_sm89INS1_16FlashAttnBwdSm80INS1_25CollectiveMainloopBwdSm80ILi2ELi1EN4cute5tupleIJNS5_1CILi64EEENS7_ILi80EEENS7_ILi192EEEEEENS_6half_tEfNS_4arch4Sm80ELb0ELb0ELb0ELb1ELb1ELb0ELb1ELb0ELi2ELi4ELi2ELi2ELb0EEENS1_21CollectiveEpilogueBwdISB_SC_SE_Li256ELb1ELb1ELi4EEENS1_19SingleTileSchedulerILb1ELb0ELb0ELi80EEEEEEEEEvNT_6ParamsE --------------------------
	.section	.nv.shared._ZN7cutlass13device_kernelIN5flash19enable_sm80_to_sm89INS1_16FlashAttnBwdSm80INS1_25CollectiveMainloopBwdSm80ILi2ELi1EN4cute5tupleIJNS5_1CILi64EEENS7_ILi80EEENS7_ILi192EEEEEENS_6half_tEfNS_4arch4Sm80ELb0ELb0ELb0ELb1ELb1ELb0ELb1ELb0ELi2ELi4ELi2ELi2ELb0EEENS1_21CollectiveEpilogueBwdISB_SC_SE_Li256ELb1ELb1ELi4EEENS1_19SingleTileSchedulerILb1ELb0ELb0ELi80EEEEEEEEEvNT_6ParamsE,"aw",@nobits
	.sectionflags	@""
	.align	16
	.zero		1024


//--------------------- .nv.shared._ZN7cutlass13device_kernelIN5flash19enable_sm80_to_sm89INS1_16FlashAttnBwdSm80INS1_25CollectiveMainloopBwdSm80ILi2ELi1EN4cute5tupleIJNS5_1CILi64EEENS7_ILi80EEENS7_ILi192EEEEEENS_6half_tEfNS_4arch4Sm80ELb0ELb0ELb0ELb1ELb0ELb0ELb1ELb0ELi2ELi4ELi2ELi2ELb0EEENS1_24CollectiveEpilogueBwdGQAISB_fSE_Li256ELb1ELb0EEENS1_19SingleTileSchedulerILb1ELb0ELb0ELi80EEEEEEEEEvNT_6ParamsE --------------------------
	.section	.nv.shared._ZN7cutlass13device_kernelIN5flash19enable_sm80_to_sm89INS1_16FlashAttnBwdSm80INS1_25CollectiveMainloopBwdSm80ILi2ELi1EN4cute5tupleIJNS5_1CILi64EEENS7_ILi80EEENS7_ILi192EEEEEENS_6half_tEfNS_4arch4Sm80ELb0ELb0ELb0ELb1ELb0ELb0ELb1ELb0ELi2ELi4ELi2ELi2ELb0EEENS1_24CollectiveEpilogueBwdGQAISB_fSE_Li256ELb1ELb0EEENS1_19SingleTileSchedulerILb1ELb0ELb0ELi80EEEEEEEEEvNT_6ParamsE,"aw",@nobits
	.sectionflags	@""
	.align	16
	.zero		1024


//--------------------- .nv.shared._ZN7cutlass13device_kernelIN5flash19enable_sm80_to_sm89INS1_16FlashAttnBwdSm80INS1_25CollectiveMainloopBwdSm80ILi2ELi1EN4cute5tupleIJNS5_1CILi64EEENS7_ILi80EEENS7_ILi192EEEEEENS_6half_tEfNS_4arch4Sm80ELb0ELb0ELb0ELb1ELb1ELb0ELb1ELb0ELi2ELi4ELi2ELi2ELb0EEENS1_24CollectiveEpilogueBwdGQAISB_fSE_Li256ELb1ELb1EEENS1_19SingleTileSchedulerILb1ELb0ELb0ELi80EEEEEEEEEvNT_6ParamsE --------------------------
	.section	.nv.shared._ZN7cutlass13device_kernelIN5flash19enable_sm80_to_sm89INS1_16FlashAttnBwdSm80INS1_25CollectiveMainloopBwdSm80ILi2ELi1EN4cute5tupleIJNS5_1CILi64EEENS7_ILi80EEENS7_ILi192EEEEEENS_6half_tEfNS_4arch4Sm80ELb0ELb0ELb0ELb1ELb1ELb0ELb1ELb0ELi2ELi4ELi2ELi2ELb0EEENS1_24CollectiveEpilogueBwdGQAISB_fSE_Li256ELb1ELb1EEENS1_19SingleTileSchedulerILb1ELb0ELb0ELi80EEEEEEEEEvNT_6ParamsE,"aw",@nobits
	.sectionflags	@""
	.align	16
	.zero		1024


//--------------------- .nv.shared._ZN7cutlass13device_kernelIN5flash19enable_sm80_to_sm89INS1_16FlashAttnBwdSm80INS1_25CollectiveMainloopBwdSm80ILi2ELi1EN4cute5tupleIJNS5_1CILi64EEENS7_ILi80EEENS7_ILi192EEEEEENS_6half_tEfNS_4arch4Sm80ELb0ELb1ELb0ELb0ELb0ELb0ELb1ELb0ELi2ELi4ELi2ELi2ELb0EEENS1_21CollectiveEpilogueBwdISB_SC_SE_Li256ELb0ELb1ELi4EEENS1_19SingleTileSchedulerILb0ELb0ELb0ELi80EEEEEEEEEvNT_6ParamsE --------------------------
	.section	.nv.shared._ZN7cutlass13device_kernelIN5flash19enable_sm80_to_sm89INS1_16FlashAttnBwdSm80INS1_25CollectiveMainloopBwdSm80ILi2ELi1EN4cute5tupleIJNS5_1CILi64EEENS7_ILi80EEENS7_ILi192EEEEEENS_6half_tEfNS_4arch4Sm80ELb0ELb1ELb0ELb0ELb0ELb0ELb1ELb0ELi2ELi4ELi2ELi2ELb0EEENS1_21CollectiveEpilogueBwdISB_SC_SE_Li256ELb0ELb1ELi4EEENS1_19SingleTileSchedulerILb0ELb0ELb0ELi80EEEEEEEEEvNT_6ParamsE,"aw",@nobits
	.sectionflags	@""
	.align	16
	.zero		1024


//--------------------- .nv.shared._ZN7cutlass13device_kernelIN5flash19enable_sm80_to_sm89INS1_16FlashAttnBwdSm80INS1_25CollectiveMainloopBwdSm80ILi2ELi1EN4cute5tupleIJNS5_1CILi64EEENS7_ILi80EEENS7_ILi192EEEEEENS_6half_tEfNS_4arch4Sm80ELb0ELb1ELb0ELb0ELb1ELb0ELb1ELb0ELi2ELi4ELi2ELi2ELb0EEENS1_21CollectiveEpilogueBwdISB_SC_SE_Li256ELb0ELb1ELi4EEENS1_19SingleTileSchedulerILb0ELb0ELb0ELi80EEEEEEEEEvNT_6ParamsE --------------------------
	.section	.nv.shared._ZN7cutlass13device_kernelIN5flash19enable_sm80_to_sm89INS1_16FlashAttnBwdSm80INS1_25CollectiveMainloopBwdSm80ILi2ELi1EN4cute5tupleIJNS5_1CILi64EEENS7_ILi80EEENS7_ILi192EEEEEENS_6half_tEfNS_4arch4Sm80ELb0ELb1ELb0ELb0ELb1ELb0ELb1ELb0ELi2ELi4ELi2ELi2ELb0EEENS1_21CollectiveEpilogueBwdISB_SC_SE_Li256ELb0ELb1ELi4EEENS1_19SingleTileSchedulerILb0ELb0ELb0ELi80EEEEEEEEEvNT_6ParamsE,"aw",@nobits
	.sectionflags	@""
	.align	16
	.zero		1024


//--------------------- .nv.shared._ZN7cutlass13device_kernelIN5flash19enable_sm80_to_sm89INS1_16FlashAttnBwdSm80INS1_25CollectiveMainloopBwdSm80ILi2ELi1EN4cute5tupleIJNS5_1CILi64EEENS7_ILi80EEENS7_ILi192EEEEEENS_6half_tEfNS_4arch4Sm80ELb0ELb1ELb0ELb0ELb0ELb0ELb1ELb0ELi2ELi4ELi2ELi2ELb0EEENS1_24CollectiveEpilogueBwdGQAISB_fSE_Li256ELb0ELb0EEENS1_19SingleTileSchedulerILb0ELb0ELb0ELi80EEEEEEEEEvNT_6ParamsE --------------------------
	.section	.nv.shared._ZN7cutlass13device_kernelIN5flash19enable_sm80_to_sm89INS1_16FlashAttnBwdSm80INS1_25CollectiveMainloopBwdSm80ILi2ELi1EN4cute5tupleIJNS5_1CILi64EEENS7_ILi80EEENS7_ILi192EEEEEENS_6half_tEfNS_4arch4Sm80ELb0ELb1ELb0ELb0ELb0ELb0ELb1ELb0ELi2ELi4ELi2ELi2ELb0EEENS1_24CollectiveEpilogueBwdGQAISB_fSE_Li256ELb0ELb0EEENS1_19SingleTileSchedulerILb0ELb0ELb0ELi80EEEEEEEEEvNT_6ParamsE,"aw",@nobits
	.sectionflags	@""
	.align	16
	.zero		1024


//--------------------- .nv.shared._ZN7cutlass13device_kernelIN5flash19enable_sm80_to_sm89INS1_16FlashAttnBwdSm80INS1_25CollectiveMainloopBwdSm80ILi2ELi1EN4cute5tupleIJNS5_1CILi64EEENS7_ILi80EEENS7_ILi192EEEEEENS_6half_tEfNS_4arch4Sm80ELb0ELb1ELb0ELb0ELb1ELb0ELb1ELb0ELi2ELi4ELi2ELi2ELb0EEENS1_24CollectiveEpilogueBwdGQAISB_fSE_Li256ELb0ELb1EEENS1_19SingleTileSchedulerILb0ELb0ELb0ELi80EEEEEEEEEvNT_6ParamsE --------------------------
	.section	.nv.shared._ZN7cutlass13device_kernelIN5flash19enable_sm80_to_sm89INS1_16FlashAttnBwdSm80INS1_25CollectiveMainloopBwdSm80ILi2ELi1EN4cute5tupleIJNS5_1CILi64EEENS7_ILi80EEENS7_ILi192EEEEEENS_6half_tEfNS_4arch4Sm80ELb0ELb1ELb0ELb0ELb1ELb0ELb1ELb0ELi2ELi4ELi2ELi2ELb0EEENS1_24CollectiveEpilogueBwdGQAISB_fSE_Li256ELb0ELb1EEENS1_19SingleTileSchedulerILb0ELb0ELb0ELi80EEEEEEEEEvNT_6ParamsE,"aw",@nobits
	.sectionflags	@""
	.align	16
	.zero		1024


//--------------------- .nv.shared._ZN7cutlass13device_kernelIN5flash19enable_sm80_to_sm89INS1_16FlashAttnBwdSm80INS1_25CollectiveMainloopBwdSm80ILi2ELi1EN4cute5tupleIJNS5_1CILi64EEENS7_ILi80EEENS7_ILi192EEEEEENS_6half_tEfNS_4arch4Sm80ELb0ELb1ELb0ELb1ELb0ELb0ELb1ELb0ELi2ELi4ELi2ELi2ELb0EEENS1_21CollectiveEpilogueBwdISB_SC_SE_Li256ELb1ELb1ELi4EEENS1_19SingleTileSchedulerILb1ELb0ELb0ELi80EEEEEEEEEvNT_6ParamsE --------------------------
	.section	.nv.shared._ZN7cutlass13device_kernelIN5flash19enable_sm80_to_sm89INS1_16FlashAttnBwdSm80INS1_25CollectiveMainloopBwdSm80ILi2ELi1EN4cute5tupleIJNS5_1CILi64EEENS7_ILi80EEENS7_ILi192EEEEEENS_6half_tEfNS_4arch4Sm80ELb0ELb1ELb0ELb1ELb0ELb0ELb1ELb0ELi2ELi4ELi2ELi2ELb0EEENS1_21CollectiveEpilogueBwdISB_SC_SE_Li256ELb1ELb1ELi4EEENS1_19SingleTileSchedulerILb1ELb0ELb0ELi80EEEEEEEEEvNT_6ParamsE,"aw",@nobits
	.sectionflags	@""
	.align	16
	.zero		1024


//--------------------- .nv.shared._ZN7cutlass13device_kernelIN5flash19enable_sm80_to_sm89INS1_16FlashAttnBwdSm80INS1_25CollectiveMainloopBwdSm80ILi2ELi1EN4cute5tupleIJNS5_1CILi64EEENS7_ILi80EEENS7_ILi192EEEEEENS_6half_tEfNS_4arch4Sm80ELb0ELb1ELb0ELb1ELb1ELb0ELb1ELb0ELi2ELi4ELi2ELi2ELb0EEENS1_21CollectiveEpilogueBwdISB_SC_SE_Li256ELb1ELb1ELi4EEENS1_19SingleTileSchedulerILb1ELb0ELb0ELi80EEEEEEEEEvNT_6ParamsE --------------------------
	.section	.nv.shared._ZN7cutlass13device_kernelIN5flash19enable_sm80_to_sm89INS1_16FlashAttnBwdSm80INS1_25CollectiveMainloopBwdSm80ILi2ELi1EN4cute5tupleIJNS5_1CILi64EEENS7_ILi80EEENS7_ILi192EEEEEENS_6half_tEfNS_4arch4Sm80ELb0ELb1ELb0ELb1ELb1ELb0ELb1ELb0ELi2ELi4ELi2ELi2ELb0EEENS1_21CollectiveEpilogueBwdISB_SC_SE_Li256ELb1ELb1ELi4EEENS1_19SingleTileSchedulerILb1ELb0ELb0ELi80EEEEEEEEEvNT_6ParamsE,"aw",@nobits
	.sectionflags	@""
	.align	16
	.zero		1024


//--------------------- .nv.shared._ZN7cutlass13device_kernelIN5flash19enable_sm80_to_sm89INS1_16FlashAttnBwdSm80INS1_25CollectiveMainloopBwdSm80ILi2ELi1EN4cute5tupleIJNS5_1CILi64EEENS7_ILi80EEENS7_ILi192EEEEEENS_6half_tEfNS_4arch4Sm80ELb0ELb1ELb0ELb1ELb0ELb0ELb1ELb0ELi2ELi4ELi2ELi2ELb0EEENS1_24CollectiveEpilogueBwdGQAISB_fSE_Li256ELb1ELb0EEENS1_19SingleTileSchedulerILb1ELb0ELb0ELi80EEEEEEEEEvNT_6ParamsE --------------------------
	.section	.nv.shared._ZN7cutlass13device_kernelIN5flash19enable_sm80_to_sm89INS1_16FlashAttnBwdSm80INS1_25CollectiveMainloopBwdSm80ILi2ELi1EN4cute5tupleIJNS5_1CILi64EEENS7_ILi80EEENS7_ILi192EEEEEENS_6half_tEfNS_4arch4Sm80ELb0ELb1ELb0ELb1ELb0ELb0ELb1ELb0ELi2ELi4ELi2ELi2ELb0EEENS1_24CollectiveEpilogueBwdGQAISB_fSE_Li256ELb1ELb0EEENS1_19SingleTileSchedulerILb1ELb0ELb0ELi80EEEEEEEEEvNT_6ParamsE,"aw",@nobits
	.sectionflags	@""
	.align	16
	.zero		1024


//--------------------- .nv.shared._ZN7cutlass13device_kernelIN5flash19enable_sm80_to_sm89INS1_16FlashAttnBwdSm80INS1_25CollectiveMainloopBwdSm80ILi2ELi1EN4cute5tupleIJNS5_1CILi64EEENS7_ILi80EEENS7_ILi192EEEEEENS_6half_tEfNS_4arch4Sm80ELb0ELb1ELb0ELb1ELb1ELb0ELb1ELb0ELi2ELi4ELi2ELi2ELb0EEENS1_24CollectiveEpilogueBwdGQAISB_fSE_Li256ELb1ELb1EEENS1_19SingleTileSchedulerILb1ELb0ELb0ELi80EEEEEEEEEvNT_6ParamsE --------------------------
	.section	.nv.shared._ZN7cutlass13device_kernelIN5flash19enable_sm80_to_sm89INS1_16FlashAttnBwdSm80INS1_25CollectiveMainloopBwdSm80ILi2ELi1EN4cute5tupleIJNS5_1CILi64EEENS7_ILi80EEENS7_ILi192EEEEEENS_6half_tEfNS_4arch4Sm80ELb0ELb1ELb0ELb1ELb1ELb0ELb1ELb0ELi2ELi4ELi2ELi2ELb0EEENS1_24CollectiveEpilogueBwdGQAISB_fSE_Li256ELb1ELb1EEENS1_19SingleTileSchedulerILb1ELb0ELb0ELi80EEEEEEEEEvNT_6ParamsE,"aw",@nobits
	.sectionflags	@""
	.align	16
	.zero		1024


//--------------------- .nv.shared._ZN7cutlass13device_kernelIN5flash19enable_sm80_to_sm89INS1_16FlashAttnBwdSm80INS1_25CollectiveMainloopBwdSm80ILi2ELi1EN4cute5tupleIJNS5_1CILi64EEENS7_ILi80EEENS7_ILi192EEEEEENS_6half_tEfNS_4arch4Sm80ELb1ELb0ELb0ELb0ELb0ELb0ELb1ELb0ELi2ELi4ELi2ELi2ELb0EEENS1_21CollectiveEpilogueBwdISB_SC_SE_Li256ELb0ELb1ELi4EEENS1_25SingleTileBwdLPTSchedulerILb0ELi80ELb0EEEEEEEEEvNT_6ParamsE --------------------------
	.section	.nv.shared._ZN7cutlass13device_kernelIN5flash19enable_sm80_to_sm89INS1_16FlashAttnBwdSm80INS1_25CollectiveMainloopBwdSm80ILi2ELi1EN4cute5tupleIJNS5_1CILi64EEENS7_ILi80EEENS7_ILi192EEEEEENS_6half_tEfNS_4arch4Sm80ELb1ELb0ELb0ELb0ELb0ELb0ELb1ELb0ELi2ELi4ELi2ELi2ELb0EEENS1_21CollectiveEpilogueBwdISB_SC_SE_Li256ELb0ELb1ELi4EEENS1_25SingleTileBwdLPTSchedulerILb0ELi80ELb0EEEEEEEEEvNT_6ParamsE,"aw",@nobits
	.sectionflags	@""
	.align	16
	.zero		1024


//--------------------- .nv.shared._ZN7cutlass13device_kernelIN5flash19enable_sm80_to_sm89INS1_16FlashAttnBwdSm80INS1_25CollectiveMainloopBwdSm80ILi2ELi1EN4cute5tupleIJNS5_1CILi64EEENS7_ILi80EEENS7_ILi192EEEEEENS_6half_tEfNS_4arch4Sm80ELb1ELb0ELb0ELb0ELb1ELb0ELb1ELb0ELi2ELi4ELi2ELi2ELb0EEENS1_21CollectiveEpilogueBwdISB_SC_SE_Li256ELb0ELb1ELi4EEENS1_25SingleTileBwdLPTSchedulerILb0ELi80ELb1EEEEEEEEEvNT_6ParamsE --------------------------
	.section	.nv.shared._ZN7cutlass13device_kernelIN5flash19enable_sm80_to_sm89INS1_16FlashAttnBwdSm80INS1_25CollectiveMainloopBwdSm80ILi2ELi1EN4cute5tupleIJNS5_1CILi64EEENS7_ILi80EEENS7_ILi192EEEEEENS_6half_tEfNS_4arch4Sm80ELb1ELb0ELb0ELb0ELb1ELb0ELb1ELb0ELi2ELi4ELi2ELi2ELb0EEENS1_21CollectiveEpilogueBwdISB_SC_SE_Li256ELb0ELb1ELi4EEENS1_25SingleTileBwdLPTSchedulerILb0ELi80ELb1EEEEEEEEEvNT_6ParamsE,"aw",@nobits
	.sectionflags	@""
	.align	16
	.zero		1024


//--------------------- .nv.shared._ZN7cutlass13device_kernelIN5flash19enable_sm80_to_sm89INS1_16FlashAttnBwdSm80INS1_25CollectiveMainloopBwdSm80ILi2ELi1EN4cute5tupleIJNS5_1CILi64EEENS7_ILi80EEENS7_ILi192EEEEEENS_6half_tEfNS_4arch4Sm80ELb1ELb0ELb0ELb0ELb0ELb0ELb1ELb0ELi2ELi4ELi2ELi2ELb0EEENS1_24CollectiveEpilogueBwdGQAISB_fSE_Li256ELb0ELb0EEENS1_25SingleTileBwdLPTSchedulerILb0ELi80ELb0EEEEEEEEEvNT_6ParamsE --------------------------
	.section	.nv.shared._ZN7cutlass13device_kernelIN5flash19enable_sm80_to_sm89INS1_16FlashAttnBwdSm80INS1_25CollectiveMainloopBwdSm80ILi2ELi1EN4cute5tupleIJNS5_1CILi64EEENS7_ILi80EEENS7_ILi192EEEEEENS_6half_tEfNS_4arch4Sm80ELb1ELb0ELb0ELb0ELb0ELb0ELb1ELb0ELi2ELi4ELi2ELi2ELb0EEENS1_24CollectiveEpilogueBwdGQAISB_fSE_Li256ELb0ELb0EEENS1_25SingleTileBwdLPTSchedulerILb0ELi80ELb0EEEEEEEEEvNT_6ParamsE,"aw",@nobits
	.sectionflags	@""
	.align	16
	.zero		1024


//--------------------- .nv.shared._ZN7cutlass13device_kernelIN5flash19enable_sm80_to_sm89INS1_16FlashAttnBwdSm80INS1_25CollectiveMainloopBwdSm80ILi2ELi1EN4cute5tupleIJNS5_1CILi64EEENS7_ILi80EEENS7_ILi192EEEEEENS_6half_tEfNS_4arch4Sm80ELb1ELb0ELb0ELb0ELb1ELb0ELb1ELb0ELi2ELi4ELi2ELi2ELb0EEENS1_24CollectiveEpilogueBwdGQAISB_fSE_Li256ELb0ELb1EEENS1_25SingleTileBwdLPTSchedulerILb0ELi80ELb1EEEEEEEEEvNT_6ParamsE --------------------------
	.section	.nv.shared._ZN7cutlass13device_kernelIN5flash19enable_sm80_to_sm89INS1_16FlashAttnBwdSm80INS1_25CollectiveMainloopBwdSm80ILi2ELi1EN4cute5tupleIJNS5_1CILi64EEENS7_ILi80EEENS7_ILi192EEEEEENS_6half_tEfNS_4arch4Sm80ELb1ELb0ELb0ELb0ELb1ELb0ELb1ELb0ELi2ELi4ELi2ELi2ELb0EEENS1_24CollectiveEpilogueBwdGQAISB_fSE_Li256ELb0ELb1EEENS1_25SingleTileBwdLPTSchedulerILb0ELi80ELb1EEEEEEEEEvNT_6ParamsE,"aw",@nobits
	.sectionflags	@""
	.align	16
	.zero		1024


//--------------------- .nv.shared._ZN7cutlass13device_kernelIN5flash22FlashAttnBwdPreprocessIN4cute5tupleIJNS3_1CILi64EEENS5_ILi192EEEEEENS_6half_tEfNS_4arch4Sm80ELb1ELb0EEEEEvNT_6ParamsE --------------------------
	.section	.nv.shared._ZN7cutlass13device_kernelIN5flash22FlashAttnBwdPreprocessIN4cute5tupleIJNS3_1CILi64EEENS5_ILi192EEEEEENS_6half_tEfNS_4arch4Sm80ELb1ELb0EEEEEvNT_6ParamsE,"aw",@nobits
	.sectionflags	@""
	.align	16
	.zero		1024


//--------------------- .nv.shared._ZN7cutlass13device_kernelIN5flash19enable_sm80_to_sm89INS1_16FlashAttnBwdSm80INS1_25CollectiveMainloopBwdSm80ILi2ELi1EN4cute5tupleIJNS5_1CILi64EEENS7_ILi80EEENS7_ILi192EEEEEENS_6half_tEfNS_4arch4Sm80ELb1ELb0ELb0ELb1ELb0ELb0ELb1ELb0ELi2ELi4ELi2ELi2ELb0EEENS1_21CollectiveEpilogueBwdISB_SC_SE_Li256ELb1ELb1ELi4EEENS1_25SingleTileBwdLPTSchedulerILb1ELi80ELb0EEEEEEEEEvNT_6ParamsE --------------------------
	.section	.nv.shared._ZN7cutlass13device_kernelIN5flash19enable_sm80_to_sm89INS1_16FlashAttnBwdSm80INS1_25CollectiveMainloopBwdSm80ILi2ELi1EN4cute5tupleIJNS5_1CILi64EEENS7_ILi80EEENS7_ILi192EEEEEENS_6half_tEfNS_4arch4Sm80ELb1ELb0ELb0ELb1ELb0ELb0ELb1ELb0ELi2ELi4ELi2ELi2ELb0EEENS1_21CollectiveEpilogueBwdISB_SC_SE_Li256ELb1ELb1ELi4EEENS1_25SingleTileBwdLPTSchedulerILb1ELi80ELb0EEEEEEEEEvNT_6ParamsE,"aw",@nobits
	.sectionflags	@""
	.align	16
	.zero		1024


//--------------------- .nv.shared._ZN7cutlass13device_kernelIN5flash19enable_sm80_to_sm89INS1_16FlashAttnBwdSm80INS1_25CollectiveMainloopBwdSm80ILi2ELi1EN4cute5tupleIJNS5_1CILi64EEENS7_ILi80EEENS7_ILi192EEEEEENS_6half_tEfNS_4arch4Sm80ELb1ELb0ELb0ELb1ELb1ELb0ELb1ELb0ELi2ELi4ELi2ELi2ELb0EEENS1_21CollectiveEpilogueBwdISB_SC_SE_Li256ELb1ELb1ELi4EEENS1_25SingleTileBwdLPTSchedulerILb1ELi80ELb1EEEEEEEEEvNT_6ParamsE --------------------------
	.section	.nv.shared._ZN7cutlass13device_kernelIN5flash19enable_sm80_to_sm89INS1_16FlashAttnBwdSm80INS1_25CollectiveMainloopBwdSm80ILi2ELi1EN4cute5tupleIJNS5_1CILi64EEENS7_ILi80EEENS7_ILi192EEEEEENS_6half_tEfNS_4arch4Sm80ELb1ELb0ELb0ELb1ELb1ELb0ELb1ELb0ELi2ELi4ELi2ELi2ELb0EEENS1_21CollectiveEpilogueBwdISB_SC_SE_Li256ELb1ELb1ELi4EEENS1_25SingleTileBwdLPTSchedulerILb1ELi80ELb1EEEEEEEEEvNT_6ParamsE,"aw",@nobits
	.sectionflags	@""
	.align	16
	.zero		1024


//--------------------- .nv.shared._ZN7cutlass13device_kernelIN5flash19enable_sm80_to_sm89INS1_16FlashAttnBwdSm80INS1_25CollectiveMainloopBwdSm80ILi2ELi1EN4cute5tupleIJNS5_1CILi64EEENS7_ILi80EEENS7_ILi192EEEEEENS_6half_tEfNS_4arch4Sm80ELb1ELb0ELb0ELb1ELb0ELb0ELb1ELb0ELi2ELi4ELi2ELi2ELb0EEENS1_24CollectiveEpilogueBwdGQAISB_fSE_Li256ELb1ELb0EEENS1_25SingleTileBwdLPTSchedulerILb1ELi80ELb0EEEEEEEEEvNT_6ParamsE --------------------------
	.section	.nv.shared._ZN7cutlass13device_kernelIN5flash19enable_sm80_to_sm89INS1_16FlashAttnBwdSm80INS1_25CollectiveMainloopBwdSm80ILi2ELi1EN4cute5tupleIJNS5_1CILi64EEENS7_ILi80EEENS7_ILi192EEEEEENS_6half_tEfNS_4arch4Sm80ELb1ELb0ELb0ELb1ELb0ELb0ELb1ELb0ELi2ELi4ELi2ELi2ELb0EEENS1_24CollectiveEpilogueBwdGQAISB_fSE_Li256ELb1ELb0EEENS1_25SingleTileBwdLPTSchedulerILb1ELi80ELb0EEEEEEEEEvNT_6ParamsE,"aw",@nobits
	.sectionflags	@""
	.align	16
	.zero		1024


//--------------------- .nv.shared._ZN7cutlass13device_kernelIN5flash32FlashAttnBwdPostprocessConvertdQIN4cute5tupleIJNS3_1CILi80EEENS5_ILi192EEEEEENS_6half_tEfNS_4arch4Sm80ELi256ENS3_8TiledMMAINS3_8MMA_AtomIJNS3_28SM80_16x8x16_F32F16F16F32_TNEEEENS3_6LayoutINS4_IJNS5_ILi4EEENS5_ILi2EEENS5_ILi1EEEEEENS4_IJSJ_SH_NS5_ILi0EEEEEEEENS4_IJNS5_ILi64EEENS5_ILi16EEESP_EEEEELb1EEEEEvNT_6ParamsE --------------------------
	.section	.nv.shared._ZN7cutlass13device_kernelIN5flash32FlashAttnBwdPostprocessConvertdQIN4cute5tupleIJNS3_1CILi80EEENS5_ILi192EEEEEENS_6half_tEfNS_4arch4Sm80ELi256ENS3_8TiledMMAINS3_8MMA_AtomIJNS3_28SM80_16x8x16_F32F16F16F32_TNEEEENS3_6LayoutINS4_IJNS5_ILi4EEENS5_ILi2EEENS5_ILi1EEEEEENS4_IJSJ_SH_NS5_ILi0EEEEEEEENS4_IJNS5_ILi64EEENS5_ILi16EEESP_EEEEELb1EEEEEvNT_6ParamsE,"aw",@nobits
	.sectionflags	@""
	.align	16
	.zero		1024


//--------------------- .nv.shared._ZN7cutlass13device_kernelIN5flash32FlashAttnBwdPostprocessConvertdQIN4cute5tupleIJNS3_1CILi64EEENS5_ILi192EEEEEENS_6half_tEfNS_4arch4Sm80ELi256ENS3_8TiledMMAINS3_8MMA_AtomIJNS3_28SM80_16x8x16_F32F16F16F32_TNEEEENS3_6LayoutINS4_IJNS5_ILi2EEENS5_ILi4EEENS5_ILi1EEEEEENS4_IJSJ_SH_NS5_ILi0EEEEEEEENS4_IJNS5_ILi32EEES6_NS5_ILi16EEEEEEEELb0EEEEEvNT_6ParamsE --------------------------
	.section	.nv.shared._ZN7cutlass13device_kernelIN5flash32FlashAttnBwdPostprocessConvertdQIN4cute5tupleIJNS3_1CILi64EEENS5_ILi192EEEEEENS_6half_tEfNS_4arch4Sm80ELi256ENS3_8TiledMMAINS3_8MMA_AtomIJNS3_28SM80_16x8x16_F32F16F16F32_TNEEEENS3_6LayoutINS4_IJNS5_ILi2EEENS5_ILi4EEENS5_ILi1EEEEEENS4_IJSJ_SH_NS5_ILi0EEEEEEEENS4_IJNS5_ILi32EEES6_NS5_ILi16EEEEEEEELb0EEEEEvNT_6ParamsE,"aw",@nobits
	.sectionflags	@""
	.align	16
	.zero		1024


//--------------------- .nv.shared._ZN7cutlass13device_kernelIN5flash19enable_sm80_to_sm89INS1_16FlashAttnBwdSm80INS1_25CollectiveMainloopBwdSm80ILi2ELi1EN4cute5tupleIJNS5_1CILi64EEENS7_ILi80EEENS7_ILi192EEEEEENS_6half_tEfNS_4arch4Sm80ELb1ELb0ELb0ELb1ELb1ELb0ELb1ELb0ELi2ELi4ELi2ELi2ELb0EEENS1_24CollectiveEpilogueBwdGQAISB_fSE_Li256ELb1ELb1EEENS1_25SingleTileBwdLPTSchedulerILb1ELi80ELb1EEEEEEEEEvNT_6ParamsE --------------------------
	.section	.nv.shared._ZN7cutlass13device_kernelIN5flash19enable_sm80_to_sm89INS1_16FlashAttnBwdSm80INS1_25CollectiveMainloopBwdSm80ILi2ELi1EN4cute5tupleIJNS5_1CILi64EEENS7_ILi80EEENS7_ILi192EEEEEENS_6half_tEfNS_4arch4Sm80ELb1ELb0ELb0ELb1ELb1ELb0ELb1ELb0ELi2ELi4ELi2ELi2ELb0EEENS1_24CollectiveEpilogueBwdGQAISB_fSE_Li256ELb1ELb1EEENS1_25SingleTileBwdLPTSchedulerILb1ELi80ELb1EEEEEEEEEvNT_6ParamsE,"aw",@nobits
	.sectionflags	@""
	.align	16
	.zero		1024


//--------------------- .nv.shared._ZN7cutlass13device_kernelIN5flash22FlashAttnBwdPreprocessIN4cute5tupleIJNS3_1CILi64EEENS5_ILi192EEEEEENS_6half_tEfNS_4arch4Sm80ELb1ELb1EEEEEvNT_6ParamsE --------------------------
	.section	.nv.shared._ZN7cutlass13device_kernelIN5flash22FlashAttnBwdPreprocessIN4cute5tupleIJNS3_1CILi64EEENS5_ILi192EEEEEENS_6half_tEfNS_4arch4Sm80ELb1ELb1EEEEEvNT_6ParamsE,"aw",@nobits
	.sectionflags	@""
	.align	16
	.zero		1024


//--------------------- .nv.constant0._ZN7cutlass13device_kernelIN5flash19enable_sm80_to_sm89INS1_16FlashAttnBwdSm80INS1_25CollectiveMainloopBwdSm80ILi1ELi1EN4cute5tupleIJNS5_1CILi64EEES8_NS7_ILi192EEEEEENS_6half_tEfNS_4arch4Sm80ELb0ELb0ELb0ELb0ELb0ELb0ELb0ELb0ELi2ELi2ELi2ELi2ELb1EEENS1_21CollectiveEpilogueBwdISA_SB_SD_Li256ELb0ELb0ELi4EEENS1_19SingleTileSchedulerILb0ELb0ELb0ELi64EEEEEEEEEvNT_6ParamsE --------------------------
	.section	.nv.constant0._ZN7cutlass13device_kernelIN5flash19enable_sm80_to_sm89INS1_16FlashAttnBwdSm80INS1_25CollectiveMainloopBwdSm80ILi1ELi1EN4cute5tupleIJNS5_1CILi64EEES8_NS7_ILi192EEEEEENS_6half_tEfNS_4arch4Sm80ELb0ELb0ELb0ELb0ELb0ELb0ELb0ELb0ELi2ELi2ELi2ELi2ELb1EEENS1_21CollectiveEpilogueBwdISA_SB_SD_Li256ELb0ELb0ELi4EEENS1_19SingleTileSchedulerILb0ELb0ELb0ELi64EEEEEEEEEvNT_6ParamsE,"a",@progbits
	.sectionflags	@""
	.align	4
.nv.constant0._ZN7cutlass13device_kernelIN5flash19enable_sm80_to_sm89INS1_16FlashAttnBwdSm80INS1_25CollectiveMainloopBwdSm80ILi1ELi1EN4cute5tupleIJNS5_1CILi64EEES8_NS7_ILi192EEEEEENS_6half_tEfNS_4arch4Sm80ELb0ELb0ELb0ELb0ELb0ELb0ELb0ELb0ELi2ELi2ELi2ELi2ELb1EEENS1_21CollectiveEpilogueBwdISA_SB_SD_Li256ELb0ELb0ELi4EEENS1_19SingleTileSchedulerILb0ELb0ELb0ELi64EEEEEEEEEvNT_6ParamsE:
	.zero		1152


//--------------------- .nv.constant0._ZN7cutlass13device_kernelIN5flash19enable_sm80_to_sm89INS1_16FlashAttnBwdSm80INS1_25CollectiveMainloopBwdSm80ILi1ELi1EN4cute5tupleIJNS5_1CILi64EEES8_NS7_ILi192EEEEEENS_6half_tEfNS_4arch4Sm80ELb0ELb0ELb0ELb0ELb1ELb0ELb0ELb0ELi2ELi2ELi2ELi2ELb1EEENS1_21CollectiveEpilogueBwdISA_SB_SD_Li256ELb0ELb0ELi4EEENS1_19SingleTileSchedulerILb0ELb0ELb0ELi64EEEEEEEEEvNT_6ParamsE --------------------------
	.section	.nv.constant0._ZN7cutlass13device_kernelIN5flash19enable_sm80_to_sm89INS1_16FlashAttnBwdSm80INS1_25CollectiveMainloopBwdSm80ILi1ELi1EN4cute5tupleIJNS5_1CILi64EEES8_NS7_ILi192EEEEEENS_6half_tEfNS_4arch4Sm80ELb0ELb0ELb0ELb0ELb1ELb0ELb0ELb0ELi2ELi2ELi2ELi2ELb1EEENS1_21CollectiveEpilogueBwdISA_SB_SD_Li256ELb0ELb0ELi4EEENS1_19SingleTileSchedulerILb0ELb0ELb0ELi64EEEEEEEEEvNT_6ParamsE,"a",@progbits
	.sectionflags	@""
	.align	4
.nv.constant0._ZN7cutlass13device_kernelIN5flash19enable_sm80_to_sm89INS1_16FlashAttnBwdSm80INS1_25CollectiveMainloopBwdSm80ILi1ELi1EN4cute5tupleIJNS5_1CILi64EEES8_NS7_ILi192EEEEEENS_6half_tEfNS_4arch4Sm80ELb0ELb0ELb0ELb0ELb1ELb0ELb0ELb0ELi2ELi2ELi2ELi2ELb1EEENS1_21CollectiveEpilogueBwdISA_SB_SD_Li256ELb0ELb0ELi4EEENS1_19SingleTileSchedulerILb0ELb0ELb0ELi64EEEEEEEEEvNT_6ParamsE:
	.zero		1152


//--------------------- .nv.constant0._ZN7cutlass13device_kernelIN5flash19enable_sm80_to_sm89INS1_16FlashAttnBwdSm80INS1_25CollectiveMainloopBwdSm80ILi1ELi1EN4cute5tupleIJNS5_1CILi64EEES8_NS7_ILi192EEEEEENS_6half_tEfNS_4arch4Sm80ELb0ELb0ELb0ELb0ELb0ELb0ELb0ELb0ELi2ELi2ELi2ELi2ELb1EEENS1_24CollectiveEpilogueBwdGQAISA_fSD_Li256ELb0ELb0EEENS1_19SingleTileSchedulerILb0ELb0ELb0ELi64EEEEEEEEEvNT_6ParamsE --------------------------
	.section	.nv.constant0._ZN7cutlass13device_kernelIN5flash19enable_sm80_to_sm89INS1_16FlashAttnBwdSm80INS1_25CollectiveMainloopBwdSm80ILi1ELi1EN4cute5tupleIJNS5_1CILi64EEES8_NS7_ILi192EEEEEENS_6half_tEfNS_4arch4Sm80ELb0ELb0ELb0ELb0ELb0ELb0ELb0ELb0ELi2ELi2ELi2ELi2ELb1EEENS1_24CollectiveEpilogueBwdGQAISA_fSD_Li256ELb0ELb0EEENS1_19SingleTileSchedulerILb0ELb0ELb0ELi64EEEEEEEEEvNT_6ParamsE,"a",@progbits
	.sectionflags	@""
	.align	4
.nv.constant0._ZN7cutlass13device_kernelIN5flash19enable_sm80_to_sm89INS1_16FlashAttnBwdSm80INS1_25CollectiveMainloopBwdSm80ILi1ELi1EN4cute5tupleIJNS5_1CILi64EEES8_NS7_ILi192EEEEEENS_6half_tEfNS_4arch4Sm80ELb0ELb0ELb0ELb0ELb0ELb0ELb0ELb0ELi2ELi2ELi2ELi2ELb1EEENS1_24CollectiveEpilogueBwdGQAISA_fSD_Li256ELb0ELb0EEENS1_19SingleTileSchedulerILb0ELb0ELb0ELi64EEEEEEEEEvNT_6ParamsE:
	.zero		1160


//--------------------- .nv.constant0._ZN7cutlass13device_kernelIN5flash19enable_sm80_to_sm89INS1_16FlashAttnBwdSm80INS1_25CollectiveMainloopBwdSm80ILi1ELi1EN4cute5tupleIJNS5_1CILi64EEES8_NS7_ILi192EEEEEENS_6half_tEfNS_4arch4Sm80ELb0ELb0ELb0ELb0ELb1ELb0ELb0ELb0ELi2ELi2ELi2ELi2ELb1EEENS1_24CollectiveEpilogueBwdGQAISA_fSD_Li256ELb0ELb1EEENS1_19SingleTileSchedulerILb0ELb0ELb0ELi64EEEEEEEEEvNT_6ParamsE --------------------------
	.section	.nv.constant0._ZN7cutlass13device_kernelIN5flash19enable_sm80_to_sm89INS1_16FlashAttnBwdSm80INS1_25CollectiveMainloopBwdSm80ILi1ELi1EN4cute5tupleIJNS5_1CILi64EEES8_NS7_ILi192EEEEEENS_6half_tEfNS_4arch4Sm80ELb0ELb0ELb0ELb0ELb1ELb0ELb0ELb0ELi2ELi2ELi2ELi2ELb1EEENS1_24CollectiveEpilogueBwdGQAISA_fSD_Li256ELb0ELb1EEENS1_19SingleTileSchedulerILb0ELb0ELb0ELi64EEEEEEEEEvNT_6ParamsE,"a",@progbits
	.sectionflags	@""
	.align	4
.nv.constant0._ZN7cutlass13device_kernelIN5flash19enable_sm80_to_sm89INS1_16FlashAttnBwdSm80INS1_25CollectiveMainloopBwdSm80ILi1ELi1EN4cute5tupleIJNS5_1CILi64EEES8_NS7_ILi192EEEEEENS_6half_tEfNS_4arch4Sm80ELb0ELb0ELb0ELb0ELb1ELb0ELb0ELb0ELi2ELi2ELi2ELi2ELb1EEENS1_24CollectiveEpilogueBwdGQAISA_fSD_Li256ELb0ELb1EEENS1_19SingleTileSchedulerILb0ELb0ELb0ELi64EEEEEEEEEvNT_6ParamsE:
	.zero		1160


//--------------------- .nv.constant0._ZN7cutlass13device_kernelIN5flash19enable_sm80_to_sm89INS1_16FlashAttnBwdSm80INS1_25CollectiveMainloopBwdSm80ILi1ELi1EN4cute5tupleIJNS5_1CILi64EEES8_NS7_ILi192EEEEEENS_6half_tEfNS_4arch4Sm80ELb0ELb0ELb0ELb1ELb0ELb0ELb0ELb0ELi2ELi2ELi2ELi2ELb1EEENS1_21CollectiveEpilogueBwdISA_SB_SD_Li256ELb1ELb0ELi4EEENS1_19SingleTileSchedulerILb1ELb0ELb0ELi64EEEEEEEEEvNT_6ParamsE --------------------------
	.section	.nv.constant0._ZN7cutlass13device_kernelIN5flash19enable_sm80_to_sm89INS1_16FlashAttnBwdSm80INS1_25CollectiveMainloopBwdSm80ILi1ELi1EN4cute5tupleIJNS5_1CILi64EEES8_NS7_ILi192EEEEEENS_6half_tEfNS_4arch4Sm80ELb0ELb0ELb0ELb1ELb0ELb0ELb0ELb0ELi2ELi2ELi2ELi2ELb1EEENS1_21CollectiveEpilogueBwdISA_SB_SD_Li256ELb1ELb0ELi4EEENS1_19SingleTileSchedulerILb1ELb0ELb0ELi64EEEEEEEEEvNT_6ParamsE,"a",@progbits
	.sectionflags	@""
	.align	4
.nv.constant0._ZN7cutlass13device_kernelIN5flash19enable_sm80_to_sm89INS1_16FlashAttnBwdSm80INS1_25CollectiveMainloopBwdSm80ILi1ELi1EN4cute5tupleIJNS5_1CILi64EEES8_NS7_ILi192EEEEEENS_6half_tEfNS_4arch4Sm80ELb0ELb0ELb0ELb1ELb0ELb0ELb0ELb0ELi2ELi2ELi2ELi2ELb1EEENS1_21CollectiveEpilogueBwdISA_SB_SD_Li256ELb1ELb0ELi4EEENS1_19SingleTileSchedulerILb1ELb0ELb0ELi64EEEEEEEEEvNT_6ParamsE:
	.zero		1152


//--------------------- .nv.constant0._ZN7cutlass13device_kernelIN5flash19enable_sm80_to_sm89INS1_16FlashAttnBwdSm80INS1_25CollectiveMainloopBwdSm80ILi1ELi1EN4cute5tupleIJNS5_1CILi64EEES8_NS7_ILi192EEEEEENS_6half_tEfNS_4arch4Sm80ELb0ELb0ELb0ELb1ELb1ELb0ELb0ELb0ELi2ELi2ELi2ELi2ELb1EEENS1_21CollectiveEpilogueBwdISA_SB_SD_Li256ELb1ELb0ELi4EEENS1_19SingleTileSchedulerILb1ELb0ELb0ELi64EEEEEEEEEvNT_6ParamsE --------------------------
	.section	.nv.constant0._ZN7cutlass13device_kernelIN5flash19enable_sm80_to_sm89INS1_16FlashAttnBwdSm80INS1_25CollectiveMainloopBwdSm80ILi1ELi1EN4cute5tupleIJNS5_1CILi64EEES8_NS7_ILi192EEEEEENS_6half_tEfNS_4arch4Sm80ELb0ELb0ELb0ELb1ELb1ELb0ELb0ELb0ELi2ELi2ELi2ELi2ELb1EEENS1_21CollectiveEpilogueBwdISA_SB_SD_Li256ELb1ELb0ELi4EEENS1_19SingleTileSchedulerILb1ELb0ELb0ELi64EEEEEEEEEvNT_6ParamsE,"a",@progbits
	.sectionflags	@""
	.align	4
.nv.constant0._ZN7cutlass13device_kernelIN5flash19enable_sm80_to_sm89INS1_16FlashAttnBwdSm80INS1_25CollectiveMainloopBwdSm80ILi1ELi1EN4cute5tupleIJNS5_1CILi64EEES8_NS7_ILi192EEEEEENS_6half_tEfNS_4arch4Sm80ELb0ELb0ELb0ELb1ELb1ELb0ELb0ELb0ELi2ELi2ELi2ELi2ELb1EEENS1_21CollectiveEpilogueBwdISA_SB_SD_Li256ELb1ELb0ELi4EEENS1_19SingleTileSchedulerILb1ELb0ELb0ELi64EEEEEEEEEvNT_6ParamsE:
	.zero		1152


//--------------------- .nv.constant0._ZN7cutlass13device_kernelIN5flash19enable_sm80_to_sm89INS1_16FlashAttnBwdSm80INS1_25CollectiveMainloopBwdSm80ILi1ELi1EN4cute5tupleIJNS5_1CILi64EEES8_NS7_ILi192EEEEEENS_6half_tEfNS_4arch4Sm80ELb0ELb0ELb0ELb1ELb0ELb0ELb0ELb0ELi2ELi2ELi2ELi2ELb1EEENS1_24CollectiveEpilogueBwdGQAISA_fSD_Li256ELb1ELb0EEENS1_19SingleTileSchedulerILb1ELb0ELb0ELi64EEEEEEEEEvNT_6ParamsE --------------------------
	.section	.nv.constant0._ZN7cutlass13device_kernelIN5flash19enable_sm80_to_sm89INS1_16FlashAttnBwdSm80INS1_25CollectiveMainloopBwdSm80ILi1ELi1EN4cute5tupleIJNS5_1CILi64EEES8_NS7_ILi192EEEEEENS_6half_tEfNS_4arch4Sm80ELb0ELb0ELb0ELb1ELb0ELb0ELb0ELb0ELi2ELi2ELi2ELi2ELb1EEENS1_24CollectiveEpilogueBwdGQAISA_fSD_Li256ELb1ELb0EEENS1_19SingleTileSchedulerILb1ELb0ELb0ELi64EEEEEEEEEvNT_6ParamsE,"a",@progbits
	.sectionflags	@""
	.align	4
.nv.constant0._ZN7cutlass13device_kernelIN5flash19enable_sm80_to_sm89INS1_16FlashAttnBwdSm80INS1_25CollectiveMainloopBwdSm80ILi1ELi1EN4cute5tupleIJNS5_1CILi64EEES8_NS7_ILi192EEEEEENS_6half_tEfNS_4arch4Sm80ELb0ELb0ELb0ELb1ELb0ELb0ELb0ELb0ELi2ELi2ELi2ELi2ELb1EEENS1_24CollectiveEpilogueBwdGQAISA_fSD_Li256ELb1ELb0EEENS1_19SingleTileSchedulerILb1ELb0ELb0ELi64EEEEEEEEEvNT_6ParamsE:
	.zero		1160


//--------------------- .nv.constant0._ZN7cutlass13device_kernelIN5flash19enable_sm80_to_sm89INS1_16FlashAttnBwdSm80INS1_25CollectiveMainloopBwdSm80ILi1ELi1EN4cute5tupleIJNS5_1CILi64EEES8_NS7_ILi192EEEEEENS_6half_tEfNS_4arch4Sm80ELb0ELb0ELb0ELb1ELb1ELb0ELb0ELb0ELi2ELi2ELi2ELi2ELb1EEENS1_24CollectiveEpilogueBwdGQAISA_fSD_Li256ELb1ELb1EEENS1_19SingleTileSchedulerILb1ELb0ELb0ELi64EEEEEEEEEvNT_6ParamsE --------------------------
	.section	.nv.constant0._ZN7cutlass13device_kernelIN5flash19enable_sm80_to_sm89INS1_16FlashAttnBwdSm80INS1_25CollectiveMainloopBwdSm80ILi1ELi1EN4cute5tupleIJNS5_1CILi64EEES8_NS7_ILi192EEEEEENS_6half_tEfNS_4arch4Sm80ELb0ELb0ELb0ELb1ELb1ELb0ELb0ELb0ELi2ELi2ELi2ELi2ELb1EEENS1_24CollectiveEpilogueBwdGQAISA_fSD_Li256ELb1ELb1EEENS1_19SingleTileSchedulerILb1ELb0ELb0ELi64EEEEEEEEEvNT_6ParamsE,"a",@progbits
	.sectionflags	@""
	.align	4
.nv.constant0._ZN7cutlass13device_kernelIN5flash19enable_sm80_to_sm89INS1_16FlashAttnBwdSm80INS1_25CollectiveMainloopBwdSm80ILi1ELi1EN4cute5tupleIJNS5_1CILi64EEES8_NS7_ILi192EEEEEENS_6half_tEfNS_4arch4Sm80ELb0ELb0ELb0ELb1ELb1ELb0ELb0ELb0ELi2ELi2ELi2ELi2ELb1EEENS1_24CollectiveEpilogueBwdGQAISA_fSD_Li256ELb1ELb1EEENS1_19SingleTileSchedulerILb1ELb0ELb0ELi64EEEEEEEEEvNT_6ParamsE:
	.zero		1160


//--------------------- .nv.constant0._ZN7cutlass13device_kernelIN5flash19enable_sm80_to_sm89INS1_16FlashAttnBwdSm80INS1_25CollectiveMainloopBwdSm80ILi1ELi1EN4cute5tupleIJNS5_1CILi64EEES8_NS7_ILi192EEEEEENS_6half_tEfNS_4arch4Sm80ELb0ELb1ELb0ELb0ELb0ELb0ELb0ELb0ELi2ELi2ELi2ELi2ELb1EEENS1_21CollectiveEpilogueBwdISA_SB_SD_Li256ELb0ELb0ELi4EEENS1_19SingleTileSchedulerILb0ELb0ELb0ELi64EEEEEEEEEvNT_6ParamsE --------------------------
	.section	.nv.constant0._ZN7cutlass13device_kernelIN5flash19enable_sm80_to_sm89INS1_16FlashAttnBwdSm80INS1_25CollectiveMainloopBwdSm80ILi1ELi1EN4cute5tupleIJNS5_1CILi64EEES8_NS7_ILi192EEEEEENS_6half_tEfNS_4arch4Sm80ELb0ELb1ELb0ELb0ELb0ELb0ELb0ELb0ELi2ELi2ELi2ELi2ELb1EEENS1_21CollectiveEpilogueBwdISA_SB_SD_Li256ELb0ELb0ELi4EEENS1_19SingleTileSchedulerILb0ELb0ELb0ELi64EEEEEEEEEvNT_6ParamsE,"a",@progbits
	.sectionflags	@""
	.align	4
.nv.constant0._ZN7cutlass13device_kernelIN5flash19enable_sm80_to_sm89INS1_16FlashAttnBwdSm80INS1_25CollectiveMainloopBwdSm80ILi1ELi1EN4cute5tupleIJNS5_1CILi64EEES8_NS7_ILi192EEEEEENS_6half_tEfNS_4arch4Sm80ELb0ELb1ELb0ELb0ELb0ELb0ELb0ELb0ELi2ELi2ELi2ELi2ELb1EEENS1_21CollectiveEpilogueBwdISA_SB_SD_Li256ELb0ELb0ELi4EEENS1_19SingleTileSchedulerILb0ELb0ELb0ELi64EEEEEEEEEvNT_6ParamsE:
	.zero		1152


//--------------------- .nv.constant0._ZN7cutlass13device_kernelIN5flash19enable_sm80_to_sm89INS1_16FlashAttnBwdSm80INS1_25CollectiveMainloopBwdSm80ILi1ELi1EN4cute5tupleIJNS5_1CILi64EEES8_NS7_ILi192EEEEEENS_6half_tEfNS_4arch4Sm80ELb0ELb1ELb0ELb0ELb1ELb0ELb0ELb0ELi2ELi2ELi2ELi2ELb1EEENS1_21CollectiveEpilogueBwdISA_SB_SD_Li256ELb0ELb0ELi4EEENS1_19SingleTileSchedulerILb0ELb0ELb0ELi64EEEEEEEEEvNT_6ParamsE --------------------------
	.section	.nv.constant0._ZN7cutlass13device_kernelIN5flash19enable_sm80_to_sm89INS1_16FlashAttnBwdSm80INS1_25CollectiveMainloopBwdSm80ILi1ELi1EN4cute5tupleIJNS5_1CILi64EEES8_NS7_ILi192EEEEEENS_6half_tEfNS_4arch4Sm80ELb0ELb1ELb0ELb0ELb1ELb0ELb0ELb0ELi2ELi2ELi2ELi2ELb1EEENS1_21CollectiveEpilogueBwdISA_SB_SD_Li256ELb0ELb0ELi4EEENS1_19SingleTileSchedulerILb0ELb0ELb0ELi64EEEEEEEEEvNT_6ParamsE,"a",@progbits
	.sectionflags	@""
	.align	4
.nv.constant0._ZN7cutlass13device_kernelIN5flash19enable_sm80_to_sm89INS1_16FlashAttnBwdSm80INS1_25CollectiveMainloopBwdSm80ILi1ELi1EN4cute5tupleIJNS5_1CILi64EEES8_NS7_ILi192EEEEEENS_6half_tEfNS_4arch4Sm80ELb0ELb1ELb0ELb0ELb1ELb0ELb0ELb0ELi2ELi2ELi2ELi2ELb1EEENS1_21CollectiveEpilogueBwdISA_SB_SD_Li256ELb0ELb0ELi4EEENS1_19SingleTileSchedulerILb0ELb0ELb0ELi64EEEEEEEEEvNT_6ParamsE:
	.zero		1152


//--------------------- .nv.constant0._ZN7cutlass13device_kernelIN5flash19enable_sm80_to_sm89INS1_16FlashAttnBwdSm80INS1_25CollectiveMainloopBwdSm80ILi1ELi1EN4cute5tupleIJNS5_1CILi64EEES8_NS7_ILi192EEEEEENS_6half_tEfNS_4arch4Sm80ELb0ELb1ELb0ELb0ELb0ELb0ELb0ELb0ELi2ELi2ELi2ELi2ELb1EEENS1_24CollectiveEpilogueBwdGQAISA_fSD_Li256ELb0ELb0EEENS1_19SingleTileSchedulerILb0ELb0ELb0ELi64EEEEEEEEEvNT_6ParamsE --------------------------
	.section	.nv.constant0._ZN7cutlass13device_kernelIN5flash19enable_sm80_to_sm89INS1_16FlashAttnBwdSm80INS1_25CollectiveMainloopBwdSm80ILi1ELi1EN4cute5tupleIJNS5_1CILi64EEES8_NS7_ILi192EEEEEENS_6half_tEfNS_4arch4Sm80ELb0ELb1ELb0ELb0ELb0ELb0ELb0ELb0ELi2ELi2ELi2ELi2ELb1EEENS1_24CollectiveEpilogueBwdGQAISA_fSD_Li256ELb0ELb0EEENS1_19SingleTileSchedulerILb0ELb0ELb0ELi64EEEEEEEEEvNT_6ParamsE,"a",@progbits
	.sectionflags	@""
	.align	4
.nv.constant0._ZN7cutlass13device_kernelIN5flash19enable_sm80_to_sm89INS1_16FlashAttnBwdSm80INS1_25CollectiveMainloopBwdSm80ILi1ELi1EN4cute5tupleIJNS5_1CILi64EEES8_NS7_ILi192EEEEEENS_6half_tEfNS_4arch4Sm80ELb0ELb1ELb0ELb0ELb0ELb0ELb0ELb0ELi2ELi2ELi2ELi2ELb1EEENS1_24CollectiveEpilogueBwdGQAISA_fSD_Li256ELb0ELb0EEENS1_19SingleTileSchedulerILb0ELb0ELb0ELi64EEEEEEEEEvNT_6ParamsE:
	.zero		1160


//--------------------- .nv.constant0._ZN7cutlass13device_kernelIN5flash19enable_sm80_to_sm89INS1_16FlashAttnBwdSm80INS1_25CollectiveMainloopBwdSm80ILi1ELi1EN4cute5tupleIJNS5_1CILi64EEES8_NS7_ILi192EEEEEENS_6half_tEfNS_4arch4Sm80ELb0ELb1ELb0ELb0ELb1ELb0ELb0ELb0ELi2ELi2ELi2ELi2ELb1EEENS1_24CollectiveEpilogueBwdGQAISA_fSD_Li256ELb0ELb1EEENS1_19SingleTileSchedulerILb0ELb0ELb0ELi64EEEEEEEEEvNT_6ParamsE --------------------------
	.section	.nv.constant0._ZN7cutlass13device_kernelIN5flash19enable_sm80_to_sm89INS1_16FlashAttnBwdSm80INS1_25CollectiveMainloopBwdSm80ILi1ELi1EN4cute5tupleIJNS5_1CILi64EEES8_NS7_ILi192EEEEEENS_6half_tEfNS_4arch4Sm80ELb0ELb1ELb0ELb0ELb1ELb0ELb0ELb0ELi2ELi2ELi2ELi2ELb1EEENS1_24CollectiveEpilogueBwdGQAISA_fSD_Li256ELb0ELb1EEENS1_19SingleTileSchedulerILb0ELb0ELb0ELi64EEEEEEEEEvNT_6ParamsE,"a",@progbits
	.sectionflags	@""
	.align	4
.nv.constant0._ZN7cutlass13device_kernelIN5flash19enable_sm80_to_sm89INS1_16FlashAttnBwdSm80INS1_25CollectiveMainloopBwdSm80ILi1ELi1EN4cute5tupleIJNS5_1CILi64EEES8_NS7_ILi192EEEEEENS_6half_tEfNS_4arch4Sm80ELb0ELb1ELb0ELb0ELb1ELb0ELb0ELb0ELi2ELi2ELi2ELi2ELb1EEENS1_24CollectiveEpilogueBwdGQAISA_fSD_Li256ELb0ELb1EEENS1_19SingleTileSchedulerILb0ELb0ELb0ELi64EEEEEEEEEvNT_6ParamsE:
	.zero		1160


//--------------------- .nv.constant0._ZN7cutlass13device_kernelIN5flash19enable_sm80_to_sm89INS1_16FlashAttnBwdSm80INS1_25CollectiveMainloopBwdSm80ILi1ELi1EN4cute5tupleIJNS5_1CILi64EEES8_NS7_ILi192EEEEEENS_6half_tEfNS_4arch4Sm80ELb0ELb1ELb0ELb1ELb0ELb0ELb0ELb0ELi2ELi2ELi2ELi2ELb1EEENS1_21CollectiveEpilogueBwdISA_SB_SD_Li256ELb1ELb0ELi4EEENS1_19SingleTileSchedulerILb1ELb0ELb0ELi64EEEEEEEEEvNT_6ParamsE --------------------------
	.section	.nv.constant0._ZN7cutlass13device_kernelIN5flash19enable_sm80_to_sm89INS1_16FlashAttnBwdSm80INS1_25CollectiveMainloopBwdSm80ILi1ELi1EN4cute5tupleIJNS5_1CILi64EEES8_NS7_ILi192EEEEEENS_6half_tEfNS_4arch4Sm80ELb0ELb1ELb0ELb1ELb0ELb0ELb0ELb0ELi2ELi2ELi2ELi2ELb1EEENS1_21CollectiveEpilogueBwdISA_SB_SD_Li256ELb1ELb0ELi4EEENS1_19SingleTileSchedulerILb1ELb0ELb0ELi64EEEEEEEEEvNT_6ParamsE,"a",@progbits
	.sectionflags	@""
	.align	4
.nv.constant0._ZN7cutlass13device_kernelIN5flash19enable_sm80_to_sm89INS1_16FlashAttnBwdSm80INS1_25CollectiveMainloopBwdSm80ILi1ELi1EN4cute5tupleIJNS5_1CILi64EEES8_NS7_ILi192EEEEEENS_6half_tEfNS_4arch4Sm80ELb0ELb1ELb0ELb1ELb0ELb0ELb0ELb0ELi2ELi2ELi2ELi2ELb1EEENS1_21CollectiveEpilogueBwdISA_SB_SD_Li256ELb1ELb0ELi4EEENS1_19SingleTileSchedulerILb1ELb0ELb0ELi64EEEEEEEEEvNT_6ParamsE:
	.zero		1152


//--------------------- .nv.constant0._ZN7cutlass13device_kernelIN5flash19enable_sm80_to_sm89INS1_16FlashAttnBwdSm80INS1_25CollectiveMainloopBwdSm80ILi1ELi1EN4cute5tupleIJNS5_1CILi64EEES8_NS7_ILi192EEEEEENS_6half_tEfNS_4arch4Sm80ELb0ELb1ELb0ELb1ELb1ELb0ELb0ELb0ELi2ELi2ELi2ELi2ELb1EEENS1_21CollectiveEpilogueBwdISA_SB_SD_Li256ELb1ELb0ELi4EEENS1_19SingleTileSchedulerILb1ELb0ELb0ELi64EEEEEEEEEvNT_6ParamsE --------------------------
	.section	.nv.constant0._ZN7cutlass13device_kernelIN5flash19enable_sm80_to_sm89INS1_16FlashAttnBwdSm80INS1_25CollectiveMainloopBwdSm80ILi1ELi1EN4cute5tupleIJNS5_1CILi64EEES8_NS7_ILi192EEEEEENS_6half_tEfNS_4arch4Sm80ELb0ELb1ELb0ELb1ELb1ELb0ELb0ELb0ELi2ELi2ELi2ELi2ELb1EEENS1_21CollectiveEpilogueBwdISA_SB_SD_Li256ELb1ELb0ELi4EEENS1_19SingleTileSchedulerILb1ELb0ELb0ELi64EEEEEEEEEvNT_6ParamsE,"a",@progbits
	.sectionflags	@""
	.align	4
.nv.constant0._ZN7cutlass13device_kernelIN5flash19enable_sm80_to_sm89INS1_16FlashAttnBwdSm80INS1_25CollectiveMainloopBwdSm80ILi1ELi1EN4cute5tupleIJNS5_1CILi64EEES8_NS7_ILi192EEEEEENS_6half_tEfNS_4arch4Sm80ELb0ELb1ELb0ELb1ELb1ELb0ELb0ELb0ELi2ELi2ELi2ELi2ELb1EEENS1_21CollectiveEpilogueBwdISA_SB_SD_Li256ELb1ELb0ELi4EEENS1_19SingleTileSchedulerILb1ELb0ELb0ELi64EEEEEEEEEvNT_6ParamsE:
	.zero		1152


//--------------------- .nv.constant0._ZN7cutlass13device_kernelIN5flash19enable_sm80_to_sm89INS1_16FlashAttnBwdSm80INS1_25CollectiveMainloopBwdSm80ILi1ELi1EN4cute5tupleIJNS5_1CILi64EEES8_NS7_ILi192EEEEEENS_6half_tEfNS_4arch4Sm80ELb0ELb1ELb0ELb1ELb0ELb0ELb0ELb0ELi2ELi2ELi2ELi2ELb1EEENS1_24CollectiveEpilogueBwdGQAISA_fSD_Li256ELb1ELb0EEENS1_19SingleTileSchedulerILb1ELb0ELb0ELi64EEEEEEEEEvNT_6ParamsE --------------------------
	.section	.nv.constant0._ZN7cutlass13device_kernelIN5flash19enable_sm80_to_sm89INS1_16FlashAttnBwdSm80INS1_25CollectiveMainloopBwdSm80ILi1ELi1EN4cute5tupleIJNS5_1CILi64EEES8_NS7_ILi192EEEEEENS_6half_tEfNS_4arch4Sm80ELb0ELb1ELb0ELb1ELb0ELb0ELb0ELb0ELi2ELi2ELi2ELi2ELb1EEENS1_24CollectiveEpilogueBwdGQAISA_fSD_Li256ELb1ELb0EEENS1_19SingleTileSchedulerILb1ELb0ELb0ELi64EEEEEEEEEvNT_6ParamsE,"a",@progbits
	.sectionflags	@""
	.align	4
.nv.constant0._ZN7cutlass13device_kernelIN5flash19enable_sm80_to_sm89INS1_16FlashAttnBwdSm80INS1_25CollectiveMainloopBwdSm80ILi1ELi1EN4cute5tupleIJNS5_1CILi64EEES8_NS7_ILi192EEEEEENS_6half_tEfNS_4arch4Sm80ELb0ELb1ELb0ELb1ELb0ELb0ELb0ELb0ELi2ELi2ELi2ELi2ELb1EEENS1_24CollectiveEpilogueBwdGQAISA_fSD_Li256ELb1ELb0EEENS1_19SingleTileSchedulerILb1ELb0ELb0ELi64EEEEEEEEEvNT_6ParamsE:
	.zero		1160


//--------------------- .nv.constant0._ZN7cutlass13device_kernelIN5flash19enable_sm80_to_sm89INS1_16FlashAttnBwdSm80INS1_25CollectiveMainloopBwdSm80ILi1ELi1EN4cute5tupleIJNS5_1CILi64EEES8_NS7_ILi192EEEEEENS_6half_tEfNS_4arch4Sm80ELb0ELb1ELb0ELb1ELb1ELb0ELb0ELb0ELi2ELi2ELi2ELi2ELb1EEENS1_24CollectiveEpilogueBwdGQAISA_fSD_Li256ELb1ELb1EEENS1_19SingleTileSchedulerILb1ELb0ELb0ELi64EEEEEEEEEvNT_6ParamsE --------------------------
	.section	.nv.constant0._ZN7cutlass13device_kernelIN5flash19enable_sm80_to_sm89INS1_16FlashAttnBwdSm80INS1_25CollectiveMainloopBwdSm80ILi1ELi1EN4cute5tupleIJNS5_1CILi64EEES8_NS7_ILi192EEEEEENS_6half_tEfNS_4arch4Sm80ELb0ELb1ELb0ELb1ELb1ELb0ELb0ELb0ELi2ELi2ELi2ELi2ELb1EEENS1_24CollectiveEpilogueBwdGQAISA_fSD_Li256ELb1ELb1EEENS1_19SingleTileSchedulerILb1ELb0ELb0ELi64EEEEEEEEEvNT_6ParamsE,"a",@progbits
	.sectionflags	@""
	.align	4
.nv.constant0._ZN7cutlass13device_kernelIN5flash19enable_sm80_to_sm89INS1_16FlashAttnBwdSm80INS1_25CollectiveMainloopBwdSm80ILi1ELi1EN4cute5tupleIJNS5_1CILi64EEES8_NS7_ILi192EEEEEENS_6half_tEfNS_4arch4Sm80ELb0ELb1ELb0ELb1ELb1ELb0ELb0ELb0ELi2ELi2ELi2ELi2ELb1EEENS1_24CollectiveEpilogueBwdGQAISA_fSD_Li256ELb1ELb1EEENS1_19SingleTileSchedulerILb1ELb0ELb0ELi64EEEEEEEEEvNT_6ParamsE:
	.zero		1160


//--------------------- .nv.constant0._ZN7cutlass13device_kernelIN5flash19enable_sm80_to_sm89INS1_16FlashAttnBwdSm80INS1_25CollectiveMainloopBwdSm80ILi1ELi1EN4cute5tupleIJNS5_1CILi64EEES8_NS7_ILi192EEEEEENS_6half_tEfNS_4arch4Sm80ELb1ELb0ELb0ELb0ELb0ELb0ELb0ELb0ELi2ELi2ELi2ELi2ELb1EEENS1_21CollectiveEpilogueBwdISA_SB_SD_Li256ELb0ELb0ELi4EEENS1_25SingleTileBwdLPTSchedulerILb0ELi64ELb0EEEEEEEEEvNT_6ParamsE --------------------------
	.section	.nv.constant0._ZN7cutlass13device_kernelIN5flash19enable_sm80_to_sm89INS1_16FlashAttnBwdSm80INS1_25CollectiveMainloopBwdSm80ILi1ELi1EN4cute5tupleIJNS5_1CILi64EEES8_NS7_ILi192EEEEEENS_6half_tEfNS_4arch4Sm80ELb1ELb0ELb0ELb0ELb0ELb0ELb0ELb0ELi2ELi2ELi2ELi2ELb1EEENS1_21CollectiveEpilogueBwdISA_SB_SD_Li256ELb0ELb0ELi4EEENS1_25SingleTileBwdLPTSchedulerILb0ELi64ELb0EEEEEEEEEvNT_6ParamsE,"a",@progbits
	.sectionflags	@""
	.align	4
.nv.constant0._ZN7cutlass13device_kernelIN5flash19enable_sm80_to_sm89INS1_16FlashAttnBwdSm80INS1_25CollectiveMainloopBwdSm80ILi1ELi1EN4cute5tupleIJNS5_1CILi64EEES8_NS7_ILi192EEEEEENS_6half_tEfNS_4arch4Sm80ELb1ELb0ELb0ELb0ELb0ELb0ELb0ELb0ELi2ELi2ELi2ELi2ELb1EEENS1_21CollectiveEpilogueBwdISA_SB_SD_Li256ELb0ELb0ELi4EEENS1_25SingleTileBwdLPTSchedulerILb0ELi64ELb0EEEEEEEEEvNT_6ParamsE:
	.zero		1176


//--------------------- .nv.constant0._ZN7cutlass13device_kernelIN5flash19enable_sm80_to_sm89INS1_16FlashAttnBwdSm80INS1_25CollectiveMainloopBwdSm80ILi1ELi1EN4cute5tupleIJNS5_1CILi64EEES8_NS7_ILi192EEEEEENS_6half_tEfNS_4arch4Sm80ELb1ELb0ELb0ELb0ELb1ELb0ELb0ELb0ELi2ELi2ELi2ELi2ELb1EEENS1_21CollectiveEpilogueBwdISA_SB_SD_Li256ELb0ELb0ELi4EEENS1_25SingleTileBwdLPTSchedulerILb0ELi64ELb1EEEEEEEEEvNT_6ParamsE --------------------------
	.section	.nv.constant0._ZN7cutlass13device_kernelIN5flash19enable_sm80_to_sm89INS1_16FlashAttnBwdSm80INS1_25CollectiveMainloopBwdSm80ILi1ELi1EN4cute5tupleIJNS5_1CILi64EEES8_NS7_ILi192EEEEEENS_6half_tEfNS_4arch4Sm80ELb1ELb0ELb0ELb0ELb1ELb0ELb0ELb0ELi2ELi2ELi2ELi2ELb1EEENS1_21CollectiveEpilogueBwdISA_SB_SD_Li256ELb0ELb0ELi4EEENS1_25SingleTileBwdLPTSchedulerILb0ELi64ELb1EEEEEEEEEvNT_6ParamsE,"a",@progbits
	.sectionflags	@""
	.align	4
.nv.constant0._ZN7cutlass13device_kernelIN5flash19enable_sm80_to_sm89INS1_16FlashAttnBwdSm80INS1_25CollectiveMainloopBwdSm80ILi1ELi1EN4cute5tupleIJNS5_1CILi64EEES8_NS7_ILi192EEEEEENS_6half_tEfNS_4arch4Sm80ELb1ELb0ELb0ELb0ELb1ELb0ELb0ELb0ELi2ELi2ELi2ELi2ELb1EEENS1_21CollectiveEpilogueBwdISA_SB_SD_Li256ELb0ELb0ELi4EEENS1_25SingleTileBwdLPTSchedulerILb0ELi64ELb1EEEEEEEEEvNT_6ParamsE:
	.zero		1176


//--------------------- .nv.constant0._ZN7cutlass13device_kernelIN5flash19enable_sm80_to_sm89INS1_16FlashAttnBwdSm80INS1_25CollectiveMainloopBwdSm80ILi1ELi1EN4cute5tupleIJNS5_1CILi64EEES8_NS7_ILi192EEEEEENS_6half_tEfNS_4arch4Sm80ELb1ELb0ELb0ELb0ELb0ELb0ELb0ELb0ELi2ELi2ELi2ELi2ELb1EEENS1_24CollectiveEpilogueBwdGQAISA_fSD_Li256ELb0ELb0EEENS1_25SingleTileBwdLPTSchedulerILb0ELi64ELb0EEEEEEEEEvNT_6ParamsE --------------------------
	.section	.nv.constant0._ZN7cutlass13device_kernelIN5flash19enable_sm80_to_sm89INS1_16FlashAttnBwdSm80INS1_25CollectiveMainloopBwdSm80ILi1ELi1EN4cute5tupleIJNS5_1CILi64EEES8_NS7_ILi192EEEEEENS_6half_tEfNS_4arch4Sm80ELb1ELb0ELb0ELb0ELb0ELb0ELb0ELb0ELi2ELi2ELi2ELi2ELb1EEENS1_24CollectiveEpilogueBwdGQAISA_fSD_Li256ELb0ELb0EEENS1_25SingleTileBwdLPTSchedulerILb0ELi64ELb0EEEEEEEEEvNT_6ParamsE,"a",@progbits
	.sectionflags	@""
	.align	4
.nv.constant0._ZN7cutlass13device_kernelIN5flash19enable_sm80_to_sm89INS1_16FlashAttnBwdSm80INS1_25CollectiveMainloopBwdSm80ILi1ELi1EN4cute5tupleIJNS5_1CILi64EEES8_NS7_ILi192EEEEEENS_6half_tEfNS_4arch4Sm80ELb1ELb0ELb0ELb0ELb0ELb0ELb0ELb0ELi2ELi2ELi2ELi2ELb1EEENS1_24CollectiveEpilogueBwdGQAISA_fSD_Li256ELb0ELb0EEENS1_25SingleTileBwdLPTSchedulerILb0ELi64ELb0EEEEEEEEEvNT_6ParamsE:
	.zero		1184


//--------------------- .nv.constant0._ZN7cutlass13device_kernelIN5flash19enable_sm80_to_sm89INS1_16FlashAttnBwdSm80INS1_25CollectiveMainloopBwdSm80ILi1ELi1EN4cute5tupleIJNS5_1CILi64EEES8_NS7_ILi192EEEEEENS_6half_tEfNS_4arch4Sm80ELb1ELb0ELb0ELb0ELb1ELb0ELb0ELb0ELi2ELi2ELi2ELi2ELb1EEENS1_24CollectiveEpilogueBwdGQAISA_fSD_Li256ELb0ELb1EEENS1_25SingleTileBwdLPTSchedulerILb0ELi64ELb1EEEEEEEEEvNT_6ParamsE --------------------------
	.section	.nv.constant0._ZN7cutlass13device_kernelIN5flash19enable_sm80_to_sm89INS1_16FlashAttnBwdSm80INS1_25CollectiveMainloopBwdSm80ILi1ELi1EN4cute5tupleIJNS5_1CILi64EEES8_NS7_ILi192EEEEEENS_6half_tEfNS_4arch4Sm80ELb1ELb0ELb0ELb0ELb1ELb0ELb0ELb0ELi2ELi2ELi2ELi2ELb1EEENS1_24CollectiveEpilogueBwdGQAISA_fSD_Li256ELb0ELb1EEENS1_25SingleTileBwdLPTSchedulerILb0ELi64ELb1EEEEEEEEEvNT_6ParamsE,"a",@progbits
	.sectionflags	@""
	.align	4
.nv.constant0._ZN7cutlass13device_kernelIN5flash19enable_sm80_to_sm89INS1_16FlashAttnBwdSm80INS1_25CollectiveMainloopBwdSm80ILi1ELi1EN4cute5tupleIJNS5_1CILi64EEES8_NS7_ILi192EEEEEENS_6half_tEfNS_4arch4Sm80ELb1ELb0ELb0ELb0ELb1ELb0ELb0ELb0ELi2ELi2ELi2ELi2ELb1EEENS1_24CollectiveEpilogueBwdGQAISA_fSD_Li256ELb0ELb1EEENS1_25SingleTileBwdLPTSchedulerILb0ELi64ELb1EEEEEEEEEvNT_6ParamsE:
	.zero		1184


//--------------------- .nv.constant0._ZN7cutlass13device_kernelIN5flash19enable_sm80_to_sm89INS1_16FlashAttnBwdSm80INS1_25CollectiveMainloopBwdSm80ILi1ELi1EN4cute5tupleIJNS5_1CILi64EEES8_NS7_ILi192EEEEEENS_6half_tEfNS_4arch4Sm80ELb1ELb0ELb0ELb1ELb0ELb0ELb0ELb0ELi2ELi2ELi2ELi2ELb1EEENS1_21CollectiveEpilogueBwdISA_SB_SD_Li256ELb1ELb0ELi4EEENS1_25SingleTileBwdLPTSchedulerILb1ELi64ELb0EEEEEEEEEvNT_6ParamsE --------------------------
	.section	.nv.constant0._ZN7cutlass13device_kernelIN5flash19enable_sm80_to_sm89INS1_16FlashAttnBwdSm80INS1_25CollectiveMainloopBwdSm80ILi1ELi1EN4cute5tupleIJNS5_1CILi64EEES8_NS7_ILi192EEEEEENS_6half_tEfNS_4arch4Sm80ELb1ELb0ELb0ELb1ELb0ELb0ELb0ELb0ELi2ELi2ELi2ELi2ELb1EEENS1_21CollectiveEpilogueBwdISA_SB_SD_Li256ELb1ELb0ELi4EEENS1_25SingleTileBwdLPTSchedulerILb1ELi64ELb0EEEEEEEEEvNT_6ParamsE,"a",@progbits
	.sectionflags	@""
	.align	4
.nv.constant0._ZN7cutlass13device_kernelIN5flash19enable_sm80_to_sm89INS1_16FlashAttnBwdSm80INS1_25CollectiveMainloopBwdSm80ILi1ELi1EN4cute5tupleIJNS5_1CILi64EEES8_NS7_ILi192EEEEEENS_6half_tEfNS_4arch4Sm80ELb1ELb0ELb0ELb1ELb0ELb0ELb0ELb0ELi2ELi2ELi2ELi2ELb1EEENS1_21CollectiveEpilogueBwdISA_SB_SD_Li256ELb1ELb0ELi4EEENS1_25SingleTileBwdLPTSchedulerILb1ELi64ELb0EEEEEEEEEvNT_6ParamsE:
	.zero		1176


//--------------------- .nv.constant0._ZN7cutlass13device_kernelIN5flash19enable_sm80_to_sm89INS1_16FlashAttnBwdSm80INS1_25CollectiveMainloopBwdSm80ILi1ELi1EN4cute5tupleIJNS5_1CILi64EEES8_NS7_ILi192EEEEEENS_6half_tEfNS_4arch4Sm80ELb1ELb0ELb0ELb1ELb1ELb0ELb0ELb0ELi2ELi2ELi2ELi2ELb1EEENS1_21CollectiveEpilogueBwdISA_SB_SD_Li256ELb1ELb0ELi4EEENS1_25SingleTileBwdLPTSchedulerILb1ELi64ELb1EEEEEEEEEvNT_6ParamsE --------------------------
	.section	.nv.constant0._ZN7cutlass13device_kernelIN5flash19enable_sm80_to_sm89INS1_16FlashAttnBwdSm80INS1_25CollectiveMainloopBwdSm80ILi1ELi1EN4cute5tupleIJNS5_1CILi64EEES8_NS7_ILi192EEEEEENS_6half_tEfNS_4arch4Sm80ELb1ELb0ELb0ELb1ELb1ELb0ELb0ELb0ELi2ELi2ELi2ELi2ELb1EEENS1_21CollectiveEpilogueBwdISA_SB_SD_Li256ELb1ELb0ELi4EEENS1_25SingleTileBwdLPTSchedulerILb1ELi64ELb1EEEEEEEEEvNT_6ParamsE,"a",@progbits
	.sectionflags	@""
	.align	4
.nv.constant0._ZN7cutlass13device_kernelIN5flash19enable_sm80_to_sm89INS1_16FlashAttnBwdSm80INS1_25CollectiveMainloopBwdSm80ILi1ELi1EN4cute5tupleIJNS5_1CILi64EEES8_NS7_ILi192EEEEEENS_6half_tEfNS_4arch4Sm80ELb1ELb0ELb0ELb1ELb1ELb0ELb0ELb0ELi2ELi2ELi2ELi2ELb1EEENS1_21CollectiveEpilogueBwdISA_SB_SD_Li256ELb1ELb0ELi4EEENS1_25SingleTileBwdLPTSchedulerILb1ELi64ELb1EEEEEEEEEvNT_6ParamsE:
	.zero		1176


//--------------------- .nv.constant0._ZN7cutlass13device_kernelIN5flash19enable_sm80_to_sm89INS1_16FlashAttnBwdSm80INS1_25CollectiveMainloopBwdSm80ILi1ELi1EN4cute5tupleIJNS5_1CILi64EEES8_NS7_ILi192EEEEEENS_6half_tEfNS_4arch4Sm80ELb1ELb0ELb0ELb1ELb0ELb0ELb0ELb0ELi2ELi2ELi2ELi2ELb1EEENS1_24CollectiveEpilogueBwdGQAISA_fSD_Li256ELb1ELb0EEENS1_25SingleTileBwdLPTSchedulerILb1ELi64ELb0EEEEEEEEEvNT_6ParamsE --------------------------
	.section	.nv.constant0._ZN7cutlass13device_kernelIN5flash19enable_sm80_to_sm89INS1_16FlashAttnBwdSm80INS1_25CollectiveMainloopBwdSm80ILi1ELi1EN4cute5tupleIJNS5_1CILi64EEES8_NS7_ILi192EEEEEENS_6half_tEfNS_4arch4Sm80ELb1ELb0ELb0ELb1ELb0ELb0ELb0ELb0ELi2ELi2ELi2ELi2ELb1EEENS1_24CollectiveEpilogueBwdGQAISA_fSD_Li256ELb1ELb0EEENS1_25SingleTileBwdLPTSchedulerILb1ELi64ELb0EEEEEEEEEvNT_6ParamsE,"a",@progbits
	.sectionflags	@""
	.align	4
.nv.constant0._ZN7cutlass13device_kernelIN5flash19enable_sm80_to_sm89INS1_16FlashAttnBwdSm80INS1_25CollectiveMainloopBwdSm80ILi1ELi1EN4cute5tupleIJNS5_1CILi64EEES8_NS7_ILi192EEEEEENS_6half_tEfNS_4arch4Sm80ELb1ELb0ELb0ELb1ELb0ELb0ELb0ELb0ELi2ELi2ELi2ELi2ELb1EEENS1_24CollectiveEpilogueBwdGQAISA_fSD_Li256ELb1ELb0EEENS1_25SingleTileBwdLPTSchedulerILb1ELi64ELb0EEEEEEEEEvNT_6ParamsE:
	.zero		1184


//--------------------- .nv.constant0._ZN7cutlass13device_kernelIN5flash19enable_sm80_to_sm89INS1_16FlashAttnBwdSm80INS1_25CollectiveMainloopBwdSm80ILi1ELi1EN4cute5tupleIJNS5_1CILi64EEES8_NS7_ILi192EEEEEENS_6half_tEfNS_4arch4Sm80ELb1ELb0ELb0ELb1ELb1ELb0ELb0ELb0ELi2ELi2ELi2ELi2ELb1EEENS1_24CollectiveEpilogueBwdGQAISA_fSD_Li256ELb1ELb1EEENS1_25SingleTileBwdLPTSchedulerILb1ELi64ELb1EEEEEEEEEvNT_6ParamsE --------------------------
	.section	.nv.constant0._ZN7cutlass13device_kernelIN5flash19enable_sm80_to_sm89INS1_16FlashAttnBwdSm80INS1_25CollectiveMainloopBwdSm80ILi1ELi1EN4cute5tupleIJNS5_1CILi64EEES8_NS7_ILi192EEEEEENS_6half_tEfNS_4arch4Sm80ELb1ELb0ELb0ELb1ELb1ELb0ELb0ELb0ELi2ELi2ELi2ELi2ELb1EEENS1_24CollectiveEpilogueBwdGQAISA_fSD_Li256ELb1ELb1EEENS1_25SingleTileBwdLPTSchedulerILb1ELi64ELb1EEEEEEEEEvNT_6ParamsE,"a",@progbits
	.sectionflags	@""
	.align	4
.nv.constant0._ZN7cutlass13device_kernelIN5flash19enable_sm80_to_sm89INS1_16FlashAttnBwdSm80INS1_25CollectiveMainloopBwdSm80ILi1ELi1EN4cute5tupleIJNS5_1CILi64EEES8_NS7_ILi192EEEEEENS_6half_tEfNS_4arch4Sm80ELb1ELb0ELb0ELb1ELb1ELb0ELb0ELb0ELi2ELi2ELi2ELi2ELb1EEENS1_24CollectiveEpilogueBwdGQAISA_fSD_Li256ELb1ELb1EEENS1_25SingleTileBwdLPTSchedulerILb1ELi64ELb1EEEEEEEEEvNT_6ParamsE:
	.zero		1184


//--------------------- .nv.constant0._ZN7cutlass13device_kernelIN5flash19enable_sm80_to_sm89INS1_16FlashAttnBwdSm80INS1_25CollectiveMainloopBwdSm80ILi2ELi1EN4cute5tupleIJNS5_1CILi64EEENS7_ILi80EEENS7_ILi192EEEEEENS_6half_tEfNS_4arch4Sm80ELb0ELb0ELb0ELb0ELb0ELb0ELb1ELb0ELi2ELi4ELi2ELi2ELb0EEENS1_21CollectiveEpilogueBwdISB_SC_SE_Li256ELb0ELb1ELi4EEENS1_19SingleTileSchedulerILb0ELb0ELb0ELi80EEEEEEEEEvNT_6ParamsE --------------------------
	.section	.nv.constant0._ZN7cutlass13device_kernelIN5flash19enable_sm80_to_sm89INS1_16FlashAttnBwdSm80INS1_25CollectiveMainloopBwdSm80ILi2ELi1EN4cute5tupleIJNS5_1CILi64EEENS7_ILi80EEENS7_ILi192EEEEEENS_6half_tEfNS_4arch4Sm80ELb0ELb0ELb0ELb0ELb0ELb0ELb1ELb0ELi2ELi4ELi2ELi2ELb0EEENS1_21CollectiveEpilogueBwdISB_SC_SE_Li256ELb0ELb1ELi4EEENS1_19SingleTileSchedulerILb0ELb0ELb0ELi80EEEEEEEEEvNT_6ParamsE,"a",@progbits
	.sectionflags	@""
	.align	4
.nv.constant0._ZN7cutlass13device_kernelIN5flash19enable_sm80_to_sm89INS1_16FlashAttnBwdSm80INS1_25CollectiveMainloopBwdSm80ILi2ELi1EN4cute5tupleIJNS5_1CILi64EEENS7_ILi80EEENS7_ILi192EEEEEENS_6half_tEfNS_4arch4Sm80ELb0ELb0ELb0ELb0ELb0ELb0ELb1ELb0ELi2ELi4ELi2ELi2ELb0EEENS1_21CollectiveEpilogueBwdISB_SC_SE_Li256ELb0ELb1ELi4EEENS1_19SingleTileSchedulerILb0ELb0ELb0ELi80EEEEEEEEEvNT_6ParamsE:
	.zero		1152


//--------------------- .nv.constant0._ZN7cutlass13device_kernelIN5flash19enable_sm80_to_sm89INS1_16FlashAttnBwdSm80INS1_25CollectiveMainloopBwdSm80ILi2ELi1EN4cute5tupleIJNS5_1CILi64EEENS7_ILi80EEENS7_ILi192EEEEEENS_6half_tEfNS_4arch4Sm80ELb0ELb0ELb0ELb0ELb1ELb0ELb1ELb0ELi2ELi4ELi2ELi2ELb0EEENS1_21CollectiveEpilogueBwdISB_SC_SE_Li256ELb0ELb1ELi4EEENS1_19SingleTileSchedulerILb0ELb0ELb0ELi80EEEEEEEEEvNT_6ParamsE --------------------------
	.section	.nv.constant0._ZN7cutlass13device_kernelIN5flash19enable_sm80_to_sm89INS1_16FlashAttnBwdSm80INS1_25CollectiveMainloopBwdSm80ILi2ELi1EN4cute5tupleIJNS5_1CILi64EEENS7_ILi80EEENS7_ILi192EEEEEENS_6half_tEfNS_4arch4Sm80ELb0ELb0ELb0ELb0ELb1ELb0ELb1ELb0ELi2ELi4ELi2ELi2ELb0EEENS1_21CollectiveEpilogueBwdISB_SC_SE_Li256ELb0ELb1ELi4EEENS1_19SingleTileSchedulerILb0ELb0ELb0ELi80EEEEEEEEEvNT_6ParamsE,"a",@progbits
	.sectionflags	@""
	.align	4
.nv.constant0._ZN7cutlass13device_kernelIN5flash19enable_sm80_to_sm89INS1_16FlashAttnBwdSm80INS1_25CollectiveMainloopBwdSm80ILi2ELi1EN4cute5tupleIJNS5_1CILi64EEENS7_ILi80EEENS7_ILi192EEEEEENS_6half_tEfNS_4arch4Sm80ELb0ELb0ELb0ELb0ELb1ELb0ELb1ELb0ELi2ELi4ELi2ELi2ELb0EEENS1_21CollectiveEpilogueBwdISB_SC_SE_Li256ELb0ELb1ELi4EEENS1_19SingleTileSchedulerILb0ELb0ELb0ELi80EEEEEEEEEvNT_6ParamsE:
	.zero		1152


//--------------------- .nv.constant0._ZN7cutlass13device_kernelIN5flash19enable_sm80_to_sm89INS1_16FlashAttnBwdSm80INS1_25CollectiveMainloopBwdSm80ILi2ELi1EN4cute5tupleIJNS5_1CILi64EEENS7_ILi80EEENS7_ILi192EEEEEENS_6half_tEfNS_4arch4Sm80ELb0ELb0ELb0ELb0ELb0ELb0ELb1ELb0ELi2ELi4ELi2ELi2ELb0EEENS1_24CollectiveEpilogueBwdGQAISB_fSE_Li256ELb0ELb0EEENS1_19SingleTileSchedulerILb0ELb0ELb0ELi80EEEEEEEEEvNT_6ParamsE --------------------------
	.section	.nv.constant0._ZN7cutlass13device_kernelIN5flash19enable_sm80_to_sm89INS1_16FlashAttnBwdSm80INS1_25CollectiveMainloopBwdSm80ILi2ELi1EN4cute5tupleIJNS5_1CILi64EEENS7_ILi80EEENS7_ILi192EEEEEENS_6half_tEfNS_4arch4Sm80ELb0ELb0ELb0ELb0ELb0ELb0ELb1ELb0ELi2ELi4ELi2ELi2ELb0EEENS1_24CollectiveEpilogueBwdGQAISB_fSE_Li256ELb0ELb0EEENS1_19SingleTileSchedulerILb0ELb0ELb0ELi80EEEEEEEEEvNT_6ParamsE,"a",@progbits
	.sectionflags	@""
	.align	4
.nv.constant0._ZN7cutlass13device_kernelIN5flash19enable_sm80_to_sm89INS1_16FlashAttnBwdSm80INS1_25CollectiveMainloopBwdSm80ILi2ELi1EN4cute5tupleIJNS5_1CILi64EEENS7_ILi80EEENS7_ILi192EEEEEENS_6half_tEfNS_4arch4Sm80ELb0ELb0ELb0ELb0ELb0ELb0ELb1ELb0ELi2ELi4ELi2ELi2ELb0EEENS1_24CollectiveEpilogueBwdGQAISB_fSE_Li256ELb0ELb0EEENS1_19SingleTileSchedulerILb0ELb0ELb0ELi80EEEEEEEEEvNT_6ParamsE:
	.zero		1160


//--------------------- .nv.constant0._ZN7cutlass13device_kernelIN5flash19enable_sm80_to_sm89INS1_16FlashAttnBwdSm80INS1_25CollectiveMainloopBwdSm80ILi2ELi1EN4cute5tupleIJNS5_1CILi64EEENS7_ILi80EEENS7_ILi192EEEEEENS_6half_tEfNS_4arch4Sm80ELb0ELb0ELb0ELb0ELb1ELb0ELb1ELb0ELi2ELi4ELi2ELi2ELb0EEENS1_24CollectiveEpilogueBwdGQAISB_fSE_Li256ELb0ELb1EEENS1_19SingleTileSchedulerILb0ELb0ELb0ELi80EEEEEEEEEvNT_6ParamsE --------------------------
	.section	.nv.constant0._ZN7cutlass13device_kernelIN5flash19enable_sm80_to_sm89INS1_16FlashAttnBwdSm80INS1_25CollectiveMainloopBwdSm80ILi2ELi1EN4cute5tupleIJNS5_1CILi64EEENS7_ILi80EEENS7_ILi192EEEEEENS_6half_tEfNS_4arch4Sm80ELb0ELb0ELb0ELb0ELb1ELb0ELb1ELb0ELi2ELi4ELi2ELi2ELb0EEENS1_24CollectiveEpilogueBwdGQAISB_fSE_Li256ELb0ELb1EEENS1_19SingleTileSchedulerILb0ELb0ELb0ELi80EEEEEEEEEvNT_6ParamsE,"a",@progbits
	.sectionflags	@""
	.align	4
.nv.constant0._ZN7cutlass13device_kernelIN5flash19enable_sm80_to_sm89INS1_16FlashAttnBwdSm80INS1_25CollectiveMainloopBwdSm80ILi2ELi1EN4cute5tupleIJNS5_1CILi64EEENS7_ILi80EEENS7_ILi192EEEEEENS_6half_tEfNS_4arch4Sm80ELb0ELb0ELb0ELb0ELb1ELb0ELb1ELb0ELi2ELi4ELi2ELi2ELb0EEENS1_24CollectiveEpilogueBwdGQAISB_fSE_Li256ELb0ELb1EEENS1_19SingleTileSchedulerILb0ELb0ELb0ELi80EEEEEEEEEvNT_6ParamsE:
	.zero		1160


//--------------------- .nv.constant0._ZN7cutlass13device_kernelIN5flash19enable_sm80_to_sm89INS1_16FlashAttnBwdSm80INS1_25CollectiveMainloopBwdSm80ILi2ELi1EN4cute5tupleIJNS5_1CILi64EEENS7_ILi80EEENS7_ILi192EEEEEENS_6half_tEfNS_4arch4Sm80ELb0ELb0ELb0ELb1ELb0ELb0ELb1ELb0ELi2ELi4ELi2ELi2ELb0EEENS1_21CollectiveEpilogueBwdISB_SC_SE_Li256ELb1ELb1ELi4EEENS1_19SingleTileSchedulerILb1ELb0ELb0ELi80EEEEEEEEEvNT_6ParamsE --------------------------
	.section	.nv.constant0._ZN7cutlass13device_kernelIN5flash19enable_sm80_to_sm89INS1_16FlashAttnBwdSm80INS1_25CollectiveMainloopBwdSm80ILi2ELi1EN4cute5tupleIJNS5_1CILi64EEENS7_ILi80EEENS7_ILi192EEEEEENS_6half_tEfNS_4arch4Sm80ELb0ELb0ELb0ELb1ELb0ELb0ELb1ELb0ELi2ELi4ELi2ELi2ELb0EEENS1_21CollectiveEpilogueBwdISB_SC_SE_Li256ELb1ELb1ELi4EEENS1_19SingleTileSchedulerILb1ELb0ELb0ELi80EEEEEEEEEvNT_6ParamsE,"a",@progbits
	.sectionflags	@""
	.align	4
.nv.constant0._ZN7cutlass13device_kernelIN5flash19enable_sm80_to_sm89INS1_16FlashAttnBwdSm80INS1_25CollectiveMainloopBwdSm80ILi2ELi1EN4cute5tupleIJNS5_1CILi64EEENS7_ILi80EEENS7_ILi192EEEEEENS_6half_tEfNS_4arch4Sm80ELb0ELb0ELb0ELb1ELb0ELb0ELb1ELb0ELi2ELi4ELi2ELi2ELb0EEENS1_21CollectiveEpilogueBwdISB_SC_SE_Li256ELb1ELb1ELi4EEENS1_19SingleTileSchedulerILb1ELb0ELb0ELi80EEEEEEEEEvNT_6ParamsE:
	.zero		1152


//--------------------- .nv.constant0._ZN7cutlass13device_kernelIN5flash19enable_sm80_to_sm89INS1_16FlashAttnBwdSm80INS1_25CollectiveMainloopBwdSm80ILi2ELi1EN4cute5tupleIJNS5_1CILi64EEENS7_ILi80EEENS7_ILi192EEEEEENS_6half_tEfNS_4arch4Sm80ELb0ELb0ELb0ELb1ELb1ELb0ELb1ELb0ELi2ELi4ELi2ELi2ELb0EEENS1_21CollectiveEpilogueBwdISB_SC_SE_Li256ELb1ELb1ELi4EEENS1_19SingleTileSchedulerILb1ELb0ELb0ELi80EEEEEEEEEvNT_6ParamsE --------------------------
	.section	.nv.constant0._ZN7cutlass13device_kernelIN5flash19enable_sm80_to_sm89INS1_16FlashAttnBwdSm80INS1_25CollectiveMainloopBwdSm80ILi2ELi1EN4cute5tupleIJNS5_1CILi64EEENS7_ILi80EEENS7_ILi192EEEEEENS_6half_tEfNS_4arch4Sm80ELb0ELb0ELb0ELb1ELb1ELb0ELb1ELb0ELi2ELi4ELi2ELi2ELb0EEENS1_21CollectiveEpilogueBwdISB_SC_SE_Li256ELb1ELb1ELi4EEENS1_19SingleTileSchedulerILb1ELb0ELb0ELi80EEEEEEEEEvNT_6ParamsE,"a",@progbits
	.sectionflags	@""
	.align	4
.nv.constant0._ZN7cutlass13device_kernelIN5flash19enable_sm80_to_sm89INS1_16FlashAttnBwdSm80INS1_25CollectiveMainloopBwdSm80ILi2ELi1EN4cute5tupleIJNS5_1CILi64EEENS7_ILi80EEENS7_ILi192EEEEEENS_6half_tEfNS_4arch4Sm80ELb0ELb0ELb0ELb1ELb1ELb0ELb1ELb0ELi2ELi4ELi2ELi2ELb0EEENS1_21CollectiveEpilogueBwdISB_SC_SE_Li256ELb1ELb1ELi4EEENS1_19SingleTileSchedulerILb1ELb0ELb0ELi80EEEEEEEEEvNT_6ParamsE:
	.zero		1152


//--------------------- .nv.constant0._ZN7cutlass13device_kernelIN5flash19enable_sm80_to_sm89INS1_16FlashAttnBwdSm80INS1_25CollectiveMainloopBwdSm80ILi2ELi1EN4cute5tupleIJNS5_1CILi64EEENS7_ILi80EEENS7_ILi192EEEEEENS_6half_tEfNS_4arch4Sm80ELb0ELb0ELb0ELb1ELb0ELb0ELb1ELb0ELi2ELi4ELi2ELi2ELb0EEENS1_24CollectiveEpilogueBwdGQAISB_fSE_Li256ELb1ELb0EEENS1_19SingleTileSchedulerILb1ELb0ELb0ELi80EEEEEEEEEvNT_6ParamsE --------------------------
	.section	.nv.constant0._ZN7cutlass13device_kernelIN5flash19enable_sm80_to_sm89INS1_16FlashAttnBwdSm80INS1_25CollectiveMainloopBwdSm80ILi2ELi1EN4cute5tupleIJNS5_1CILi64EEENS7_ILi80EEENS7_ILi192EEEEEENS_6half_tEfNS_4arch4Sm80ELb0ELb0ELb0ELb1ELb0ELb0ELb1ELb0ELi2ELi4ELi2ELi2ELb0EEENS1_24CollectiveEpilogueBwdGQAISB_fSE_Li256ELb1ELb0EEENS1_19SingleTileSchedulerILb1ELb0ELb0ELi80EEEEEEEEEvNT_6ParamsE,"a",@progbits
	.sectionflags	@""
	.align	4
.nv.constant0._ZN7cutlass13device_kernelIN5flash19enable_sm80_to_sm89INS1_16FlashAttnBwdSm80INS1_25CollectiveMainloopBwdSm80ILi2ELi1EN4cute5tupleIJNS5_1CILi64EEENS7_ILi80EEENS7_ILi192EEEEEENS_6half_tEfNS_4arch4Sm80ELb0ELb0ELb0ELb1ELb0ELb0ELb1ELb0ELi2ELi4ELi2ELi2ELb0EEENS1_24CollectiveEpilogueBwdGQAISB_fSE_Li256ELb1ELb0EEENS1_19SingleTileSchedulerILb1ELb0ELb0ELi80EEEEEEEEEvNT_6ParamsE:
	.zero		1160


//--------------------- .nv.constant0._ZN7cutlass13device_kernelIN5flash19enable_sm80_to_sm89INS1_16FlashAttnBwdSm80INS1_25CollectiveMainloopBwdSm80ILi2ELi1EN4cute5tupleIJNS5_1CILi64EEENS7_ILi80EEENS7_ILi192EEEEEENS_6half_tEfNS_4arch4Sm80ELb0ELb0ELb0ELb1ELb1ELb0ELb1ELb0ELi2ELi4ELi2ELi2ELb0EEENS1_24CollectiveEpilogueBwdGQAISB_fSE_Li256ELb1ELb1EEENS1_19SingleTileSchedulerILb1ELb0ELb0ELi80EEEEEEEEEvNT_6ParamsE --------------------------
	.section	.nv.constant0._ZN7cutlass13device_kernelIN5flash19enable_sm80_to_sm89INS1_16FlashAttnBwdSm80INS1_25CollectiveMainloopBwdSm80ILi2ELi1EN4cute5tupleIJNS5_1CILi64EEENS7_ILi80EEENS7_ILi192EEEEEENS_6half_tEfNS_4arch4Sm80ELb0ELb0ELb0ELb1ELb1ELb0ELb1ELb0ELi2ELi4ELi2ELi2ELb0EEENS1_24CollectiveEpilogueBwdGQAISB_fSE_Li256ELb1ELb1EEENS1_19SingleTileSchedulerILb1ELb0ELb0ELi80EEEEEEEEEvNT_6ParamsE,"a",@progbits
	.sectionflags	@""
	.align	4
.nv.constant0._ZN7cutlass13device_kernelIN5flash19enable_sm80_to_sm89INS1_16FlashAttnBwdSm80INS1_25CollectiveMainloopBwdSm80ILi2ELi1EN4cute5tupleIJNS5_1CILi64EEENS7_ILi80EEENS7_ILi192EEEEEENS_6half_tEfNS_4arch4Sm80ELb0ELb0ELb0ELb1ELb1ELb0ELb1ELb0ELi2ELi4ELi2ELi2ELb0EEENS1_24CollectiveEpilogueBwdGQAISB_fSE_Li256ELb1ELb1EEENS1_19SingleTileSchedulerILb1ELb0ELb0ELi80EEEEEEEEEvNT_6ParamsE:
	.zero		1160


//--------------------- .nv.constant0._ZN7cutlass13device_kernelIN5flash19enable_sm80_to_sm89INS1_16FlashAttnBwdSm80INS1_25CollectiveMainloopBwdSm80ILi2ELi1EN4cute5tupleIJNS5_1CILi64EEENS7_ILi80EEENS7_ILi192EEEEEENS_6half_tEfNS_4arch4Sm80ELb0ELb1ELb0ELb0ELb0ELb0ELb1ELb0ELi2ELi4ELi2ELi2ELb0EEENS1_21CollectiveEpilogueBwdISB_SC_SE_Li256ELb0ELb1ELi4EEENS1_19SingleTileSchedulerILb0ELb0ELb0ELi80EEEEEEEEEvNT_6ParamsE --------------------------
	.section	.nv.constant0._ZN7cutlass13device_kernelIN5flash19enable_sm80_to_sm89INS1_16FlashAttnBwdSm80INS1_25CollectiveMainloopBwdSm80ILi2ELi1EN4cute5tupleIJNS5_1CILi64EEENS7_ILi80EEENS7_ILi192EEEEEENS_6half_tEfNS_4arch4Sm80ELb0ELb1ELb0ELb0ELb0ELb0ELb1ELb0ELi2ELi4ELi2ELi2ELb0EEENS1_21CollectiveEpilogueBwdISB_SC_SE_Li256ELb0ELb1ELi4EEENS1_19SingleTileSchedulerILb0ELb0ELb0ELi80EEEEEEEEEvNT_6ParamsE,"a",@progbits
	.sectionflags	@""
	.align	4
.nv.constant0._ZN7cutlass13device_kernelIN5flash19enable_sm80_to_sm89INS1_16FlashAttnBwdSm80INS1_25CollectiveMainloopBwdSm80ILi2ELi1EN4cute5tupleIJNS5_1CILi64EEENS7_ILi80EEENS7_ILi192EEEEEENS_6half_tEfNS_4arch4Sm80ELb0ELb1ELb0ELb0ELb0ELb0ELb1ELb0ELi2ELi4ELi2ELi2ELb0EEENS1_21CollectiveEpilogueBwdISB_SC_SE_Li256ELb0ELb1ELi4EEENS1_19SingleTileSchedulerILb0ELb0ELb0ELi80EEEEEEEEEvNT_6ParamsE:
	.zero		1152


//--------------------- .nv.constant0._ZN7cutlass13device_kernelIN5flash19enable_sm80_to_sm89INS1_16FlashAttnBwdSm80INS1_25CollectiveMainloopBwdSm80ILi2ELi1EN4cute5tupleIJNS5_1CILi64EEENS7_ILi80EEENS7_ILi192EEEEEENS_6half_tEfNS_4arch4Sm80ELb0ELb1ELb0ELb0ELb1ELb0ELb1ELb0ELi2ELi4ELi2ELi2ELb0EEENS1_21CollectiveEpilogueBwdISB_SC_SE_Li256ELb0ELb1ELi4EEENS1_19SingleTileSchedulerILb0ELb0ELb0ELi80EEEEEEEEEvNT_6ParamsE --------------------------
	.section	.nv.constant0._ZN7cutlass13device_kernelIN5flash19enable_sm80_to_sm89INS1_16FlashAttnBwdSm80INS1_25CollectiveMainloopBwdSm80ILi2ELi1EN4cute5tupleIJNS5_1CILi64EEENS7_ILi80EEENS7_ILi192EEEEEENS_6half_tEfNS_4arch4Sm80ELb0ELb1ELb0ELb0ELb1ELb0ELb1ELb0ELi2ELi4ELi2ELi2ELb0EEENS1_21CollectiveEpilogueBwdISB_SC_SE_Li256ELb0ELb1ELi4EEENS1_19SingleTileSchedulerILb0ELb0ELb0ELi80EEEEEEEEEvNT_6ParamsE,"a",@progbits
	.sectionflags	@""
	.align	4
.nv.constant0._ZN7cutlass13device_kernelIN5flash19enable_sm80_to_sm89INS1_16FlashAttnBwdSm80INS1_25CollectiveMainloopBwdSm80ILi2ELi1EN4cute5tupleIJNS5_1CILi64EEENS7_ILi80EEENS7_ILi192EEEEEENS_6half_tEfNS_4arch4Sm80ELb0ELb1ELb0ELb0ELb1ELb0ELb1ELb0ELi2ELi4ELi2ELi2ELb0EEENS1_21CollectiveEpilogueBwdISB_SC_SE_Li256ELb0ELb1ELi4EEENS1_19SingleTileSchedulerILb0ELb0ELb0ELi80EEEEEEEEEvNT_6ParamsE:
	.zero		1152


//--------------------- .nv.constant0._ZN7cutlass13device_kernelIN5flash19enable_sm80_to_sm89INS1_16FlashAttnBwdSm80INS1_25CollectiveMainloopBwdSm80ILi2ELi1EN4cute5tupleIJNS5_1CILi64EEENS7_ILi80EEENS7_ILi192EEEEEENS_6half_tEfNS_4arch4Sm80ELb0ELb1ELb0ELb0ELb0ELb0ELb1ELb0ELi2ELi4ELi2ELi2ELb0EEENS1_24CollectiveEpilogueBwdGQAISB_fSE_Li256ELb0ELb0EEENS1_19SingleTileSchedulerILb0ELb0ELb0ELi80EEEEEEEEEvNT_6ParamsE --------------------------
	.section	.nv.constant0._ZN7cutlass13device_kernelIN5flash19enable_sm80_to_sm89INS1_16FlashAttnBwdSm80INS1_25CollectiveMainloopBwdSm80ILi2ELi1EN4cute5tupleIJNS5_1CILi64EEENS7_ILi80EEENS7_ILi192EEEEEENS_6half_tEfNS_4arch4Sm80ELb0ELb1ELb0ELb0ELb0ELb0ELb1ELb0ELi2ELi4ELi2ELi2ELb0EEENS1_24CollectiveEpilogueBwdGQAISB_fSE_Li256ELb0ELb0EEENS1_19SingleTileSchedulerILb0ELb0ELb0ELi80EEEEEEEEEvNT_6ParamsE,"a",@progbits
	.sectionflags	@""
	.align	4
.nv.constant0._ZN7cutlass13device_kernelIN5flash19enable_sm80_to_sm89INS1_16FlashAttnBwdSm80INS1_25CollectiveMainloopBwdSm80ILi2ELi1EN4cute5tupleIJNS5_1CILi64EEENS7_ILi80EEENS7_ILi192EEEEEENS_6half_tEfNS_4arch4Sm80ELb0ELb1ELb0ELb0ELb0ELb0ELb1ELb0ELi2ELi4ELi2ELi2ELb0EEENS1_24CollectiveEpilogueBwdGQAISB_fSE_Li256ELb0ELb0EEENS1_19SingleTileSchedulerILb0ELb0ELb0ELi80EEEEEEEEEvNT_6ParamsE:
	.zero		1160


//--------------------- .nv.constant0._ZN7cutlass13device_kernelIN5flash19enable_sm80_to_sm89INS1_16FlashAttnBwdSm80INS1_25CollectiveMainloopBwdSm80ILi2ELi1EN4cute5tupleIJNS5_1CILi64EEENS7_ILi80EEENS7_ILi192EEEEEENS_6half_tEfNS_4arch4Sm80ELb0ELb1ELb0ELb0ELb1ELb0ELb1ELb0ELi2ELi4ELi2ELi2ELb0EEENS1_24CollectiveEpilogueBwdGQAISB_fSE_Li256ELb0ELb1EEENS1_19SingleTileSchedulerILb0ELb0ELb0ELi80EEEEEEEEEvNT_6ParamsE --------------------------
	.section	.nv.constant0._ZN7cutlass13device_kernelIN5flash19enable_sm80_to_sm89INS1_16FlashAttnBwdSm80INS1_25CollectiveMainloopBwdSm80ILi2ELi1EN4cute5tupleIJNS5_1CILi64EEENS7_ILi80EEENS7_ILi192EEEEEENS_6half_tEfNS_4arch4Sm80ELb0ELb1ELb0ELb0ELb1ELb0ELb1ELb0ELi2ELi4ELi2ELi2ELb0EEENS1_24CollectiveEpilogueBwdGQAISB_fSE_Li256ELb0ELb1EEENS1_19SingleTileSchedulerILb0ELb0ELb0ELi80EEEEEEEEEvNT_6ParamsE,"a",@progbits
	.sectionflags	@""
	.align	4
.nv.constant0._ZN7cutlass13device_kernelIN5flash19enable_sm80_to_sm89INS1_16FlashAttnBwdSm80INS1_25CollectiveMainloopBwdSm80ILi2ELi1EN4cute5tupleIJNS5_1CILi64EEENS7_ILi80EEENS7_ILi192EEEEEENS_6half_tEfNS_4arch4Sm80ELb0ELb1ELb0ELb0ELb1ELb0ELb1ELb0ELi2ELi4ELi2ELi2ELb0EEENS1_24CollectiveEpilogueBwdGQAISB_fSE_Li256ELb0ELb1EEENS1_19SingleTileSchedulerILb0ELb0ELb0ELi80EEEEEEEEEvNT_6ParamsE:
	.zero		1160


//--------------------- .nv.constant0._ZN7cutlass13device_kernelIN5flash19enable_sm80_to_sm89INS1_16FlashAttnBwdSm80INS1_25CollectiveMainloopBwdSm80ILi2ELi1EN4cute5tupleIJNS5_1CILi64EEENS7_ILi80EEENS7_ILi192EEEEEENS_6half_tEfNS_4arch4Sm80ELb0ELb1ELb0ELb1ELb0ELb0ELb1ELb0ELi2ELi4ELi2ELi2ELb0EEENS1_21CollectiveEpilogueBwdISB_SC_SE_Li256ELb1ELb1ELi4EEENS1_19SingleTileSchedulerILb1ELb0ELb0ELi80EEEEEEEEEvNT_6ParamsE --------------------------
	.section	.nv.constant0._ZN7cutlass13device_kernelIN5flash19enable_sm80_to_sm89INS1_16FlashAttnBwdSm80INS1_25CollectiveMainloopBwdSm80ILi2ELi1EN4cute5tupleIJNS5_1CILi64EEENS7_ILi80EEENS7_ILi192EEEEEENS_6half_tEfNS_4arch4Sm80ELb0ELb1ELb0ELb1ELb0ELb0ELb1ELb0ELi2ELi4ELi2ELi2ELb0EEENS1_21CollectiveEpilogueBwdISB_SC_SE_Li256ELb1ELb1ELi4EEENS1_19SingleTileSchedulerILb1ELb0ELb0ELi80EEEEEEEEEvNT_6ParamsE,"a",@progbits
	.sectionflags	@""
	.align	4
.nv.constant0._ZN7cutlass13device_kernelIN5flash19enable_sm80_to_sm89INS1_16FlashAttnBwdSm80INS1_25CollectiveMainloopBwdSm80ILi2ELi1EN4cute5tupleIJNS5_1CILi64EEENS7_ILi80EEENS7_ILi192EEEEEENS_6half_tEfNS_4arch4Sm80ELb0ELb1ELb0ELb1ELb0ELb0ELb1ELb0ELi2ELi4ELi2ELi2ELb0EEENS1_21CollectiveEpilogueBwdISB_SC_SE_Li256ELb1ELb1ELi4EEENS1_19SingleTileSchedulerILb1ELb0ELb0ELi80EEEEEEEEEvNT_6ParamsE:
	.zero		1152


//--------------------- .nv.constant0._ZN7cutlass13device_kernelIN5flash19enable_sm80_to_sm89INS1_16FlashAttnBwdSm80INS1_25CollectiveMainloopBwdSm80ILi2ELi1EN4cute5tupleIJNS5_1CILi64EEENS7_ILi80EEENS7_ILi192EEEEEENS_6half_tEfNS_4arch4Sm80ELb0ELb1ELb0ELb1ELb1ELb0ELb1ELb0ELi2ELi4ELi2ELi2ELb0EEENS1_21CollectiveEpilogueBwdISB_SC_SE_Li256ELb1ELb1ELi4EEENS1_19SingleTileSchedulerILb1ELb0ELb0ELi80EEEEEEEEEvNT_6ParamsE --------------------------
	.section	.nv.constant0._ZN7cutlass13device_kernelIN5flash19enable_sm80_to_sm89INS1_16FlashAttnBwdSm80INS1_25CollectiveMainloopBwdSm80ILi2ELi1EN4cute5tupleIJNS5_1CILi64EEENS7_ILi80EEENS7_ILi192EEEEEENS_6half_tEfNS_4arch4Sm80ELb0ELb1ELb0ELb1ELb1ELb0ELb1ELb0ELi2ELi4ELi2ELi2ELb0EEENS1_21CollectiveEpilogueBwdISB_SC_SE_Li256ELb1ELb1ELi4EEENS1_19SingleTileSchedulerILb1ELb0ELb0ELi80EEEEEEEEEvNT_6ParamsE,"a",@progbits
	.sectionflags	@""
	.align	4
.nv.constant0._ZN7cutlass13device_kernelIN5flash19enable_sm80_to_sm89INS1_16FlashAttnBwdSm80INS1_25CollectiveMainloopBwdSm80ILi2ELi1EN4cute5tupleIJNS5_1CILi64EEENS7_ILi80EEENS7_ILi192EEEEEENS_6half_tEfNS_4arch4Sm80ELb0ELb1ELb0ELb1ELb1ELb0ELb1ELb0ELi2ELi4ELi2ELi2ELb0EEENS1_21CollectiveEpilogueBwdISB_SC_SE_Li256ELb1ELb1ELi4EEENS1_19SingleTileSchedulerILb1ELb0ELb0ELi80EEEEEEEEEvNT_6ParamsE:
	.zero		1152


//--------------------- .nv.constant0._ZN7cutlass13device_kernelIN5flash19enable_sm80_to_sm89INS1_16FlashAttnBwdSm80INS1_25CollectiveMainloopBwdSm80ILi2ELi1EN4cute5tupleIJNS5_1CILi64EEENS7_ILi80EEENS7_ILi192EEEEEENS_6half_tEfNS_4arch4Sm80ELb0ELb1ELb0ELb1ELb0ELb0ELb1ELb0ELi2ELi4ELi2ELi2ELb0EEENS1_24CollectiveEpilogueBwdGQAISB_fSE_Li256ELb1ELb0EEENS1_19SingleTileSchedulerILb1ELb0ELb0ELi80EEEEEEEEEvNT_6ParamsE --------------------------
	.section	.nv.constant0._ZN7cutlass13device_kernelIN5flash19enable_sm80_to_sm89INS1_16FlashAttnBwdSm80INS1_25CollectiveMainloopBwdSm80ILi2ELi1EN4cute5tupleIJNS5_1CILi64EEENS7_ILi80EEENS7_ILi192EEEEEENS_6half_tEfNS_4arch4Sm80ELb0ELb1ELb0ELb1ELb0ELb0ELb1ELb0ELi2ELi4ELi2ELi2ELb0EEENS1_24CollectiveEpilogueBwdGQAISB_fSE_Li256ELb1ELb0EEENS1_19SingleTileSchedulerILb1ELb0ELb0ELi80EEEEEEEEEvNT_6ParamsE,"a",@progbits
	.sectionflags	@""
	.align	4
.nv.constant0._ZN7cutlass13device_kernelIN5flash19enable_sm80_to_sm89INS1_16FlashAttnBwdSm80INS1_25CollectiveMainloopBwdSm80ILi2ELi1EN4cute5tupleIJNS5_1CILi64EEENS7_ILi80EEENS7_ILi192EEEEEENS_6half_tEfNS_4arch4Sm80ELb0ELb1ELb0ELb1ELb0ELb0ELb1ELb0ELi2ELi4ELi2ELi2ELb0EEENS1_24CollectiveEpilogueBwdGQAISB_fSE_Li256ELb1ELb0EEENS1_19SingleTileSchedulerILb1ELb0ELb0ELi80EEEEEEEEEvNT_6ParamsE:
	.zero		1160


//--------------------- .nv.constant0._ZN7cutlass13device_kernelIN5flash19enable_sm80_to_sm89INS1_16FlashAttnBwdSm80INS1_25CollectiveMainloopBwdSm80ILi2ELi1EN4cute5tupleIJNS5_1CILi64EEENS7_ILi80EEENS7_ILi192EEEEEENS_6half_tEfNS_4arch4Sm80ELb0ELb1ELb0ELb1ELb1ELb0ELb1ELb0ELi2ELi4ELi2ELi2ELb0EEENS1_24CollectiveEpilogueBwdGQAISB_fSE_Li256ELb1ELb1EEENS1_19SingleTileSchedulerILb1ELb0ELb0ELi80EEEEEEEEEvNT_6ParamsE --------------------------
	.section	.nv.constant0._ZN7cutlass13device_kernelIN5flash19enable_sm80_to_sm89INS1_16FlashAttnBwdSm80INS1_25CollectiveMainloopBwdSm80ILi2ELi1EN4cute5tupleIJNS5_1CILi64EEENS7_ILi80EEENS7_ILi192EEEEEENS_6half_tEfNS_4arch4Sm80ELb0ELb1ELb0ELb1ELb1ELb0ELb1ELb0ELi2ELi4ELi2ELi2ELb0EEENS1_24CollectiveEpilogueBwdGQAISB_fSE_Li256ELb1ELb1EEENS1_19SingleTileSchedulerILb1ELb0ELb0ELi80EEEEEEEEEvNT_6ParamsE,"a",@progbits
	.sectionflags	@""
	.align	4
.nv.constant0._ZN7cutlass13device_kernelIN5flash19enable_sm80_to_sm89INS1_16FlashAttnBwdSm80INS1_25CollectiveMainloopBwdSm80ILi2ELi1EN4cute5tupleIJNS5_1CILi64EEENS7_ILi80EEENS7_ILi192EEEEEENS_6half_tEfNS_4arch4Sm80ELb0ELb1ELb0ELb1ELb1ELb0ELb1ELb0ELi2ELi4ELi2ELi2ELb0EEENS1_24CollectiveEpilogueBwdGQAISB_fSE_Li256ELb1ELb1EEENS1_19SingleTileSchedulerILb1ELb0ELb0ELi80EEEEEEEEEvNT_6ParamsE:
	.zero		1160


//--------------------- .nv.constant0._ZN7cutlass13device_kernelIN5flash19enable_sm80_to_sm89INS1_16FlashAttnBwdSm80INS1_25CollectiveMainloopBwdSm80ILi2ELi1EN4cute5tupleIJNS5_1CILi64EEENS7_ILi80EEENS7_ILi192EEEEEENS_6half_tEfNS_4arch4Sm80ELb1ELb0ELb0ELb0ELb0ELb0ELb1ELb0ELi2ELi4ELi2ELi2ELb0EEENS1_21CollectiveEpilogueBwdISB_SC_SE_Li256ELb0ELb1ELi4EEENS1_25SingleTileBwdLPTSchedulerILb0ELi80ELb0EEEEEEEEEvNT_6ParamsE --------------------------
	.section	.nv.constant0._ZN7cutlass13device_kernelIN5flash19enable_sm80_to_sm89INS1_16FlashAttnBwdSm80INS1_25CollectiveMainloopBwdSm80ILi2ELi1EN4cute5tupleIJNS5_1CILi64EEENS7_ILi80EEENS7_ILi192EEEEEENS_6half_tEfNS_4arch4Sm80ELb1ELb0ELb0ELb0ELb0ELb0ELb1ELb0ELi2ELi4ELi2ELi2ELb0EEENS1_21CollectiveEpilogueBwdISB_SC_SE_Li256ELb0ELb1ELi4EEENS1_25SingleTileBwdLPTSchedulerILb0ELi80ELb0EEEEEEEEEvNT_6ParamsE,"a",@progbits
	.sectionflags	@""
	.align	4
.nv.constant0._ZN7cutlass13device_kernelIN5flash19enable_sm80_to_sm89INS1_16FlashAttnBwdSm80INS1_25CollectiveMainloopBwdSm80ILi2ELi1EN4cute5tupleIJNS5_1CILi64EEENS7_ILi80EEENS7_ILi192EEEEEENS_6half_tEfNS_4arch4Sm80ELb1ELb0ELb0ELb0ELb0ELb0ELb1ELb0ELi2ELi4ELi2ELi2ELb0EEENS1_21CollectiveEpilogueBwdISB_SC_SE_Li256ELb0ELb1ELi4EEENS1_25SingleTileBwdLPTSchedulerILb0ELi80ELb0EEEEEEEEEvNT_6ParamsE:
	.zero		1176


//--------------------- .nv.constant0._ZN7cutlass13device_kernelIN5flash19enable_sm80_to_sm89INS1_16FlashAttnBwdSm80INS1_25CollectiveMainloopBwdSm80ILi2ELi1EN4cute5tupleIJNS5_1CILi64EEENS7_ILi80EEENS7_ILi192EEEEEENS_6half_tEfNS_4arch4Sm80ELb1ELb0ELb0ELb0ELb1ELb0ELb1ELb0ELi2ELi4ELi2ELi2ELb0EEENS1_21CollectiveEpilogueBwdISB_SC_SE_Li256ELb0ELb1ELi4EEENS1_25SingleTileBwdLPTSchedulerILb0ELi80ELb1EEEEEEEEEvNT_6ParamsE --------------------------
	.section	.nv.constant0._ZN7cutlass13device_kernelIN5flash19enable_sm80_to_sm89INS1_16FlashAttnBwdSm80INS1_25CollectiveMainloopBwdSm80ILi2ELi1EN4cute5tupleIJNS5_1CILi64EEENS7_ILi80EEENS7_ILi192EEEEEENS_6half_tEfNS_4arch4Sm80ELb1ELb0ELb0ELb0ELb1ELb0ELb1ELb0ELi2ELi4ELi2ELi2ELb0EEENS1_21CollectiveEpilogueBwdISB_SC_SE_Li256ELb0ELb1ELi4EEENS1_25SingleTileBwdLPTSchedulerILb0ELi80ELb1EEEEEEEEEvNT_6ParamsE,"a",@progbits
	.sectionflags	@""
	.align	4
.nv.constant0._ZN7cutlass13device_kernelIN5flash19enable_sm80_to_sm89INS1_16FlashAttnBwdSm80INS1_25CollectiveMainloopBwdSm80ILi2ELi1EN4cute5tupleIJNS5_1CILi64EEENS7_ILi80EEENS7_ILi192EEEEEENS_6half_tEfNS_4arch4Sm80ELb1ELb0ELb0ELb0ELb1ELb0ELb1ELb0ELi2ELi4ELi2ELi2ELb0EEENS1_21CollectiveEpilogueBwdISB_SC_SE_Li256ELb0ELb1ELi4EEENS1_25SingleTileBwdLPTSchedulerILb0ELi80ELb1EEEEEEEEEvNT_6ParamsE:
	.zero		1176


//--------------------- .nv.constant0._ZN7cutlass13device_kernelIN5flash19enable_sm80_to_sm89INS1_16FlashAttnBwdSm80INS1_25CollectiveMainloopBwdSm80ILi2ELi1EN4cute5tupleIJNS5_1CILi64EEENS7_ILi80EEENS7_ILi192EEEEEENS_6half_tEfNS_4arch4Sm80ELb1ELb0ELb0ELb0ELb0ELb0ELb1ELb0ELi2ELi4ELi2ELi2ELb0EEENS1_24CollectiveEpilogueBwdGQAISB_fSE_Li256ELb0ELb0EEENS1_25SingleTileBwdLPTSchedulerILb0ELi80ELb0EEEEEEEEEvNT_6ParamsE --------------------------
	.section	.nv.constant0._ZN7cutlass13device_kernelIN5flash19enable_sm80_to_sm89INS1_16FlashAttnBwdSm80INS1_25CollectiveMainloopBwdSm80ILi2ELi1EN4cute5tupleIJNS5_1CILi64EEENS7_ILi80EEENS7_ILi192EEEEEENS_6half_tEfNS_4arch4Sm80ELb1ELb0ELb0ELb0ELb0ELb0ELb1ELb0ELi2ELi4ELi2ELi2ELb0EEENS1_24CollectiveEpilogueBwdGQAISB_fSE_Li256ELb0ELb0EEENS1_25SingleTileBwdLPTSchedulerILb0ELi80ELb0EEEEEEEEEvNT_6ParamsE,"a",@progbits
	.sectionflags	@""
	.align	4
.nv.constant0._ZN7cutlass13device_kernelIN5flash19enable_sm80_to_sm89INS1_16FlashAttnBwdSm80INS1_25CollectiveMainloopBwdSm80ILi2ELi1EN4cute5tupleIJNS5_1CILi64EEENS7_ILi80EEENS7_ILi192EEEEEENS_6half_tEfNS_4arch4Sm80ELb1ELb0ELb0ELb0ELb0ELb0ELb1ELb0ELi2ELi4ELi2ELi2ELb0EEENS1_24CollectiveEpilogueBwdGQAISB_fSE_Li256ELb0ELb0EEENS1_25SingleTileBwdLPTSchedulerILb0ELi80ELb0EEEEEEEEEvNT_6ParamsE:
	.zero		1184


//--------------------- .nv.constant0._ZN7cutlass13device_kernelIN5flash19enable_sm80_to_sm89INS1_16FlashAttnBwdSm80INS1_25CollectiveMainloopBwdSm80ILi2ELi1EN4cute5tupleIJNS5_1CILi64EEENS7_ILi80EEENS7_ILi192EEEEEENS_6half_tEfNS_4arch4Sm80ELb1ELb0ELb0ELb0ELb1ELb0ELb1ELb0ELi2ELi4ELi2ELi2ELb0EEENS1_24CollectiveEpilogueBwdGQAISB_fSE_Li256ELb0ELb1EEENS1_25SingleTileBwdLPTSchedulerILb0ELi80ELb1EEEEEEEEEvNT_6ParamsE --------------------------
	.section	.nv.constant0._ZN7cutlass13device_kernelIN5flash19enable_sm80_to_sm89INS1_16FlashAttnBwdSm80INS1_25CollectiveMainloopBwdSm80ILi2ELi1EN4cute5tupleIJNS5_1CILi64EEENS7_ILi80EEENS7_ILi192EEEEEENS_6half_tEfNS_4arch4Sm80ELb1ELb0ELb0ELb0ELb1ELb0ELb1ELb0ELi2ELi4ELi2ELi2ELb0EEENS1_24CollectiveEpilogueBwdGQAISB_fSE_Li256ELb0ELb1EEENS1_25SingleTileBwdLPTSchedulerILb0ELi80ELb1EEEEEEEEEvNT_6ParamsE,"a",@progbits
	.sectionflags	@""
	.align	4
.nv.constant0._ZN7cutlass13device_kernelIN5flash19enable_sm80_to_sm89INS1_16FlashAttnBwdSm80INS1_25CollectiveMainloopBwdSm80ILi2ELi1EN4cute5tupleIJNS5_1CILi64EEENS7_ILi80EEENS7_ILi192EEEEEENS_6half_tEfNS_4arch4Sm80ELb1ELb0ELb0ELb0ELb1ELb0ELb1ELb0ELi2ELi4ELi2ELi2ELb0EEENS1_24CollectiveEpilogueBwdGQAISB_fSE_Li256ELb0ELb1EEENS1_25SingleTileBwdLPTSchedulerILb0ELi80ELb1EEEEEEEEEvNT_6ParamsE:
	.zero		1184


//--------------------- .nv.constant0._ZN7cutlass13device_kernelIN5flash22FlashAttnBwdPreprocessIN4cute5tupleIJNS3_1CILi64EEENS5_ILi192EEEEEENS_6half_tEfNS_4arch4Sm80ELb1ELb0EEEEEvNT_6ParamsE --------------------------
	.section	.nv.constant0._ZN7cutlass13device_kernelIN5flash22FlashAttnBwdPreprocessIN4cute5tupleIJNS3_1CILi64EEENS5_ILi192EEEEEENS_6half_tEfNS_4arch4Sm80ELb1ELb0EEEEEvNT_6ParamsE,"a",@progbits
	.sectionflags	@""
	.align	4
.nv.constant0._ZN7cutlass13device_kernelIN5flash22FlashAttnBwdPreprocessIN4cute5tupleIJNS3_1CILi64EEENS5_ILi192EEEEEENS_6half_tEfNS_4arch4Sm80ELb1ELb0EEEEEvNT_6ParamsE:
	.zero		768


//--------------------- .nv.constant0._ZN7cutlass13device_kernelIN5flash19enable_sm80_to_sm89INS1_16FlashAttnBwdSm80INS1_25CollectiveMainloopBwdSm80ILi2ELi1EN4cute5tupleIJNS5_1CILi64EEENS7_ILi80EEENS7_ILi192EEEEEENS_6half_tEfNS_4arch4Sm80ELb1ELb0ELb0ELb1ELb0ELb0ELb1ELb0ELi2ELi4ELi2ELi2ELb0EEENS1_21CollectiveEpilogueBwdISB_SC_SE_Li256ELb1ELb1ELi4EEENS1_25SingleTileBwdLPTSchedulerILb1ELi80ELb0EEEEEEEEEvNT_6ParamsE --------------------------
	.section	.nv.constant0._ZN7cutlass13device_kernelIN5flash19enable_sm80_to_sm89INS1_16FlashAttnBwdSm80INS1_25CollectiveMainloopBwdSm80ILi2ELi1EN4cute5tupleIJNS5_1CILi64EEENS7_ILi80EEENS7_ILi192EEEEEENS_6half_tEfNS_4arch4Sm80ELb1ELb0ELb0ELb1ELb0ELb0ELb1ELb0ELi2ELi4ELi2ELi2ELb0EEENS1_21CollectiveEpilogueBwdISB_SC_SE_Li256ELb1ELb1ELi4EEENS1_25SingleTileBwdLPTSchedulerILb1ELi80ELb0EEEEEEEEEvNT_6ParamsE,"a",@progbits
	.sectionflags	@""
	.align	4
.nv.constant0._ZN7cutlass13device_kernelIN5flash19enable_sm80_to_sm89INS1_16FlashAttnBwdSm80INS1_25CollectiveMainloopBwdSm80ILi2ELi1EN4cute5tupleIJNS5_1CILi64EEENS7_ILi80EEENS7_ILi192EEEEEENS_6half_tEfNS_4arch4Sm80ELb1ELb0ELb0ELb1ELb0ELb0ELb1ELb0ELi2ELi4ELi2ELi2ELb0EEENS1_21CollectiveEpilogueBwdISB_SC_SE_Li256ELb1ELb1ELi4EEENS1_25SingleTileBwdLPTSchedulerILb1ELi80ELb0EEEEEEEEEvNT_6ParamsE:
	.zero		1176


//--------------------- .nv.constant0._ZN7cutlass13device_kernelIN5flash19enable_sm80_to_sm89INS1_16FlashAttnBwdSm80INS1_25CollectiveMainloopBwdSm80ILi2ELi1EN4cute5tupleIJNS5_1CILi64EEENS7_ILi80EEENS7_ILi192EEEEEENS_6half_tEfNS_4arch4Sm80ELb1ELb0ELb0ELb1ELb1ELb0ELb1ELb0ELi2ELi4ELi2ELi2ELb0EEENS1_21CollectiveEpilogueBwdISB_SC_SE_Li256ELb1ELb1ELi4EEENS1_25SingleTileBwdLPTSchedulerILb1ELi80ELb1EEEEEEEEEvNT_6ParamsE --------------------------
	.section	.nv.constant0._ZN7cutlass13device_kernelIN5flash19enable_sm80_to_sm89INS1_16FlashAttnBwdSm80INS1_25CollectiveMainloopBwdSm80ILi2ELi1EN4cute5tupleIJNS5_1CILi64EEENS7_ILi80EEENS7_ILi192EEEEEENS_6half_tEfNS_4arch4Sm80ELb1ELb0ELb0ELb1ELb1ELb0ELb1ELb0ELi2ELi4ELi2ELi2ELb0EEENS1_21CollectiveEpilogueBwdISB_SC_SE_Li256ELb1ELb1ELi4EEENS1_25SingleTileBwdLPTSchedulerILb1ELi80ELb1EEEEEEEEEvNT_6ParamsE,"a",@progbits
	.sectionflags	@""
	.align	4
.nv.constant0._ZN7cutlass13device_kernelIN5flash19enable_sm80_to_sm89INS1_16FlashAttnBwdSm80INS1_25CollectiveMainloopBwdSm80ILi2ELi1EN4cute5tupleIJNS5_1CILi64EEENS7_ILi80EEENS7_ILi192EEEEEENS_6half_tEfNS_4arch4Sm80ELb1ELb0ELb0ELb1ELb1ELb0ELb1ELb0ELi2ELi4ELi2ELi2ELb0EEENS1_21CollectiveEpilogueBwdISB_SC_SE_Li256ELb1ELb1ELi4EEENS1_25SingleTileBwdLPTSchedulerILb1ELi80ELb1EEEEEEEEEvNT_6ParamsE:
	.zero		1176


//--------------------- .nv.constant0._ZN7cutlass13device_kernelIN5flash19enable_sm80_to_sm89INS1_16FlashAttnBwdSm80INS1_25CollectiveMainloopBwdSm80ILi2ELi1EN4cute5tupleIJNS5_1CILi64EEENS7_ILi80EEENS7_ILi192EEEEEENS_6half_tEfNS_4arch4Sm80ELb1ELb0ELb0ELb1ELb0ELb0ELb1ELb0ELi2ELi4ELi2ELi2ELb0EEENS1_24CollectiveEpilogueBwdGQAISB_fSE_Li256ELb1ELb0EEENS1_25SingleTileBwdLPTSchedulerILb1ELi80ELb0EEEEEEEEEvNT_6ParamsE --------------------------
	.section	.nv.constant0._ZN7cutlass13device_kernelIN5flash19enable_sm80_to_sm89INS1_16FlashAttnBwdSm80INS1_25CollectiveMainloopBwdSm80ILi2ELi1EN4cute5tupleIJNS5_1CILi64EEENS7_ILi80EEENS7_ILi192EEEEEENS_6half_tEfNS_4arch4Sm80ELb1ELb0ELb0ELb1ELb0ELb0ELb1ELb0ELi2ELi4ELi2ELi2ELb0EEENS1_24CollectiveEpilogueBwdGQAISB_fSE_Li256ELb1ELb0EEENS1_25SingleTileBwdLPTSchedulerILb1ELi80ELb0EEEEEEEEEvNT_6ParamsE,"a",@progbits
	.sectionflags	@""
	.align	4
.nv.constant0._ZN7cutlass13device_kernelIN5flash19enable_sm80_to_sm89INS1_16FlashAttnBwdSm80INS1_25CollectiveMainloopBwdSm80ILi2ELi1EN4cute5tupleIJNS5_1CILi64EEENS7_ILi80EEENS7_ILi192EEEEEENS_6half_tEfNS_4arch4Sm80ELb1ELb0ELb0ELb1ELb0ELb0ELb1ELb0ELi2ELi4ELi2ELi2ELb0EEENS1_24CollectiveEpilogueBwdGQAISB_fSE_Li256ELb1ELb0EEENS1_25SingleTileBwdLPTSchedulerILb1ELi80ELb0EEEEEEEEEvNT_6ParamsE:
	.zero		1184


//--------------------- .nv.constant0._ZN7cutlass13device_kernelIN5flash32FlashAttnBwdPostprocessConvertdQIN4cute5tupleIJNS3_1CILi80EEENS5_ILi192EEEEEENS_6half_tEfNS_4arch4Sm80ELi256ENS3_8TiledMMAINS3_8MMA_AtomIJNS3_28SM80_16x8x16_F32F16F16F32_TNEEEENS3_6LayoutINS4_IJNS5_ILi4EEENS5_ILi2EEENS5_ILi1EEEEEENS4_IJSJ_SH_NS5_ILi0EEEEEEEENS4_IJNS5_ILi64EEENS5_ILi16EEESP_EEEEELb1EEEEEvNT_6ParamsE --------------------------
	.section	.nv.constant0._ZN7cutlass13device_kernelIN5flash32FlashAttnBwdPostprocessConvertdQIN4cute5tupleIJNS3_1CILi80EEENS5_ILi192EEEEEENS_6half_tEfNS_4arch4Sm80ELi256ENS3_8TiledMMAINS3_8MMA_AtomIJNS3_28SM80_16x8x16_F32F16F16F32_TNEEEENS3_6LayoutINS4_IJNS5_ILi4EEENS5_ILi2EEENS5_ILi1EEEEEENS4_IJSJ_SH_NS5_ILi0EEEEEEEENS4_IJNS5_ILi64EEENS5_ILi16EEESP_EEEEELb1EEEEEvNT_6ParamsE,"a",@progbits
	.sectionflags	@""
	.align	4
.nv.constant0._ZN7cutlass13device_kernelIN5flash32FlashAttnBwdPostprocessConvertdQIN4cute5tupleIJNS3_1CILi80EEENS5_ILi192EEEEEENS_6half_tEfNS_4arch4Sm80ELi256ENS3_8TiledMMAINS3_8MMA_AtomIJNS3_28SM80_16x8x16_F32F16F16F32_TNEEEENS3_6LayoutINS4_IJNS5_ILi4EEENS5_ILi2EEENS5_ILi1EEEEEENS4_IJSJ_SH_NS5_ILi0EEEEEEEENS4_IJNS5_ILi64EEENS5_ILi16EEESP_EEEEELb1EEEEEvNT_6ParamsE:
	.zero		640


//--------------------- .nv.constant0._ZN7cutlass13device_kernelIN5flash32FlashAttnBwdPostprocessConvertdQIN4cute5tupleIJNS3_1CILi64EEENS5_ILi192EEEEEENS_6half_tEfNS_4arch4Sm80ELi256ENS3_8TiledMMAINS3_8MMA_AtomIJNS3_28SM80_16x8x16_F32F16F16F32_TNEEEENS3_6LayoutINS4_IJNS5_ILi2EEENS5_ILi4EEENS5_ILi1EEEEEENS4_IJSJ_SH_NS5_ILi0EEEEEEEENS4_IJNS5_ILi32EEES6_NS5_ILi16EEEEEEEELb0EEEEEvNT_6ParamsE --------------------------
	.section	.nv.constant0._ZN7cutlass13device_kernelIN5flash32FlashAttnBwdPostprocessConvertdQIN4cute5tupleIJNS3_1CILi64EEENS5_ILi192EEEEEENS_6half_tEfNS_4arch4Sm80ELi256ENS3_8TiledMMAINS3_8MMA_AtomIJNS3_28SM80_16x8x16_F32F16F16F32_TNEEEENS3_6LayoutINS4_IJNS5_ILi2EEENS5_ILi4EEENS5_ILi1EEEEEENS4_IJSJ_SH_NS5_ILi0EEEEEEEENS4_IJNS5_ILi32EEES6_NS5_ILi16EEEEEEEELb0EEEEEvNT_6ParamsE,"a",@progbits
	.sectionflags	@""
	.align	4
.nv.constant0._ZN7cutlass13device_kernelIN5flash32FlashAttnBwdPostprocessConvertdQIN4cute5tupleIJNS3_1CILi64EEENS5_ILi192EEEEEENS_6half_tEfNS_4arch4Sm80ELi256ENS3_8TiledMMAINS3_8MMA_AtomIJNS3_28SM80_16x8x16_F32F16F16F32_TNEEEENS3_6LayoutINS4_IJNS5_ILi2EEENS5_ILi4EEENS5_ILi1EEEEEENS4_IJSJ_SH_NS5_ILi0EEEEEEEENS4_IJNS5_ILi32EEES6_NS5_ILi16EEEEEEEELb0EEEEEvNT_6ParamsE:
	.zero		640


//--------------------- .nv.constant0._ZN7cutlass13device_kernelIN5flash19enable_sm80_to_sm89INS1_16FlashAttnBwdSm80INS1_25CollectiveMainloopBwdSm80ILi2ELi1EN4cute5tupleIJNS5_1CILi64EEENS7_ILi80EEENS7_ILi192EEEEEENS_6half_tEfNS_4arch4Sm80ELb1ELb0ELb0ELb1ELb1ELb0ELb1ELb0ELi2ELi4ELi2ELi2ELb0EEENS1_24CollectiveEpilogueBwdGQAISB_fSE_Li256ELb1ELb1EEENS1_25SingleTileBwdLPTSchedulerILb1ELi80ELb1EEEEEEEEEvNT_6ParamsE --------------------------
	.section	.nv.constant0._ZN7cutlass13device_kernelIN5flash19enable_sm80_to_sm89INS1_16FlashAttnBwdSm80INS1_25CollectiveMainloopBwdSm80ILi2ELi1EN4cute5tupleIJNS5_1CILi64EEENS7_ILi80EEENS7_ILi192EEEEEENS_6half_tEfNS_4arch4Sm80ELb1ELb0ELb0ELb1ELb1ELb0ELb1ELb0ELi2ELi4ELi2ELi2ELb0EEENS1_24CollectiveEpilogueBwdGQAISB_fSE_Li256ELb1ELb1EEENS1_25SingleTileBwdLPTSchedulerILb1ELi80ELb1EEEEEEEEEvNT_6ParamsE,"a",@progbits
	.sectionflags	@""
	.align	4
.nv.constant0._ZN7cutlass13device_kernelIN5flash19enable_sm80_to_sm89INS1_16FlashAttnBwdSm80INS1_25CollectiveMainloopBwdSm80ILi2ELi1EN4cute5tupleIJNS5_1CILi64EEENS7_ILi80EEENS7_ILi192EEEEEENS_6half_tEfNS_4arch4Sm80ELb1ELb0ELb0ELb1ELb1ELb0ELb1ELb0ELi2ELi4ELi2ELi2ELb0EEENS1_24CollectiveEpilogueBwdGQAISB_fSE_Li256ELb1ELb1EEENS1_25SingleTileBwdLPTSchedulerILb1ELi80ELb1EEEEEEEEEvNT_6ParamsE:
	.zero		1184


//--------------------- .nv.constant0._ZN7cutlass13device_kernelIN5flash22FlashAttnBwdPreprocessIN4cute5tupleIJNS3_1CILi64EEENS5_ILi192EEEEEENS_6half_tEfNS_4arch4Sm80ELb1ELb1EEEEEvNT_6ParamsE --------------------------
	.section	.nv.constant0._ZN7cutlass13device_kernelIN5flash22FlashAttnBwdPreprocessIN4cute5tupleIJNS3_1CILi64EEENS5_ILi192EEEEEENS_6half_tEfNS_4arch4Sm80ELb1ELb1EEEEEvNT_6ParamsE,"a",@progbits
	.sectionflags	@""
	.align	4
.nv.constant0._ZN7cutlass13device_kernelIN5flash22FlashAttnBwdPreprocessIN4cute5tupleIJNS3_1CILi64EEENS5_ILi192EEEEEENS_6half_tEfNS_4arch4Sm80ELb1ELb1EEEEEvNT_6ParamsE:
	.zero		768


//--------------------- SYMBOLS --------------------------

	.type		.nv.reservedSmem.offset0,@object
	.size		.nv.reservedSmem.offset0,0x4
